// Copyright (c) 2024, Jay Shah, Ganesh Bikshandi, Ying Zhang, Vijay Thakkar, Pradeep Ramani, Tri Dao.
// Splitting the different template instantiations to different files to speed up compilation.
// This file is auto-generated. See "generate_kernels.py"

#include "flash_bwd_launch_template.h"

#ifndef FLASHATTENTION_DISABLE_HDIM128
template<>
void run_mha_bwd_<90, cutlass::half_t, 128, true>(Flash_bwd_params &params, cudaStream_t stream) {
    run_mha_bwd_hdim128<90, cutlass::half_t, true>(params, stream);
}
#endif


// ===== COMPILED SASS (sm_90a) =====

	.target	sm_90a

	.elftype	@"ET_EXEC"


//--------------------- .note.nv.tkinfo           --------------------------
	.section	.note.nv.tkinfo,"",@"SHT_NOTE"
	.sectionflags	@"SHF_NOTE_NV_TKINFO"
	.tkinfo
        /*0018*/ 	.word	0x00000002
        /*0030*/ 	.string	""
        /*0030*/ 	.string	"ptxas"
        /*0030*/ 	.string	"Cuda compilation tools, release 13.0, V13.0.88"
        /*0030*/ 	.string	"Build cuda_13.0.r13.0/compiler.36424714_0"
        /*0030*/ 	.string	"-arch sm_90a -m 64 "



//--------------------- .note.nv.cuinfo           --------------------------
	.section	.note.nv.cuinfo,"",@"SHT_NOTE"
	.sectionflags	@"SHF_NOTE_NV_CUINFO"
        /*0018*/ 	.short	0x0002
        /*001a*/ 	.short	0x005a
        /*001c*/ 	.short	0x0082
	.zero		2


//--------------------- .nv.info                  --------------------------
	.section	.nv.info,"",@"SHT_CUDA_INFO"
	.align	4


	//----- nvinfo : EIATTR_REGCOUNT
	.align		4
        /*0000*/ 	.byte	0x04, 0x2f
        /*0002*/ 	.short	(.L_18 - .L_17)
	.align		4
.L_17:
        /*0004*/ 	.word	index@(_ZN7cutlass13device_kernelIN5flash22FlashAttnBwdPreprocessIN4cute5tupleIJNS3_1CILi64EEENS5_ILi128EEEEEENS_6half_tEfNS_4arch4Sm90ELb1ELb1EEEEEvNT_6ParamsE)
        /*0008*/ 	.word	0x00000040


	//----- nvinfo : EIATTR_FRAME_SIZE
	.align		4
.L_18:
        /*000c*/ 	.byte	0x04, 0x11
        /*000e*/ 	.short	(.L_20 - .L_19)
	.align		4
.L_19:
        /*0010*/ 	.word	index@(_ZN7cutlass13device_kernelIN5flash22FlashAttnBwdPreprocessIN4cute5tupleIJNS3_1CILi64EEENS5_ILi128EEEEEENS_6half_tEfNS_4arch4Sm90ELb1ELb1EEEEEvNT_6ParamsE)
        /*0014*/ 	.word	0x00000000


	//----- nvinfo : EIATTR_REGCOUNT
	.align		4
.L_20:
        /*0018*/ 	.byte	0x04, 0x2f
        /*001a*/ 	.short	(.L_22 - .L_21)
	.align		4
.L_21:
        /*001c*/ 	.word	index@(_ZN7cutlass13device_kernelIN5flash11enable_sm90INS1_16FlashAttnBwdSm90INS1_25CollectiveMainloopBwdSm90ILi2ELi2ELi2EN4cute5tupleIJNS5_1CILi1EEES8_S8_EEENS6_IJNS7_ILi64EEENS7_ILi128EEESB_EEENS_6half_tEfNS_4arch4Sm90ELb1ELb0ELb1ELb1ELb1ELb1ELb0ELb0ELi2ELi1ELi2ELi1ELb0EEENS1_24CollectiveEpilogueBwdGQAISC_fSF_Li256ELb1ELb1EEENS1_25SingleTileBwdLPTSchedulerILb1ELi128ELb1EEEEEEEEEvNT_6ParamsE)
        /*0020*/ 	.word	0x000000a8


	//----- nvinfo : EIATTR_FRAME_SIZE
	.align		4
.L_22:
        /*0024*/ 	.byte	0x04, 0x11
        /*0026*/ 	.short	(.L_24 - .L_23)
	.align		4
.L_23:
        /*0028*/ 	.word	index@(_ZN7cutlass13device_kernelIN5flash11enable_sm90INS1_16FlashAttnBwdSm90INS1_25CollectiveMainloopBwdSm90ILi2ELi2ELi2EN4cute5tupleIJNS5_1CILi1EEES8_S8_EEENS6_IJNS7_ILi64EEENS7_ILi128EEESB_EEENS_6half_tEfNS_4arch4Sm90ELb1ELb0ELb1ELb1ELb1ELb1ELb0ELb0ELi2ELi1ELi2ELi1ELb0EEENS1_24CollectiveEpilogueBwdGQAISC_fSF_Li256ELb1ELb1EEENS1_25SingleTileBwdLPTSchedulerILb1ELi128ELb1EEEEEEEEEvNT_6ParamsE)
        /*002c*/ 	.word	0x00000010


	//----- nvinfo : EIATTR_REGCOUNT
	.align		4
.L_24:
        /*0030*/ 	.byte	0x04, 0x2f
        /*0032*/ 	.short	(.L_26 - .L_25)
	.align		4
.L_25:
        /*0034*/ 	.word	index@(_ZN7cutlass13device_kernelIN5flash32FlashAttnBwdPostprocessConvertdQIN4cute5tupleIJNS3_1CILi64EEENS5_ILi128EEEEEENS_6half_tEfNS_4arch4Sm90ELi256ENS3_8TiledMMAINS3_8MMA_AtomIJNS3_4SM904GMMA25MMA_64x64x16_F32F16F16_SSILNSF_5MajorE0ELSH_1ELNSF_7ScaleInE1ELSI_1EEEEEENS3_6LayoutINS4_IJNS5_ILi1EEENS5_ILi2EEESM_EEENS4_IJNS5_ILi0EEESM_SP_EEEEENS4_IJNS3_10UnderscoreESS_SS_EEEEELb0EEEEEvNT_6ParamsE)
        /*0038*/ 	.word	0x00000038


	//----- nvinfo : EIATTR_FRAME_SIZE
	.align		4
.L_26:
        /*003c*/ 	.byte	0x04, 0x11
        /*003e*/ 	.short	(.L_28 - .L_27)
	.align		4
.L_27:
        /*0040*/ 	.word	index@(_ZN7cutlass13device_kernelIN5flash32FlashAttnBwdPostprocessConvertdQIN4cute5tupleIJNS3_1CILi64EEENS5_ILi128EEEEEENS_6half_tEfNS_4arch4Sm90ELi256ENS3_8TiledMMAINS3_8MMA_AtomIJNS3_4SM904GMMA25MMA_64x64x16_F32F16F16_SSILNSF_5MajorE0ELSH_1ELNSF_7ScaleInE1ELSI_1EEEEEENS3_6LayoutINS4_IJNS5_ILi1EEENS5_ILi2EEESM_EEENS4_IJNS5_ILi0EEESM_SP_EEEEENS4_IJNS3_10UnderscoreESS_SS_EEEEELb0EEEEEvNT_6ParamsE)
        /*0044*/ 	.word	0x00000000


	//----- nvinfo : EIATTR_REGCOUNT
	.align		4
.L_28:
        /*0048*/ 	.byte	0x04, 0x2f
        /*004a*/ 	.short	(.L_30 - .L_29)
	.align		4
.L_29:
        /*004c*/ 	.word	index@(_ZN7cutlass13device_kernelIN5flash32FlashAttnBwdPostprocessConvertdQIN4cute5tupleIJNS3_1CILi128EEES6_EEENS_6half_tEfNS_4arch4Sm90ELi256ENS3_8TiledMMAINS3_8MMA_AtomIJNS3_4SM904GMMA26MMA_64x128x16_F32F16F16_RSILNSE_5MajorE0ELSG_1ELNSE_7ScaleInE1ELSH_1EEEEEENS3_6LayoutINS4_IJNS5_ILi2EEENS5_ILi1EEESM_EEENS4_IJSM_NS5_ILi0EEESO_EEEEENS4_IJNS3_10UnderscoreESR_SR_EEEEELb0EEEEEvNT_6ParamsE)
        /*0050*/ 	.word	0x00000058


	//----- nvinfo : EIATTR_FRAME_SIZE
	.align		4
.L_30:
        /*0054*/ 	.byte	0x04, 0x11
        /*0056*/ 	.short	(.L_32 - .L_31)
	.align		4
.L_31:
        /*0058*/ 	.word	index@(_ZN7cutlass13device_kernelIN5flash32FlashAttnBwdPostprocessConvertdQIN4cute5tupleIJNS3_1CILi128EEES6_EEENS_6half_tEfNS_4arch4Sm90ELi256ENS3_8TiledMMAINS3_8MMA_AtomIJNS3_4SM904GMMA26MMA_64x128x16_F32F16F16_RSILNSE_5MajorE0ELSG_1ELNSE_7ScaleInE1ELSH_1EEEEEENS3_6LayoutINS4_IJNS5_ILi2EEENS5_ILi1EEESM_EEENS4_IJSM_NS5_ILi0EEESO_EEEEENS4_IJNS3_10UnderscoreESR_SR_EEEEELb0EEEEEvNT_6ParamsE)
        /*005c*/ 	.word	0x00000000


	//----- nvinfo : EIATTR_REGCOUNT
	.align		4
.L_32:
        /*0060*/ 	.byte	0x04, 0x2f
        /*0062*/ 	.short	(.L_34 - .L_33)
	.align		4
.L_33:
        /*0064*/ 	.word	index@(_ZN7cutlass13device_kernelIN5flash11enable_sm90INS1_16FlashAttnBwdSm90INS1_25CollectiveMainloopBwdSm90ILi2ELi2ELi2EN4cute5tupleIJNS5_1CILi1EEES8_S8_EEENS6_IJNS7_ILi64EEENS7_ILi128EEESB_EEENS_6half_tEfNS_4arch4Sm90ELb1ELb0ELb1ELb1ELb0ELb1ELb0ELb0ELi2ELi1ELi2ELi1ELb0EEENS1_24CollectiveEpilogueBwdGQAISC_fSF_Li256ELb1ELb0EEENS1_25SingleTileBwdLPTSchedulerILb1ELi128ELb0EEEEEEEEEvNT_6ParamsE)
        /*0068*/ 	.word	0x000000a8


	//----- nvinfo : EIATTR_FRAME_SIZE
	.align		4
.L_34:
        /*006c*/ 	.byte	0x04, 0x11
        /*006e*/ 	.short	(.L_36 - .L_35)
	.align		4
.L_35:
        /*0070*/ 	.word	index@(_ZN7cutlass13device_kernelIN5flash11enable_sm90INS1_16FlashAttnBwdSm90INS1_25CollectiveMainloopBwdSm90ILi2ELi2ELi2EN4cute5tupleIJNS5_1CILi1EEES8_S8_EEENS6_IJNS7_ILi64EEENS7_ILi128EEESB_EEENS_6half_tEfNS_4arch4Sm90ELb1ELb0ELb1ELb1ELb0ELb1ELb0ELb0ELi2ELi1ELi2ELi1ELb0EEENS1_24CollectiveEpilogueBwdGQAISC_fSF_Li256ELb1ELb0EEENS1_25SingleTileBwdLPTSchedulerILb1ELi128ELb0EEEEEEEEEvNT_6ParamsE)
        /*0074*/ 	.word	0x00000010


	//----- nvinfo : EIATTR_REGCOUNT
	.align		4
.L_36:
        /*0078*/ 	.byte	0x04, 0x2f
        /*007a*/ 	.short	(.L_38 - .L_37)
	.align		4
.L_37:
        /*007c*/ 	.word	index@(_ZN7cutlass13device_kernelIN5flash11enable_sm90INS1_16FlashAttnBwdSm90INS1_25CollectiveMainloopBwdSm90ILi2ELi2ELi2EN4cute5tupleIJNS5_1CILi1EEES8_S8_EEENS6_IJNS7_ILi64EEENS7_ILi128EEESB_EEENS_6half_tEfNS_4arch4Sm90ELb1ELb0ELb1ELb1ELb1ELb1ELb0ELb0ELi2ELi1ELi2ELi1ELb0EEENS1_21CollectiveEpilogueBwdISC_SD_SF_Li256ELb1ELb0ELi1EEENS1_25SingleTileBwdLPTSchedulerILb1ELi128ELb1EEEEEEEEEvNT_6ParamsE)
        /*0080*/ 	.word	0x000000a8


	//----- nvinfo : EIATTR_FRAME_SIZE
	.align		4
.L_38:
        /*0084*/ 	.byte	0x04, 0x11
        /*0086*/ 	.short	(.L_40 - .L_39)
	.align		4
.L_39:
        /*0088*/ 	.word	index@(_ZN7cutlass13device_kernelIN5flash11enable_sm90INS1_16FlashAttnBwdSm90INS1_25CollectiveMainloopBwdSm90ILi2ELi2ELi2EN4cute5tupleIJNS5_1CILi1EEES8_S8_EEENS6_IJNS7_ILi64EEENS7_ILi128EEESB_EEENS_6half_tEfNS_4arch4Sm90ELb1ELb0ELb1ELb1ELb1ELb1ELb0ELb0ELi2ELi1ELi2ELi1ELb0EEENS1_21CollectiveEpilogueBwdISC_SD_SF_Li256ELb1ELb0ELi1EEENS1_25SingleTileBwdLPTSchedulerILb1ELi128ELb1EEEEEEEEEvNT_6ParamsE)
        /*008c*/ 	.word	0x00000010


	//----- nvinfo : EIATTR_REGCOUNT
	.align		4
.L_40:
        /*0090*/ 	.byte	0x04, 0x2f
        /*0092*/ 	.short	(.L_42 - .L_41)
	.align		4
.L_41:
        /*0094*/ 	.word	index@(_ZN7cutlass13device_kernelIN5flash11enable_sm90INS1_16FlashAttnBwdSm90INS1_25CollectiveMainloopBwdSm90ILi2ELi2ELi2EN4cute5tupleIJNS5_1CILi1EEES8_S8_EEENS6_IJNS7_ILi64EEENS7_ILi128EEESB_EEENS_6half_tEfNS_4arch4Sm90ELb1ELb0ELb1ELb1ELb0ELb1ELb0ELb0ELi2ELi1ELi2ELi1ELb0EEENS1_21CollectiveEpilogueBwdISC_SD_SF_Li256ELb1ELb0ELi1EEENS1_25SingleTileBwdLPTSchedulerILb1ELi128ELb0EEEEEEEEEvNT_6ParamsE)
        /*0098*/ 	.word	0x000000a8


	//----- nvinfo : EIATTR_FRAME_SIZE
	.align		4
.L_42:
        /*009c*/ 	.byte	0x04, 0x11
        /*009e*/ 	.short	(.L_44 - .L_43)
	.align		4
.L_43:
        /*00a0*/ 	.word	index@(_ZN7cutlass13device_kernelIN5flash11enable_sm90INS1_16FlashAttnBwdSm90INS1_25CollectiveMainloopBwdSm90ILi2ELi2ELi2EN4cute5tupleIJNS5_1CILi1EEES8_S8_EEENS6_IJNS7_ILi64EEENS7_ILi128EEESB_EEENS_6half_tEfNS_4arch4Sm90ELb1ELb0ELb1ELb1ELb0ELb1ELb0ELb0ELi2ELi1ELi2ELi1ELb0EEENS1_21CollectiveEpilogueBwdISC_SD_SF_Li256ELb1ELb0ELi1EEENS1_25SingleTileBwdLPTSchedulerILb1ELi128ELb0EEEEEEEEEvNT_6ParamsE)
        /*00a4*/ 	.word	0x00000010


	//----- nvinfo : EIATTR_REGCOUNT
	.align		4
.L_44:
        /*00a8*/ 	.byte	0x04, 0x2f
        /*00aa*/ 	.short	(.L_46 - .L_45)
	.align		4
.L_45:
        /*00ac*/ 	.word	index@(_ZN7cutlass13device_kernelIN5flash22FlashAttnBwdPreprocessIN4cute5tupleIJNS3_1CILi64EEENS5_ILi128EEEEEENS_6half_tEfNS_4arch4Sm90ELb1ELb0EEEEEvNT_6ParamsE)
        /*00b0*/ 	.word	0x00000040


	//----- nvinfo : EIATTR_FRAME_SIZE
	.align		4
.L_46:
        /*00b4*/ 	.byte	0x04, 0x11
        /*00b6*/ 	.short	(.L_48 - .L_47)
	.align		4
.L_47:
        /*00b8*/ 	.word	index@(_ZN7cutlass13device_kernelIN5flash22FlashAttnBwdPreprocessIN4cute5tupleIJNS3_1CILi64EEENS5_ILi128EEEEEENS_6half_tEfNS_4arch4Sm90ELb1ELb0EEEEEvNT_6ParamsE)
        /*00bc*/ 	.word	0x00000000


	//----- nvinfo : EIATTR_REGCOUNT
	.align		4
.L_48:
        /*00c0*/ 	.byte	0x04, 0x2f
        /*00c2*/ 	.short	(.L_50 - .L_49)
	.align		4
.L_49:
        /*00c4*/ 	.word	index@(_ZN7cutlass13device_kernelIN5flash11enable_sm90INS1_16FlashAttnBwdSm90INS1_25CollectiveMainloopBwdSm90ILi2ELi2ELi2EN4cute5tupleIJNS5_1CILi1EEES8_S8_EEENS6_IJNS7_ILi64EEENS7_ILi128EEESB_EEENS_6half_tEfNS_4arch4Sm90ELb1ELb0ELb1ELb0ELb1ELb1ELb0ELb0ELi2ELi1ELi2ELi1ELb0EEENS1_24CollectiveEpilogueBwdGQAISC_fSF_Li256ELb0ELb1EEENS1_25SingleTileBwdLPTSchedulerILb0ELi128ELb1EEEEEEEEEvNT_6ParamsE)
        /*00c8*/ 	.word	0x000000a8


	//----- nvinfo : EIATTR_FRAME_SIZE
	.align		4
.L_50:
        /*00cc*/ 	.byte	0x04, 0x11
        /*00ce*/ 	.short	(.L_52 - .L_51)
	.align		4
.L_51:
        /*00d0*/ 	.word	index@(_ZN7cutlass13device_kernelIN5flash11enable_sm90INS1_16FlashAttnBwdSm90INS1_25CollectiveMainloopBwdSm90ILi2ELi2ELi2EN4cute5tupleIJNS5_1CILi1EEES8_S8_EEENS6_IJNS7_ILi64EEENS7_ILi128EEESB_EEENS_6half_tEfNS_4arch4Sm90ELb1ELb0ELb1ELb0ELb1ELb1ELb0ELb0ELi2ELi1ELi2ELi1ELb0EEENS1_24CollectiveEpilogueBwdGQAISC_fSF_Li256ELb0ELb1EEENS1_25SingleTileBwdLPTSchedulerILb0ELi128ELb1EEEEEEEEEvNT_6ParamsE)
        /*00d4*/ 	.word	0x00000008


	//----- nvinfo : EIATTR_REGCOUNT
	.align		4
.L_52:
        /*00d8*/ 	.byte	0x04, 0x2f
        /*00da*/ 	.short	(.L_54 - .L_53)
	.align		4
.L_53:
        /*00dc*/ 	.word	index@(_ZN7cutlass13device_kernelIN5flash11enable_sm90INS1_16FlashAttnBwdSm90INS1_25CollectiveMainloopBwdSm90ILi2ELi2ELi2EN4cute5tupleIJNS5_1CILi1EEES8_S8_EEENS6_IJNS7_ILi64EEENS7_ILi128EEESB_EEENS_6half_tEfNS_4arch4Sm90ELb1ELb0ELb1ELb0ELb0ELb1ELb0ELb0ELi2ELi1ELi2ELi1ELb0EEENS1_24CollectiveEpilogueBwdGQAISC_fSF_Li256ELb0ELb0EEENS1_25SingleTileBwdLPTSchedulerILb0ELi128ELb0EEEEEEEEEvNT_6ParamsE)
        /*00e0*/ 	.word	0x000000a8


	//----- nvinfo : EIATTR_FRAME_SIZE
	.align		4
.L_54:
        /*00e4*/ 	.byte	0x04, 0x11
        /*00e6*/ 	.short	(.L_56 - .L_55)
	.align		4
.L_55:
        /*00e8*/ 	.word	index@(_ZN7cutlass13device_kernelIN5flash11enable_sm90INS1_16FlashAttnBwdSm90INS1_25CollectiveMainloopBwdSm90ILi2ELi2ELi2EN4cute5tupleIJNS5_1CILi1EEES8_S8_EEENS6_IJNS7_ILi64EEENS7_ILi128EEESB_EEENS_6half_tEfNS_4arch4Sm90ELb1ELb0ELb1ELb0ELb0ELb1ELb0ELb0ELi2ELi1ELi2ELi1ELb0EEENS1_24CollectiveEpilogueBwdGQAISC_fSF_Li256ELb0ELb0EEENS1_25SingleTileBwdLPTSchedulerILb0ELi128ELb0EEEEEEEEEvNT_6ParamsE)
        /*00ec*/ 	.word	0x00000008


	//----- nvinfo : EIATTR_REGCOUNT
	.align		4
.L_56:
        /*00f0*/ 	.byte	0x04, 0x2f
        /*00f2*/ 	.short	(.L_58 - .L_57)
	.align		4
.L_57:
        /*00f4*/ 	.word	index@(_ZN7cutlass13device_kernelIN5flash11enable_sm90INS1_16FlashAttnBwdSm90INS1_25CollectiveMainloopBwdSm90ILi2ELi2ELi2EN4cute5tupleIJNS5_1CILi1EEES8_S8_EEENS6_IJNS7_ILi64EEENS7_ILi128EEESB_EEENS_6half_tEfNS_4arch4Sm90ELb1ELb0ELb1ELb0ELb1ELb1ELb0ELb0ELi2ELi1ELi2ELi1ELb0EEENS1_21CollectiveEpilogueBwdISC_SD_SF_Li256ELb0ELb0ELi1EEENS1_25SingleTileBwdLPTSchedulerILb0ELi128ELb1EEEEEEEEEvNT_6ParamsE)
        /*00f8*/ 	.word	0x000000a8


	//----- nvinfo : EIATTR_FRAME_SIZE
	.align		4
.L_58:
        /*00fc*/ 	.byte	0x04, 0x11
        /*00fe*/ 	.short	(.L_60 - .L_59)
	.align		4
.L_59:
        /*0100*/ 	.word	index@(_ZN7cutlass13device_kernelIN5flash11enable_sm90INS1_16FlashAttnBwdSm90INS1_25CollectiveMainloopBwdSm90ILi2ELi2ELi2EN4cute5tupleIJNS5_1CILi1EEES8_S8_EEENS6_IJNS7_ILi64EEENS7_ILi128EEESB_EEENS_6half_tEfNS_4arch4Sm90ELb1ELb0ELb1ELb0ELb1ELb1ELb0ELb0ELi2ELi1ELi2ELi1ELb0EEENS1_21CollectiveEpilogueBwdISC_SD_SF_Li256ELb0ELb0ELi1EEENS1_25SingleTileBwdLPTSchedulerILb0ELi128ELb1EEEEEEEEEvNT_6ParamsE)
        /*0104*/ 	.word	0x00000008


	//----- nvinfo : EIATTR_REGCOUNT
	.align		4
.L_60:
        /*0108*/ 	.byte	0x04, 0x2f
        /*010a*/ 	.short	(.L_62 - .L_61)
	.align		4
.L_61:
        /*010c*/ 	.word	index@(_ZN7cutlass13device_kernelIN5flash11enable_sm90INS1_16FlashAttnBwdSm90INS1_25CollectiveMainloopBwdSm90ILi2ELi2ELi2EN4cute5tupleIJNS5_1CILi1EEES8_S8_EEENS6_IJNS7_ILi64EEENS7_ILi128EEESB_EEENS_6half_tEfNS_4arch4Sm90ELb1ELb0ELb1ELb0ELb0ELb1ELb0ELb0ELi2ELi1ELi2ELi1ELb0EEENS1_21CollectiveEpilogueBwdISC_SD_SF_Li256ELb0ELb0ELi1EEENS1_25SingleTileBwdLPTSchedulerILb0ELi128ELb0EEEEEEEEEvNT_6ParamsE)
        /*0110*/ 	.word	0x000000a8


	//----- nvinfo : EIATTR_FRAME_SIZE
	.align		4
.L_62:
        /*0114*/ 	.byte	0x04, 0x11
        /*0116*/ 	.short	(.L_64 - .L_63)
	.align		4
.L_63:
        /*0118*/ 	.word	index@(_ZN7cutlass13device_kernelIN5flash11enable_sm90INS1_16FlashAttnBwdSm90INS1_25CollectiveMainloopBwdSm90ILi2ELi2ELi2EN4cute5tupleIJNS5_1CILi1EEES8_S8_EEENS6_IJNS7_ILi64EEENS7_ILi128EEESB_EEENS_6half_tEfNS_4arch4Sm90ELb1ELb0ELb1ELb0ELb0ELb1ELb0ELb0ELi2ELi1ELi2ELi1ELb0EEENS1_21CollectiveEpilogueBwdISC_SD_SF_Li256ELb0ELb0ELi1EEENS1_25SingleTileBwdLPTSchedulerILb0ELi128ELb0EEEEEEEEEvNT_6ParamsE)
        /*011c*/ 	.word	0x00000008


	//----- nvinfo : EIATTR_REGCOUNT
	.align		4
.L_64:
        /*0120*/ 	.byte	0x04, 0x2f
        /*0122*/ 	.short	(.L_66 - .L_65)
	.align		4
.L_65:
        /*0124*/ 	.word	index@(_ZN7cutlass13device_kernelIN5flash11enable_sm90INS1_16FlashAttnBwdSm90INS1_25CollectiveMainloopBwdSm90ILi2ELi2ELi2EN4cute5tupleIJNS5_1CILi1EEES8_S8_EEENS6_IJNS7_ILi64EEENS7_ILi128EEESB_EEENS_6half_tEfNS_4arch4Sm90ELb0ELb1ELb1ELb1ELb1ELb1ELb0ELb0ELi2ELi1ELi2ELi1ELb0EEENS1_24CollectiveEpilogueBwdGQAISC_fSF_Li256ELb1ELb1EEENS1_19SingleTileSchedulerILb1ELb0ELb0ELi128EEEEEEEEEvNT_6ParamsE)
        /*0128*/ 	.word	0x000000a8


	//----- nvinfo : EIATTR_FRAME_SIZE
	.align		4
.L_66:
        /*012c*/ 	.byte	0x04, 0x11
        /*012e*/ 	.short	(.L_68 - .L_67)
	.align		4
.L_67:
        /*0130*/ 	.word	index@(_ZN7cutlass13device_kernelIN5flash11enable_sm90INS1_16FlashAttnBwdSm90INS1_25CollectiveMainloopBwdSm90ILi2ELi2ELi2EN4cute5tupleIJNS5_1CILi1EEES8_S8_EEENS6_IJNS7_ILi64EEENS7_ILi128EEESB_EEENS_6half_tEfNS_4arch4Sm90ELb0ELb1ELb1ELb1ELb1ELb1ELb0ELb0ELi2ELi1ELi2ELi1ELb0EEENS1_24CollectiveEpilogueBwdGQAISC_fSF_Li256ELb1ELb1EEENS1_19SingleTileSchedulerILb1ELb0ELb0ELi128EEEEEEEEEvNT_6ParamsE)
        /*0134*/ 	.word	0x00000010


	//----- nvinfo : EIATTR_REGCOUNT
	.align		4
.L_68:
        /*0138*/ 	.byte	0x04, 0x2f
        /*013a*/ 	.short	(.L_70 - .L_69)
	.align		4
.L_69:
        /*013c*/ 	.word	index@(_ZN7cutlass13device_kernelIN5flash11enable_sm90INS1_16FlashAttnBwdSm90INS1_25CollectiveMainloopBwdSm90ILi2ELi2ELi2EN4cute5tupleIJNS5_1CILi1EEES8_S8_EEENS6_IJNS7_ILi64EEENS7_ILi128EEESB_EEENS_6half_tEfNS_4arch4Sm90ELb0ELb1ELb1ELb1ELb0ELb1ELb0ELb0ELi2ELi1ELi2ELi1ELb0EEENS1_24CollectiveEpilogueBwdGQAISC_fSF_Li256ELb1ELb0EEENS1_19SingleTileSchedulerILb1ELb0ELb0ELi128EEEEEEEEEvNT_6ParamsE)
        /*0140*/ 	.word	0x000000a8


	//----- nvinfo : EIATTR_FRAME_SIZE
	.align		4
.L_70:
        /*0144*/ 	.byte	0x04, 0x11
        /*0146*/ 	.short	(.L_72 - .L_71)
	.align		4
.L_71:
        /*0148*/ 	.word	index@(_ZN7cutlass13device_kernelIN5flash11enable_sm90INS1_16FlashAttnBwdSm90INS1_25CollectiveMainloopBwdSm90ILi2ELi2ELi2EN4cute5tupleIJNS5_1CILi1EEES8_S8_EEENS6_IJNS7_ILi64EEENS7_ILi128EEESB_EEENS_6half_tEfNS_4arch4Sm90ELb0ELb1ELb1ELb1ELb0ELb1ELb0ELb0ELi2ELi1ELi2ELi1ELb0EEENS1_24CollectiveEpilogueBwdGQAISC_fSF_Li256ELb1ELb0EEENS1_19SingleTileSchedulerILb1ELb0ELb0ELi128EEEEEEEEEvNT_6ParamsE)
        /*014c*/ 	.word	0x00000010


	//----- nvinfo : EIATTR_REGCOUNT
	.align		4
.L_72:
        /*0150*/ 	.byte	0x04, 0x2f
        /*0152*/ 	.short	(.L_74 - .L_73)
	.align		4
.L_73:
        /*0154*/ 	.word	index@(_ZN7cutlass13device_kernelIN5flash11enable_sm90INS1_16FlashAttnBwdSm90INS1_25CollectiveMainloopBwdSm90ILi2ELi2ELi2EN4cute5tupleIJNS5_1CILi1EEES8_S8_EEENS6_IJNS7_ILi64EEENS7_ILi128EEESB_EEENS_6half_tEfNS_4arch4Sm90ELb0ELb1ELb1ELb1ELb1ELb1ELb0ELb0ELi2ELi1ELi2ELi1ELb0EEENS1_21CollectiveEpilogueBwdISC_SD_SF_Li256ELb1ELb0ELi1EEENS1_19SingleTileSchedulerILb1ELb0ELb0ELi128EEEEEEEEEvNT_6ParamsE)
        /*0158*/ 	.word	0x000000a8


	//----- nvinfo : EIATTR_FRAME_SIZE
	.align		4
.L_74:
        /*015c*/ 	.byte	0x04, 0x11
        /*015e*/ 	.short	(.L_76 - .L_75)
	.align		4
.L_75:
        /*0160*/ 	.word	index@(_ZN7cutlass13device_kernelIN5flash11enable_sm90INS1_16FlashAttnBwdSm90INS1_25CollectiveMainloopBwdSm90ILi2ELi2ELi2EN4cute5tupleIJNS5_1CILi1EEES8_S8_EEENS6_IJNS7_ILi64EEENS7_ILi128EEESB_EEENS_6half_tEfNS_4arch4Sm90ELb0ELb1ELb1ELb1ELb1ELb1ELb0ELb0ELi2ELi1ELi2ELi1ELb0EEENS1_21CollectiveEpilogueBwdISC_SD_SF_Li256ELb1ELb0ELi1EEENS1_19SingleTileSchedulerILb1ELb0ELb0ELi128EEEEEEEEEvNT_6ParamsE)
        /*0164*/ 	.word	0x00000010


	//----- nvinfo : EIATTR_REGCOUNT
	.align		4
.L_76:
        /*0168*/ 	.byte	0x04, 0x2f
        /*016a*/ 	.short	(.L_78 - .L_77)
	.align		4
.L_77:
        /*016c*/ 	.word	index@(_ZN7cutlass13device_kernelIN5flash11enable_sm90INS1_16FlashAttnBwdSm90INS1_25CollectiveMainloopBwdSm90ILi2ELi2ELi2EN4cute5tupleIJNS5_1CILi1EEES8_S8_EEENS6_IJNS7_ILi64EEENS7_ILi128EEESB_EEENS_6half_tEfNS_4arch4Sm90ELb0ELb1ELb1ELb1ELb0ELb1ELb0ELb0ELi2ELi1ELi2ELi1ELb0EEENS1_21CollectiveEpilogueBwdISC_SD_SF_Li256ELb1ELb0ELi1EEENS1_19SingleTileSchedulerILb1ELb0ELb0ELi128EEEEEEEEEvNT_6ParamsE)
        /*0170*/ 	.word	0x000000a8


	//----- nvinfo : EIATTR_FRAME_SIZE
	.align		4
.L_78:
        /*0174*/ 	.byte	0x04, 0x11
        /*0176*/ 	.short	(.L_80 - .L_79)
	.align		4
.L_79:
        /*0178*/ 	.word	index@(_ZN7cutlass13device_kernelIN5flash11enable_sm90INS1_16FlashAttnBwdSm90INS1_25CollectiveMainloopBwdSm90ILi2ELi2ELi2EN4cute5tupleIJNS5_1CILi1EEES8_S8_EEENS6_IJNS7_ILi64EEENS7_ILi128EEESB_EEENS_6half_tEfNS_4arch4Sm90ELb0ELb1ELb1ELb1ELb0ELb1ELb0ELb0ELi2ELi1ELi2ELi1ELb0EEENS1_21CollectiveEpilogueBwdISC_SD_SF_Li256ELb1ELb0ELi1EEENS1_19SingleTileSchedulerILb1ELb0ELb0ELi128EEEEEEEEEvNT_6ParamsE)
        /*017c*/ 	.word	0x00000010


	//----- nvinfo : EIATTR_REGCOUNT
	.align		4
.L_80:
        /*0180*/ 	.byte	0x04, 0x2f
        /*0182*/ 	.short	(.L_82 - .L_81)
	.align		4
.L_81:
        /*0184*/ 	.word	index@(_ZN7cutlass13device_kernelIN5flash11enable_sm90INS1_16FlashAttnBwdSm90INS1_25CollectiveMainloopBwdSm90ILi2ELi2ELi2EN4cute5tupleIJNS5_1CILi1EEES8_S8_EEENS6_IJNS7_ILi64EEENS7_ILi128EEESB_EEENS_6half_tEfNS_4arch4Sm90ELb0ELb1ELb1ELb0ELb1ELb1ELb0ELb0ELi2ELi1ELi2ELi1ELb0EEENS1_24CollectiveEpilogueBwdGQAISC_fSF_Li256ELb0ELb1EEENS1_19SingleTileSchedulerILb0ELb0ELb0ELi128EEEEEEEEEvNT_6ParamsE)
        /*0188*/ 	.word	0x000000a8


	//----- nvinfo : EIATTR_FRAME_SIZE
	.align		4
.L_82:
        /*018c*/ 	.byte	0x04, 0x11
        /*018e*/ 	.short	(.L_84 - .L_83)
	.align		4
.L_83:
        /*0190*/ 	.word	index@(_ZN7cutlass13device_kernelIN5flash11enable_sm90INS1_16FlashAttnBwdSm90INS1_25CollectiveMainloopBwdSm90ILi2ELi2ELi2EN4cute5tupleIJNS5_1CILi1EEES8_S8_EEENS6_IJNS7_ILi64EEENS7_ILi128EEESB_EEENS_6half_tEfNS_4arch4Sm90ELb0ELb1ELb1ELb0ELb1ELb1ELb0ELb0ELi2ELi1ELi2ELi1ELb0EEENS1_24CollectiveEpilogueBwdGQAISC_fSF_Li256ELb0ELb1EEENS1_19SingleTileSchedulerILb0ELb0ELb0ELi128EEEEEEEEEvNT_6ParamsE)
        /*0194*/ 	.word	0x00000010


	//----- nvinfo : EIATTR_REGCOUNT
	.align		4
.L_84:
        /*0198*/ 	.byte	0x04, 0x2f
        /*019a*/ 	.short	(.L_86 - .L_85)
	.align		4
.L_85:
        /*019c*/ 	.word	index@(_ZN7cutlass13device_kernelIN5flash11enable_sm90INS1_16FlashAttnBwdSm90INS1_25CollectiveMainloopBwdSm90ILi2ELi2ELi2EN4cute5tupleIJNS5_1CILi1EEES8_S8_EEENS6_IJNS7_ILi64EEENS7_ILi128EEESB_EEENS_6half_tEfNS_4arch4Sm90ELb0ELb1ELb1ELb0ELb0ELb1ELb0ELb0ELi2ELi1ELi2ELi1ELb0EEENS1_24CollectiveEpilogueBwdGQAISC_fSF_Li256ELb0ELb0EEENS1_19SingleTileSchedulerILb0ELb0ELb0ELi128EEEEEEEEEvNT_6ParamsE)
        /*01a0*/ 	.word	0x000000a8


	//----- nvinfo : EIATTR_FRAME_SIZE
	.align		4
.L_86:
        /*01a4*/ 	.byte	0x04, 0x11
        /*01a6*/ 	.short	(.L_88 - .L_87)
	.align		4
.L_87:
        /*01a8*/ 	.word	index@(_ZN7cutlass13device_kernelIN5flash11enable_sm90INS1_16FlashAttnBwdSm90INS1_25CollectiveMainloopBwdSm90ILi2ELi2ELi2EN4cute5tupleIJNS5_1CILi1EEES8_S8_EEENS6_IJNS7_ILi64EEENS7_ILi128EEESB_EEENS_6half_tEfNS_4arch4Sm90ELb0ELb1ELb1ELb0ELb0ELb1ELb0ELb0ELi2ELi1ELi2ELi1ELb0EEENS1_24CollectiveEpilogueBwdGQAISC_fSF_Li256ELb0ELb0EEENS1_19SingleTileSchedulerILb0ELb0ELb0ELi128EEEEEEEEEvNT_6ParamsE)
        /*01ac*/ 	.word	0x00000010


	//----- nvinfo : EIATTR_REGCOUNT
	.align		4
.L_88:
        /*01b0*/ 	.byte	0x04, 0x2f
        /*01b2*/ 	.short	(.L_90 - .L_89)
	.align		4
.L_89:
        /*01b4*/ 	.word	index@(_ZN7cutlass13device_kernelIN5flash11enable_sm90INS1_16FlashAttnBwdSm90INS1_25CollectiveMainloopBwdSm90ILi2ELi2ELi2EN4cute5tupleIJNS5_1CILi1EEES8_S8_EEENS6_IJNS7_ILi64EEENS7_ILi128EEESB_EEENS_6half_tEfNS_4arch4Sm90ELb0ELb1ELb1ELb0ELb1ELb1ELb0ELb0ELi2ELi1ELi2ELi1ELb0EEENS1_21CollectiveEpilogueBwdISC_SD_SF_Li256ELb0ELb0ELi1EEENS1_19SingleTileSchedulerILb0ELb0ELb0ELi128EEEEEEEEEvNT_6ParamsE)
        /*01b8*/ 	.word	0x000000a8


	//----- nvinfo : EIATTR_FRAME_SIZE
	.align		4
.L_90:
        /*01bc*/ 	.byte	0x04, 0x11
        /*01be*/ 	.short	(.L_92 - .L_91)
	.align		4
.L_91:
        /*01c0*/ 	.word	index@(_ZN7cutlass13device_kernelIN5flash11enable_sm90INS1_16FlashAttnBwdSm90INS1_25CollectiveMainloopBwdSm90ILi2ELi2ELi2EN4cute5tupleIJNS5_1CILi1EEES8_S8_EEENS6_IJNS7_ILi64EEENS7_ILi128EEESB_EEENS_6half_tEfNS_4arch4Sm90ELb0ELb1ELb1ELb0ELb1ELb1ELb0ELb0ELi2ELi1ELi2ELi1ELb0EEENS1_21CollectiveEpilogueBwdISC_SD_SF_Li256ELb0ELb0ELi1EEENS1_19SingleTileSchedulerILb0ELb0ELb0ELi128EEEEEEEEEvNT_6ParamsE)
        /*01c4*/ 	.word	0x00000010


	//----- nvinfo : EIATTR_REGCOUNT
	.align		4
.L_92:
        /*01c8*/ 	.byte	0x04, 0x2f
        /*01ca*/ 	.short	(.L_94 - .L_93)
	.align		4
.L_93:
        /*01cc*/ 	.word	index@(_ZN7cutlass13device_kernelIN5flash11enable_sm90INS1_16FlashAttnBwdSm90INS1_25CollectiveMainloopBwdSm90ILi2ELi2ELi2EN4cute5tupleIJNS5_1CILi1EEES8_S8_EEENS6_IJNS7_ILi64EEENS7_ILi128EEESB_EEENS_6half_tEfNS_4arch4Sm90ELb0ELb1ELb1ELb0ELb0ELb1ELb0ELb0ELi2ELi1ELi2ELi1ELb0EEENS1_21CollectiveEpilogueBwdISC_SD_SF_Li256ELb0ELb0ELi1EEENS1_19SingleTileSchedulerILb0ELb0ELb0ELi128EEEEEEEEEvNT_6ParamsE)
        /*01d0*/ 	.word	0x000000a8


	//----- nvinfo : EIATTR_FRAME_SIZE
	.align		4
.L_94:
        /*01d4*/ 	.byte	0x04, 0x11
        /*01d6*/ 	.short	(.L_96 - .L_95)
	.align		4
.L_95:
        /*01d8*/ 	.word	index@(_ZN7cutlass13device_kernelIN5flash11enable_sm90INS1_16FlashAttnBwdSm90INS1_25CollectiveMainloopBwdSm90ILi2ELi2ELi2EN4cute5tupleIJNS5_1CILi1EEES8_S8_EEENS6_IJNS7_ILi64EEENS7_ILi128EEESB_EEENS_6half_tEfNS_4arch4Sm90ELb0ELb1ELb1ELb0ELb0ELb1ELb0ELb0ELi2ELi1ELi2ELi1ELb0EEENS1_21CollectiveEpilogueBwdISC_SD_SF_Li256ELb0ELb0ELi1EEENS1_19SingleTileSchedulerILb0ELb0ELb0ELi128EEEEEEEEEvNT_6ParamsE)
        /*01dc*/ 	.word	0x00000010


	//----- nvinfo : EIATTR_REGCOUNT
	.align		4
.L_96:
        /*01e0*/ 	.byte	0x04, 0x2f
        /*01e2*/ 	.short	(.L_98 - .L_97)
	.align		4
.L_97:
        /*01e4*/ 	.word	index@(_ZN7cutlass13device_kernelIN5flash11enable_sm90INS1_16FlashAttnBwdSm90INS1_25CollectiveMainloopBwdSm90ILi2ELi2ELi2EN4cute5tupleIJNS5_1CILi1EEES8_S8_EEENS6_IJNS7_ILi64EEENS7_ILi128EEESB_EEENS_6half_tEfNS_4arch4Sm90ELb0ELb0ELb1ELb1ELb1ELb1ELb0ELb0ELi2ELi1ELi2ELi1ELb0EEENS1_24CollectiveEpilogueBwdGQAISC_fSF_Li256ELb1ELb1EEENS1_19SingleTileSchedulerILb1ELb0ELb0ELi128EEEEEEEEEvNT_6ParamsE)
        /*01e8*/ 	.word	0x000000a8


	//----- nvinfo : EIATTR_FRAME_SIZE
	.align		4
.L_98:
        /*01ec*/ 	.byte	0x04, 0x11
        /*01ee*/ 	.short	(.L_100 - .L_99)
	.align		4
.L_99:
        /*01f0*/ 	.word	index@(_ZN7cutlass13device_kernelIN5flash11enable_sm90INS1_16FlashAttnBwdSm90INS1_25CollectiveMainloopBwdSm90ILi2ELi2ELi2EN4cute5tupleIJNS5_1CILi1EEES8_S8_EEENS6_IJNS7_ILi64EEENS7_ILi128EEESB_EEENS_6half_tEfNS_4arch4Sm90ELb0ELb0ELb1ELb1ELb1ELb1ELb0ELb0ELi2ELi1ELi2ELi1ELb0EEENS1_24CollectiveEpilogueBwdGQAISC_fSF_Li256ELb1ELb1EEENS1_19SingleTileSchedulerILb1ELb0ELb0ELi128EEEEEEEEEvNT_6ParamsE)
        /*01f4*/ 	.word	0x00000008


	//----- nvinfo : EIATTR_REGCOUNT
	.align		4
.L_100:
        /*01f8*/ 	.byte	0x04, 0x2f
        /*01fa*/ 	.short	(.L_102 - .L_101)
	.align		4
.L_101:
        /*01fc*/ 	.word	index@(_ZN7cutlass13device_kernelIN5flash11enable_sm90INS1_16FlashAttnBwdSm90INS1_25CollectiveMainloopBwdSm90ILi2ELi2ELi2EN4cute5tupleIJNS5_1CILi1EEES8_S8_EEENS6_IJNS7_ILi64EEENS7_ILi128EEESB_EEENS_6half_tEfNS_4arch4Sm90ELb0ELb0ELb1ELb1ELb0ELb1ELb0ELb0ELi2ELi1ELi2ELi1ELb0EEENS1_24CollectiveEpilogueBwdGQAISC_fSF_Li256ELb1ELb0EEENS1_19SingleTileSchedulerILb1ELb0ELb0ELi128EEEEEEEEEvNT_6ParamsE)
        /*0200*/ 	.word	0x000000a8


	//----- nvinfo : EIATTR_FRAME_SIZE
	.align		4
.L_102:
        /*0204*/ 	.byte	0x04, 0x11
        /*0206*/ 	.short	(.L_104 - .L_103)
	.align		4
.L_103:
        /*0208*/ 	.word	index@(_ZN7cutlass13device_kernelIN5flash11enable_sm90INS1_16FlashAttnBwdSm90INS1_25CollectiveMainloopBwdSm90ILi2ELi2ELi2EN4cute5tupleIJNS5_1CILi1EEES8_S8_EEENS6_IJNS7_ILi64EEENS7_ILi128EEESB_EEENS_6half_tEfNS_4arch4Sm90ELb0ELb0ELb1ELb1ELb0ELb1ELb0ELb0ELi2ELi1ELi2ELi1ELb0EEENS1_24CollectiveEpilogueBwdGQAISC_fSF_Li256ELb1ELb0EEENS1_19SingleTileSchedulerILb1ELb0ELb0ELi128EEEEEEEEEvNT_6ParamsE)
        /*020c*/ 	.word	0x00000008


	//----- nvinfo : EIATTR_REGCOUNT
	.align		4
.L_104:
        /*0210*/ 	.byte	0x04, 0x2f
        /*0212*/ 	.short	(.L_106 - .L_105)
	.align		4
.L_105:
        /*0214*/ 	.word	index@(_ZN7cutlass13device_kernelIN5flash11enable_sm90INS1_16FlashAttnBwdSm90INS1_25CollectiveMainloopBwdSm90ILi2ELi2ELi2EN4cute5tupleIJNS5_1CILi1EEES8_S8_EEENS6_IJNS7_ILi64EEENS7_ILi128EEESB_EEENS_6half_tEfNS_4arch4Sm90ELb0ELb0ELb1ELb1ELb1ELb1ELb0ELb0ELi2ELi1ELi2ELi1ELb0EEENS1_21CollectiveEpilogueBwdISC_SD_SF_Li256ELb1ELb0ELi1EEENS1_19SingleTileSchedulerILb1ELb0ELb0ELi128EEEEEEEEEvNT_6ParamsE)
        /*0218*/ 	.word	0x000000a8


	//----- nvinfo : EIATTR_FRAME_SIZE
	.align		4
.L_106:
        /*021c*/ 	.byte	0x04, 0x11
        /*021e*/ 	.short	(.L_108 - .L_107)
	.align		4
.L_107:
        /*0220*/ 	.word	index@(_ZN7cutlass13device_kernelIN5flash11enable_sm90INS1_16FlashAttnBwdSm90INS1_25CollectiveMainloopBwdSm90ILi2ELi2ELi2EN4cute5tupleIJNS5_1CILi1EEES8_S8_EEENS6_IJNS7_ILi64EEENS7_ILi128EEESB_EEENS_6half_tEfNS_4arch4Sm90ELb0ELb0ELb1ELb1ELb1ELb1ELb0ELb0ELi2ELi1ELi2ELi1ELb0EEENS1_21CollectiveEpilogueBwdISC_SD_SF_Li256ELb1ELb0ELi1EEENS1_19SingleTileSchedulerILb1ELb0ELb0ELi128EEEEEEEEEvNT_6ParamsE)
        /*0224*/ 	.word	0x00000008


	//----- nvinfo : EIATTR_REGCOUNT
	.align		4
.L_108:
        /*0228*/ 	.byte	0x04, 0x2f
        /*022a*/ 	.short	(.L_110 - .L_109)
	.align		4
.L_109:
        /*022c*/ 	.word	index@(_ZN7cutlass13device_kernelIN5flash11enable_sm90INS1_16FlashAttnBwdSm90INS1_25CollectiveMainloopBwdSm90ILi2ELi2ELi2EN4cute5tupleIJNS5_1CILi1EEES8_S8_EEENS6_IJNS7_ILi64EEENS7_ILi128EEESB_EEENS_6half_tEfNS_4arch4Sm90ELb0ELb0ELb1ELb1ELb0ELb1ELb0ELb0ELi2ELi1ELi2ELi1ELb0EEENS1_21CollectiveEpilogueBwdISC_SD_SF_Li256ELb1ELb0ELi1EEENS1_19SingleTileSchedulerILb1ELb0ELb0ELi128EEEEEEEEEvNT_6ParamsE)
        /*0230*/ 	.word	0x000000a8


	//----- nvinfo : EIATTR_FRAME_SIZE
	.align		4
.L_110:
        /*0234*/ 	.byte	0x04, 0x11
        /*0236*/ 	.short	(.L_112 - .L_111)
	.align		4
.L_111:
        /*0238*/ 	.word	index@(_ZN7cutlass13device_kernelIN5flash11enable_sm90INS1_16FlashAttnBwdSm90INS1_25CollectiveMainloopBwdSm90ILi2ELi2ELi2EN4cute5tupleIJNS5_1CILi1EEES8_S8_EEENS6_IJNS7_ILi64EEENS7_ILi128EEESB_EEENS_6half_tEfNS_4arch4Sm90ELb0ELb0ELb1ELb1ELb0ELb1ELb0ELb0ELi2ELi1ELi2ELi1ELb0EEENS1_21CollectiveEpilogueBwdISC_SD_SF_Li256ELb1ELb0ELi1EEENS1_19SingleTileSchedulerILb1ELb0ELb0ELi128EEEEEEEEEvNT_6ParamsE)
        /*023c*/ 	.word	0x00000008


	//----- nvinfo : EIATTR_REGCOUNT
	.align		4
.L_112:
        /*0240*/ 	.byte	0x04, 0x2f
        /*0242*/ 	.short	(.L_114 - .L_113)
	.align		4
.L_113:
        /*0244*/ 	.word	index@(_ZN7cutlass13device_kernelIN5flash11enable_sm90INS1_16FlashAttnBwdSm90INS1_25CollectiveMainloopBwdSm90ILi2ELi2ELi2EN4cute5tupleIJNS5_1CILi1EEES8_S8_EEENS6_IJNS7_ILi64EEENS7_ILi128EEESB_EEENS_6half_tEfNS_4arch4Sm90ELb0ELb0ELb1ELb0ELb1ELb1ELb0ELb0ELi2ELi1ELi2ELi1ELb0EEENS1_24CollectiveEpilogueBwdGQAISC_fSF_Li256ELb0ELb1EEENS1_19SingleTileSchedulerILb0ELb0ELb0ELi128EEEEEEEEEvNT_6ParamsE)
        /*0248*/ 	.word	0x000000a8


	//----- nvinfo : EIATTR_FRAME_SIZE
	.align		4
.L_114:
        /*024c*/ 	.byte	0x04, 0x11
        /*024e*/ 	.short	(.L_116 - .L_115)
	.align		4
.L_115:
        /*0250*/ 	.word	index@(_ZN7cutlass13device_kernelIN5flash11enable_sm90INS1_16FlashAttnBwdSm90INS1_25CollectiveMainloopBwdSm90ILi2ELi2ELi2EN4cute5tupleIJNS5_1CILi1EEES8_S8_EEENS6_IJNS7_ILi64EEENS7_ILi128EEESB_EEENS_6half_tEfNS_4arch4Sm90ELb0ELb0ELb1ELb0ELb1ELb1ELb0ELb0ELi2ELi1ELi2ELi1ELb0EEENS1_24CollectiveEpilogueBwdGQAISC_fSF_Li256ELb0ELb1EEENS1_19SingleTileSchedulerILb0ELb0ELb0ELi128EEEEEEEEEvNT_6ParamsE)
        /*0254*/ 	.word	0x00000000


	//----- nvinfo : EIATTR_REGCOUNT
	.align		4
.L_116:
        /*0258*/ 	.byte	0x04, 0x2f
        /*025a*/ 	.short	(.L_118 - .L_117)
	.align		4
.L_117:
        /*025c*/ 	.word	index@(_ZN7cutlass13device_kernelIN5flash11enable_sm90INS1_16FlashAttnBwdSm90INS1_25CollectiveMainloopBwdSm90ILi2ELi2ELi2EN4cute5tupleIJNS5_1CILi1EEES8_S8_EEENS6_IJNS7_ILi64EEENS7_ILi128EEESB_EEENS_6half_tEfNS_4arch4Sm90ELb0ELb0ELb1ELb0ELb0ELb1ELb0ELb0ELi2ELi1ELi2ELi1ELb0EEENS1_24CollectiveEpilogueBwdGQAISC_fSF_Li256ELb0ELb0EEENS1_19SingleTileSchedulerILb0ELb0ELb0ELi128EEEEEEEEEvNT_6ParamsE)
        /*0260*/ 	.word	0x000000a8


	//----- nvinfo : EIATTR_FRAME_SIZE
	.align		4
.L_118:
        /*0264*/ 	.byte	0x04, 0x11
        /*0266*/ 	.short	(.L_120 - .L_119)
	.align		4
.L_119:
        /*0268*/ 	.word	index@(_ZN7cutlass13device_kernelIN5flash11enable_sm90INS1_16FlashAttnBwdSm90INS1_25CollectiveMainloopBwdSm90ILi2ELi2ELi2EN4cute5tupleIJNS5_1CILi1EEES8_S8_EEENS6_IJNS7_ILi64EEENS7_ILi128EEESB_EEENS_6half_tEfNS_4arch4Sm90ELb0ELb0ELb1ELb0ELb0ELb1ELb0ELb0ELi2ELi1ELi2ELi1ELb0EEENS1_24CollectiveEpilogueBwdGQAISC_fSF_Li256ELb0ELb0EEENS1_19SingleTileSchedulerILb0ELb0ELb0ELi128EEEEEEEEEvNT_6ParamsE)
        /*026c*/ 	.word	0x00000000


	//----- nvinfo : EIATTR_REGCOUNT
	.align		4
.L_120:
        /*0270*/ 	.byte	0x04, 0x2f
        /*0272*/ 	.short	(.L_122 - .L_121)
	.align		4
.L_121:
        /*0274*/ 	.word	index@(_ZN7cutlass13device_kernelIN5flash11enable_sm90INS1_16FlashAttnBwdSm90INS1_25CollectiveMainloopBwdSm90ILi2ELi2ELi2EN4cute5tupleIJNS5_1CILi1EEES8_S8_EEENS6_IJNS7_ILi64EEENS7_ILi128EEESB_EEENS_6half_tEfNS_4arch4Sm90ELb0ELb0ELb1ELb0ELb1ELb1ELb0ELb0ELi2ELi1ELi2ELi1ELb0EEENS1_21CollectiveEpilogueBwdISC_SD_SF_Li256ELb0ELb0ELi1EEENS1_19SingleTileSchedulerILb0ELb0ELb0ELi128EEEEEEEEEvNT_6ParamsE)
        /*0278*/ 	.word	0x000000a8


	//----- nvinfo : EIATTR_FRAME_SIZE
	.align		4
.L_122:
        /*027c*/ 	.byte	0x04, 0x11
        /*027e*/ 	.short	(.L_124 - .L_123)
	.align		4
.L_123:
        /*0280*/ 	.word	index@(_ZN7cutlass13device_kernelIN5flash11enable_sm90INS1_16FlashAttnBwdSm90INS1_25CollectiveMainloopBwdSm90ILi2ELi2ELi2EN4cute5tupleIJNS5_1CILi1EEES8_S8_EEENS6_IJNS7_ILi64EEENS7_ILi128EEESB_EEENS_6half_tEfNS_4arch4Sm90ELb0ELb0ELb1ELb0ELb1ELb1ELb0ELb0ELi2ELi1ELi2ELi1ELb0EEENS1_21CollectiveEpilogueBwdISC_SD_SF_Li256ELb0ELb0ELi1EEENS1_19SingleTileSchedulerILb0ELb0ELb0ELi128EEEEEEEEEvNT_6ParamsE)
        /*0284*/ 	.word	0x00000000


	//----- nvinfo : EIATTR_REGCOUNT
	.align		4
.L_124:
        /*0288*/ 	.byte	0x04, 0x2f
        /*028a*/ 	.short	(.L_126 - .L_125)
	.align		4
.L_125:
        /*028c*/ 	.word	index@(_ZN7cutlass13device_kernelIN5flash11enable_sm90INS1_16FlashAttnBwdSm90INS1_25CollectiveMainloopBwdSm90ILi2ELi2ELi2EN4cute5tupleIJNS5_1CILi1EEES8_S8_EEENS6_IJNS7_ILi64EEENS7_ILi128EEESB_EEENS_6half_tEfNS_4arch4Sm90ELb0ELb0ELb1ELb0ELb0ELb1ELb0ELb0ELi2ELi1ELi2ELi1ELb0EEENS1_21CollectiveEpilogueBwdISC_SD_SF_Li256ELb0ELb0ELi1EEENS1_19SingleTileSchedulerILb0ELb0ELb0ELi128EEEEEEEEEvNT_6ParamsE)
        /*0290*/ 	.word	0x000000a8


	//----- nvinfo : EIATTR_FRAME_SIZE
	.align		4
.L_126:
        /*0294*/ 	.byte	0x04, 0x11
        /*0296*/ 	.short	(.L_128 - .L_127)
	.align		4
.L_127:
        /*0298*/ 	.word	index@(_ZN7cutlass13device_kernelIN5flash11enable_sm90INS1_16FlashAttnBwdSm90INS1_25CollectiveMainloopBwdSm90ILi2ELi2ELi2EN4cute5tupleIJNS5_1CILi1EEES8_S8_EEENS6_IJNS7_ILi64EEENS7_ILi128EEESB_EEENS_6half_tEfNS_4arch4Sm90ELb0ELb0ELb1ELb0ELb0ELb1ELb0ELb0ELi2ELi1ELi2ELi1ELb0EEENS1_21CollectiveEpilogueBwdISC_SD_SF_Li256ELb0ELb0ELi1EEENS1_19SingleTileSchedulerILb0ELb0ELb0ELi128EEEEEEEEEvNT_6ParamsE)
        /*029c*/ 	.word	0x00000000


	//----- nvinfo : EIATTR_MIN_STACK_SIZE
	.align		4
.L_128:
        /*02a0*/ 	.byte	0x04, 0x12
        /*02a2*/ 	.short	(.L_130 - .L_129)
	.align		4
.L_129:
        /*02a4*/ 	.word	index@(_ZN7cutlass13device_kernelIN5flash11enable_sm90INS1_16FlashAttnBwdSm90INS1_25CollectiveMainloopBwdSm90ILi2ELi2ELi2EN4cute5tupleIJNS5_1CILi1EEES8_S8_EEENS6_IJNS7_ILi64EEENS7_ILi128EEESB_EEENS_6half_tEfNS_4arch4Sm90ELb0ELb0ELb1ELb0ELb0ELb1ELb0ELb0ELi2ELi1ELi2ELi1ELb0EEENS1_21CollectiveEpilogueBwdISC_SD_SF_Li256ELb0ELb0ELi1EEENS1_19SingleTileSchedulerILb0ELb0ELb0ELi128EEEEEEEEEvNT_6ParamsE)
        /*02a8*/ 	.word	0x00000000


	//----- nvinfo : EIATTR_MIN_STACK_SIZE
	.align		4
.L_130:
        /*02ac*/ 	.byte	0x04, 0x12
        /*02ae*/ 	.short	(.L_132 - .L_131)
	.align		4
.L_131:
        /*02b0*/ 	.word	index@(_ZN7cutlass13device_kernelIN5flash11enable_sm90INS1_16FlashAttnBwdSm90INS1_25CollectiveMainloopBwdSm90ILi2ELi2ELi2EN4cute5tupleIJNS5_1CILi1EEES8_S8_EEENS6_IJNS7_ILi64EEENS7_ILi128EEESB_EEENS_6half_tEfNS_4arch4Sm90ELb0ELb0ELb1ELb0ELb1ELb1ELb0ELb0ELi2ELi1ELi2ELi1ELb0EEENS1_21CollectiveEpilogueBwdISC_SD_SF_Li256ELb0ELb0ELi1EEENS1_19SingleTileSchedulerILb0ELb0ELb0ELi128EEEEEEEEEvNT_6ParamsE)
        /*02b4*/ 	.word	0x00000000


	//----- nvinfo : EIATTR_MIN_STACK_SIZE
	.align		4
.L_132:
        /*02b8*/ 	.byte	0x04, 0x12
        /*02ba*/ 	.short	(.L_134 - .L_133)
	.align		4
.L_133:
        /*02bc*/ 	.word	index@(_ZN7cutlass13device_kernelIN5flash11enable_sm90INS1_16FlashAttnBwdSm90INS1_25CollectiveMainloopBwdSm90ILi2ELi2ELi2EN4cute5tupleIJNS5_1CILi1EEES8_S8_EEENS6_IJNS7_ILi64EEENS7_ILi128EEESB_EEENS_6half_tEfNS_4arch4Sm90ELb0ELb0ELb1ELb0ELb0ELb1ELb0ELb0ELi2ELi1ELi2ELi1ELb0EEENS1_24CollectiveEpilogueBwdGQAISC_fSF_Li256ELb0ELb0EEENS1_19SingleTileSchedulerILb0ELb0ELb0ELi128EEEEEEEEEvNT_6ParamsE)
        /*02c0*/ 	.word	0x00000000


	//----- nvinfo : EIATTR_MIN_STACK_SIZE
	.align		4
.L_134:
        /*02c4*/ 	.byte	0x04, 0x12
        /*02c6*/ 	.short	(.L_136 - .L_135)
	.align		4
.L_135:
        /*02c8*/ 	.word	index@(_ZN7cutlass13device_kernelIN5flash11enable_sm90INS1_16FlashAttnBwdSm90INS1_25CollectiveMainloopBwdSm90ILi2ELi2ELi2EN4cute5tupleIJNS5_1CILi1EEES8_S8_EEENS6_IJNS7_ILi64EEENS7_ILi128EEESB_EEENS_6half_tEfNS_4arch4Sm90ELb0ELb0ELb1ELb0ELb1ELb1ELb0ELb0ELi2ELi1ELi2ELi1ELb0EEENS1_24CollectiveEpilogueBwdGQAISC_fSF_Li256ELb0ELb1EEENS1_19SingleTileSchedulerILb0ELb0ELb0ELi128EEEEEEEEEvNT_6ParamsE)
        /*02cc*/ 	.word	0x00000000


	//----- nvinfo : EIATTR_MIN_STACK_SIZE
	.align		4
.L_136:
        /*02d0*/ 	.byte	0x04, 0x12
        /*02d2*/ 	.short	(.L_138 - .L_137)
	.align		4
.L_137:
        /*02d4*/ 	.word	index@(_ZN7cutlass13device_kernelIN5flash11enable_sm90INS1_16FlashAttnBwdSm90INS1_25CollectiveMainloopBwdSm90ILi2ELi2ELi2EN4cute5tupleIJNS5_1CILi1EEES8_S8_EEENS6_IJNS7_ILi64EEENS7_ILi128EEESB_EEENS_6half_tEfNS_4arch4Sm90ELb0ELb0ELb1ELb1ELb0ELb1ELb0ELb0ELi2ELi1ELi2ELi1ELb0EEENS1_21CollectiveEpilogueBwdISC_SD_SF_Li256ELb1ELb0ELi1EEENS1_19SingleTileSchedulerILb1ELb0ELb0ELi128EEEEEEEEEvNT_6ParamsE)
        /*02d8*/ 	.word	0x00000008


	//----- nvinfo : EIATTR_MIN_STACK_SIZE
	.align		4
.L_138:
        /*02dc*/ 	.byte	0x04, 0x12
        /*02de*/ 	.short	(.L_140 - .L_139)
	.align		4
.L_139:
        /*02e0*/ 	.word	index@(_ZN7cutlass13device_kernelIN5flash11enable_sm90INS1_16FlashAttnBwdSm90INS1_25CollectiveMainloopBwdSm90ILi2ELi2ELi2EN4cute5tupleIJNS5_1CILi1EEES8_S8_EEENS6_IJNS7_ILi64EEENS7_ILi128EEESB_EEENS_6half_tEfNS_4arch4Sm90ELb0ELb0ELb1ELb1ELb1ELb1ELb0ELb0ELi2ELi1ELi2ELi1ELb0EEENS1_21CollectiveEpilogueBwdISC_SD_SF_Li256ELb1ELb0ELi1EEENS1_19SingleTileSchedulerILb1ELb0ELb0ELi128EEEEEEEEEvNT_6ParamsE)
        /*02e4*/ 	.word	0x00000008


	//----- nvinfo : EIATTR_MIN_STACK_SIZE
	.align		4
.L_140:
        /*02e8*/ 	.byte	0x04, 0x12
        /*02ea*/ 	.short	(.L_142 - .L_141)
	.align		4
.L_141:
        /*02ec*/ 	.word	index@(_ZN7cutlass13device_kernelIN5flash11enable_sm90INS1_16FlashAttnBwdSm90INS1_25CollectiveMainloopBwdSm90ILi2ELi2ELi2EN4cute5tupleIJNS5_1CILi1EEES8_S8_EEENS6_IJNS7_ILi64EEENS7_ILi128EEESB_EEENS_6half_tEfNS_4arch4Sm90ELb0ELb0ELb1ELb1ELb0ELb1ELb0ELb0ELi2ELi1ELi2ELi1ELb0EEENS1_24CollectiveEpilogueBwdGQAISC_fSF_Li256ELb1ELb0EEENS1_19SingleTileSchedulerILb1ELb0ELb0ELi128EEEEEEEEEvNT_6ParamsE)
        /*02f0*/ 	.word	0x00000008


	//----- nvinfo : EIATTR_MIN_STACK_SIZE
	.align		4
.L_142:
        /*02f4*/ 	.byte	0x04, 0x12
        /*02f6*/ 	.short	(.L_144 - .L_143)
	.align		4
.L_143:
        /*02f8*/ 	.word	index@(_ZN7cutlass13device_kernelIN5flash11enable_sm90INS1_16FlashAttnBwdSm90INS1_25CollectiveMainloopBwdSm90ILi2ELi2ELi2EN4cute5tupleIJNS5_1CILi1EEES8_S8_EEENS6_IJNS7_ILi64EEENS7_ILi128EEESB_EEENS_6half_tEfNS_4arch4Sm90ELb0ELb0ELb1ELb1ELb1ELb1ELb0ELb0ELi2ELi1ELi2ELi1ELb0EEENS1_24CollectiveEpilogueBwdGQAISC_fSF_Li256ELb1ELb1EEENS1_19SingleTileSchedulerILb1ELb0ELb0ELi128EEEEEEEEEvNT_6ParamsE)
        /*02fc*/ 	.word	0x00000008


	//----- nvinfo : EIATTR_MIN_STACK_SIZE
	.align		4
.L_144:
        /*0300*/ 	.byte	0x04, 0x12
        /*0302*/ 	.short	(.L_146 - .L_145)
	.align		4
.L_145:
        /*0304*/ 	.word	index@(_ZN7cutlass13device_kernelIN5flash11enable_sm90INS1_16FlashAttnBwdSm90INS1_25CollectiveMainloopBwdSm90ILi2ELi2ELi2EN4cute5tupleIJNS5_1CILi1EEES8_S8_EEENS6_IJNS7_ILi64EEENS7_ILi128EEESB_EEENS_6half_tEfNS_4arch4Sm90ELb0ELb1ELb1ELb0ELb0ELb1ELb0ELb0ELi2ELi1ELi2ELi1ELb0EEENS1_21CollectiveEpilogueBwdISC_SD_SF_Li256ELb0ELb0ELi1EEENS1_19SingleTileSchedulerILb0ELb0ELb0ELi128EEEEEEEEEvNT_6ParamsE)
        /*0308*/ 	.word	0x00000010


	//----- nvinfo : EIATTR_MIN_STACK_SIZE
	.align		4
.L_146:
        /*030c*/ 	.byte	0x04, 0x12
        /*030e*/ 	.short	(.L_148 - .L_147)
	.align		4
.L_147:
        /*0310*/ 	.word	index@(_ZN7cutlass13device_kernelIN5flash11enable_sm90INS1_16FlashAttnBwdSm90INS1_25CollectiveMainloopBwdSm90ILi2ELi2ELi2EN4cute5tupleIJNS5_1CILi1EEES8_S8_EEENS6_IJNS7_ILi64EEENS7_ILi128EEESB_EEENS_6half_tEfNS_4arch4Sm90ELb0ELb1ELb1ELb0ELb1ELb1ELb0ELb0ELi2ELi1ELi2ELi1ELb0EEENS1_21CollectiveEpilogueBwdISC_SD_SF_Li256ELb0ELb0ELi1EEENS1_19SingleTileSchedulerILb0ELb0ELb0ELi128EEEEEEEEEvNT_6ParamsE)
        /*0314*/ 	.word	0x00000010


	//----- nvinfo : EIATTR_MIN_STACK_SIZE
	.align		4
.L_148:
        /*0318*/ 	.byte	0x04, 0x12
        /*031a*/ 	.short	(.L_150 - .L_149)
	.align		4
.L_149:
        /*031c*/ 	.word	index@(_ZN7cutlass13device_kernelIN5flash11enable_sm90INS1_16FlashAttnBwdSm90INS1_25CollectiveMainloopBwdSm90ILi2ELi2ELi2EN4cute5tupleIJNS5_1CILi1EEES8_S8_EEENS6_IJNS7_ILi64EEENS7_ILi128EEESB_EEENS_6half_tEfNS_4arch4Sm90ELb0ELb1ELb1ELb0ELb0ELb1ELb0ELb0ELi2ELi1ELi2ELi1ELb0EEENS1_24CollectiveEpilogueBwdGQAISC_fSF_Li256ELb0ELb0EEENS1_19SingleTileSchedulerILb0ELb0ELb0ELi128EEEEEEEEEvNT_6ParamsE)
        /*0320*/ 	.word	0x00000010


	//----- nvinfo : EIATTR_MIN_STACK_SIZE
	.align		4
.L_150:
        /*0324*/ 	.byte	0x04, 0x12
        /*0326*/ 	.short	(.L_152 - .L_151)
	.align		4
.L_151:
        /*0328*/ 	.word	index@(_ZN7cutlass13device_kernelIN5flash11enable_sm90INS1_16FlashAttnBwdSm90INS1_25CollectiveMainloopBwdSm90ILi2ELi2ELi2EN4cute5tupleIJNS5_1CILi1EEES8_S8_EEENS6_IJNS7_ILi64EEENS7_ILi128EEESB_EEENS_6half_tEfNS_4arch4Sm90ELb0ELb1ELb1ELb0ELb1ELb1ELb0ELb0ELi2ELi1ELi2ELi1ELb0EEENS1_24CollectiveEpilogueBwdGQAISC_fSF_Li256ELb0ELb1EEENS1_19SingleTileSchedulerILb0ELb0ELb0ELi128EEEEEEEEEvNT_6ParamsE)
        /*032c*/ 	.word	0x00000010


	//----- nvinfo : EIATTR_MIN_STACK_SIZE
	.align		4
.L_152:
        /*0330*/ 	.byte	0x04, 0x12
        /*0332*/ 	.short	(.L_154 - .L_153)
	.align		4
.L_153:
        /*0334*/ 	.word	index@(_ZN7cutlass13device_kernelIN5flash11enable_sm90INS1_16FlashAttnBwdSm90INS1_25CollectiveMainloopBwdSm90ILi2ELi2ELi2EN4cute5tupleIJNS5_1CILi1EEES8_S8_EEENS6_IJNS7_ILi64EEENS7_ILi128EEESB_EEENS_6half_tEfNS_4arch4Sm90ELb0ELb1ELb1ELb1ELb0ELb1ELb0ELb0ELi2ELi1ELi2ELi1ELb0EEENS1_21CollectiveEpilogueBwdISC_SD_SF_Li256ELb1ELb0ELi1EEENS1_19SingleTileSchedulerILb1ELb0ELb0ELi128EEEEEEEEEvNT_6ParamsE)
        /*0338*/ 	.word	0x00000010


	//----- nvinfo : EIATTR_MIN_STACK_SIZE
	.align		4
.L_154:
        /*033c*/ 	.byte	0x04, 0x12
        /*033e*/ 	.short	(.L_156 - .L_155)
	.align		4
.L_155:
        /*0340*/ 	.word	index@(_ZN7cutlass13device_kernelIN5flash11enable_sm90INS1_16FlashAttnBwdSm90INS1_25CollectiveMainloopBwdSm90ILi2ELi2ELi2EN4cute5tupleIJNS5_1CILi1EEES8_S8_EEENS6_IJNS7_ILi64EEENS7_ILi128EEESB_EEENS_6half_tEfNS_4arch4Sm90ELb0ELb1ELb1ELb1ELb1ELb1ELb0ELb0ELi2ELi1ELi2ELi1ELb0EEENS1_21CollectiveEpilogueBwdISC_SD_SF_Li256ELb1ELb0ELi1EEENS1_19SingleTileSchedulerILb1ELb0ELb0ELi128EEEEEEEEEvNT_6ParamsE)
        /*0344*/ 	.word	0x00000010


	//----- nvinfo : EIATTR_MIN_STACK_SIZE
	.align		4
.L_156:
        /*0348*/ 	.byte	0x04, 0x12
        /*034a*/ 	.short	(.L_158 - .L_157)
	.align		4
.L_157:
        /*034c*/ 	.word	index@(_ZN7cutlass13device_kernelIN5flash11enable_sm90INS1_16FlashAttnBwdSm90INS1_25CollectiveMainloopBwdSm90ILi2ELi2ELi2EN4cute5tupleIJNS5_1CILi1EEES8_S8_EEENS6_IJNS7_ILi64EEENS7_ILi128EEESB_EEENS_6half_tEfNS_4arch4Sm90ELb0ELb1ELb1ELb1ELb0ELb1ELb0ELb0ELi2ELi1ELi2ELi1ELb0EEENS1_24CollectiveEpilogueBwdGQAISC_fSF_Li256ELb1ELb0EEENS1_19SingleTileSchedulerILb1ELb0ELb0ELi128EEEEEEEEEvNT_6ParamsE)
        /*0350*/ 	.word	0x00000010


	//----- nvinfo : EIATTR_MIN_STACK_SIZE
	.align		4
.L_158:
        /*0354*/ 	.byte	0x04, 0x12
        /*0356*/ 	.short	(.L_160 - .L_159)
	.align		4
.L_159:
        /*0358*/ 	.word	index@(_ZN7cutlass13device_kernelIN5flash11enable_sm90INS1_16FlashAttnBwdSm90INS1_25CollectiveMainloopBwdSm90ILi2ELi2ELi2EN4cute5tupleIJNS5_1CILi1EEES8_S8_EEENS6_IJNS7_ILi64EEENS7_ILi128EEESB_EEENS_6half_tEfNS_4arch4Sm90ELb0ELb1ELb1ELb1ELb1ELb1ELb0ELb0ELi2ELi1ELi2ELi1ELb0EEENS1_24CollectiveEpilogueBwdGQAISC_fSF_Li256ELb1ELb1EEENS1_19SingleTileSchedulerILb1ELb0ELb0ELi128EEEEEEEEEvNT_6ParamsE)
        /*035c*/ 	.word	0x00000010


	//----- nvinfo : EIATTR_MIN_STACK_SIZE
	.align		4
.L_160:
        /*0360*/ 	.byte	0x04, 0x12
        /*0362*/ 	.short	(.L_162 - .L_161)
	.align		4
.L_161:
        /*0364*/ 	.word	index@(_ZN7cutlass13device_kernelIN5flash11enable_sm90INS1_16FlashAttnBwdSm90INS1_25CollectiveMainloopBwdSm90ILi2ELi2ELi2EN4cute5tupleIJNS5_1CILi1EEES8_S8_EEENS6_IJNS7_ILi64EEENS7_ILi128EEESB_EEENS_6half_tEfNS_4arch4Sm90ELb1ELb0ELb1ELb0ELb0ELb1ELb0ELb0ELi2ELi1ELi2ELi1ELb0EEENS1_21CollectiveEpilogueBwdISC_SD_SF_Li256ELb0ELb0ELi1EEENS1_25SingleTileBwdLPTSchedulerILb0ELi128ELb0EEEEEEEEEvNT_6ParamsE)
        /*0368*/ 	.word	0x00000008


	//----- nvinfo : EIATTR_MIN_STACK_SIZE
	.align		4
.L_162:
        /*036c*/ 	.byte	0x04, 0x12
        /*036e*/ 	.short	(.L_164 - .L_163)
	.align		4
.L_163:
        /*0370*/ 	.word	index@(_ZN7cutlass13device_kernelIN5flash11enable_sm90INS1_16FlashAttnBwdSm90INS1_25CollectiveMainloopBwdSm90ILi2ELi2ELi2EN4cute5tupleIJNS5_1CILi1EEES8_S8_EEENS6_IJNS7_ILi64EEENS7_ILi128EEESB_EEENS_6half_tEfNS_4arch4Sm90ELb1ELb0ELb1ELb0ELb1ELb1ELb0ELb0ELi2ELi1ELi2ELi1ELb0EEENS1_21CollectiveEpilogueBwdISC_SD_SF_Li256ELb0ELb0ELi1EEENS1_25SingleTileBwdLPTSchedulerILb0ELi128ELb1EEEEEEEEEvNT_6ParamsE)
        /*0374*/ 	.word	0x00000008


	//----- nvinfo : EIATTR_MIN_STACK_SIZE
	.align		4
.L_164:
        /*0378*/ 	.byte	0x04, 0x12
        /*037a*/ 	.short	(.L_166 - .L_165)
	.align		4
.L_165:
        /*037c*/ 	.word	index@(_ZN7cutlass13device_kernelIN5flash11enable_sm90INS1_16FlashAttnBwdSm90INS1_25CollectiveMainloopBwdSm90ILi2ELi2ELi2EN4cute5tupleIJNS5_1CILi1EEES8_S8_EEENS6_IJNS7_ILi64EEENS7_ILi128EEESB_EEENS_6half_tEfNS_4arch4Sm90ELb1ELb0ELb1ELb0ELb0ELb1ELb0ELb0ELi2ELi1ELi2ELi1ELb0EEENS1_24CollectiveEpilogueBwdGQAISC_fSF_Li256ELb0ELb0EEENS1_25SingleTileBwdLPTSchedulerILb0ELi128ELb0EEEEEEEEEvNT_6ParamsE)
        /*0380*/ 	.word	0x00000008


	//----- nvinfo : EIATTR_MIN_STACK_SIZE
	.align		4
.L_166:
        /*0384*/ 	.byte	0x04, 0x12
        /*0386*/ 	.short	(.L_168 - .L_167)
	.align		4
.L_167:
        /*0388*/ 	.word	index@(_ZN7cutlass13device_kernelIN5flash11enable_sm90INS1_16FlashAttnBwdSm90INS1_25CollectiveMainloopBwdSm90ILi2ELi2ELi2EN4cute5tupleIJNS5_1CILi1EEES8_S8_EEENS6_IJNS7_ILi64EEENS7_ILi128EEESB_EEENS_6half_tEfNS_4arch4Sm90ELb1ELb0ELb1ELb0ELb1ELb1ELb0ELb0ELi2ELi1ELi2ELi1ELb0EEENS1_24CollectiveEpilogueBwdGQAISC_fSF_Li256ELb0ELb1EEENS1_25SingleTileBwdLPTSchedulerILb0ELi128ELb1EEEEEEEEEvNT_6ParamsE)
        /*038c*/ 	.word	0x00000008


	//----- nvinfo : EIATTR_MIN_STACK_SIZE
	.align		4
.L_168:
        /*0390*/ 	.byte	0x04, 0x12
        /*0392*/ 	.short	(.L_170 - .L_169)
	.align		4
.L_169:
        /*0394*/ 	.word	index@(_ZN7cutlass13device_kernelIN5flash22FlashAttnBwdPreprocessIN4cute5tupleIJNS3_1CILi64EEENS5_ILi128EEEEEENS_6half_tEfNS_4arch4Sm90ELb1ELb0EEEEEvNT_6ParamsE)
        /*0398*/ 	.word	0x00000000


	//----- nvinfo : EIATTR_MIN_STACK_SIZE
	.align		4
.L_170:
        /*039c*/ 	.byte	0x04, 0x12
        /*039e*/ 	.short	(.L_172 - .L_171)
	.align		4
.L_171:
        /*03a0*/ 	.word	index@(_ZN7cutlass13device_kernelIN5flash11enable_sm90INS1_16FlashAttnBwdSm90INS1_25CollectiveMainloopBwdSm90ILi2ELi2ELi2EN4cute5tupleIJNS5_1CILi1EEES8_S8_EEENS6_IJNS7_ILi64EEENS7_ILi128EEESB_EEENS_6half_tEfNS_4arch4Sm90ELb1ELb0ELb1ELb1ELb0ELb1ELb0ELb0ELi2ELi1ELi2ELi1ELb0EEENS1_21CollectiveEpilogueBwdISC_SD_SF_Li256ELb1ELb0ELi1EEENS1_25SingleTileBwdLPTSchedulerILb1ELi128ELb0EEEEEEEEEvNT_6ParamsE)
        /*03a4*/ 	.word	0x00000010


	//----- nvinfo : EIATTR_MIN_STACK_SIZE
	.align		4
.L_172:
        /*03a8*/ 	.byte	0x04, 0x12
        /*03aa*/ 	.short	(.L_174 - .L_173)
	.align		4
.L_173:
        /*03ac*/ 	.word	index@(_ZN7cutlass13device_kernelIN5flash11enable_sm90INS1_16FlashAttnBwdSm90INS1_25CollectiveMainloopBwdSm90ILi2ELi2ELi2EN4cute5tupleIJNS5_1CILi1EEES8_S8_EEENS6_IJNS7_ILi64EEENS7_ILi128EEESB_EEENS_6half_tEfNS_4arch4Sm90ELb1ELb0ELb1ELb1ELb1ELb1ELb0ELb0ELi2ELi1ELi2ELi1ELb0EEENS1_21CollectiveEpilogueBwdISC_SD_SF_Li256ELb1ELb0ELi1EEENS1_25SingleTileBwdLPTSchedulerILb1ELi128ELb1EEEEEEEEEvNT_6ParamsE)
        /*03b0*/ 	.word	0x00000010


	//----- nvinfo : EIATTR_MIN_STACK_SIZE
	.align		4
.L_174:
        /*03b4*/ 	.byte	0x04, 0x12
        /*03b6*/ 	.short	(.L_176 - .L_175)
	.align		4
.L_175:
        /*03b8*/ 	.word	index@(_ZN7cutlass13device_kernelIN5flash11enable_sm90INS1_16FlashAttnBwdSm90INS1_25CollectiveMainloopBwdSm90ILi2ELi2ELi2EN4cute5tupleIJNS5_1CILi1EEES8_S8_EEENS6_IJNS7_ILi64EEENS7_ILi128EEESB_EEENS_6half_tEfNS_4arch4Sm90ELb1ELb0ELb1ELb1ELb0ELb1ELb0ELb0ELi2ELi1ELi2ELi1ELb0EEENS1_24CollectiveEpilogueBwdGQAISC_fSF_Li256ELb1ELb0EEENS1_25SingleTileBwdLPTSchedulerILb1ELi128ELb0EEEEEEEEEvNT_6ParamsE)
        /*03bc*/ 	.word	0x00000010


	//----- nvinfo : EIATTR_MIN_STACK_SIZE
	.align		4
.L_176:
        /*03c0*/ 	.byte	0x04, 0x12
        /*03c2*/ 	.short	(.L_178 - .L_177)
	.align		4
.L_177:
        /*03c4*/ 	.word	index@(_ZN7cutlass13device_kernelIN5flash32FlashAttnBwdPostprocessConvertdQIN4cute5tupleIJNS3_1CILi128EEES6_EEENS_6half_tEfNS_4arch4Sm90ELi256ENS3_8TiledMMAINS3_8MMA_AtomIJNS3_4SM904GMMA26MMA_64x128x16_F32F16F16_RSILNSE_5MajorE0ELSG_1ELNSE_7ScaleInE1ELSH_1EEEEEENS3_6LayoutINS4_IJNS5_ILi2EEENS5_ILi1EEESM_EEENS4_IJSM_NS5_ILi0EEESO_EEEEENS4_IJNS3_10UnderscoreESR_SR_EEEEELb0EEEEEvNT_6ParamsE)
        /*03c8*/ 	.word	0x00000000


	//----- nvinfo : EIATTR_MIN_STACK_SIZE
	.align		4
.L_178:
        /*03cc*/ 	.byte	0x04, 0x12
        /*03ce*/ 	.short	(.L_180 - .L_179)
	.align		4
.L_179:
        /*03d0*/ 	.word	index@(_ZN7cutlass13device_kernelIN5flash32FlashAttnBwdPostprocessConvertdQIN4cute5tupleIJNS3_1CILi64EEENS5_ILi128EEEEEENS_6half_tEfNS_4arch4Sm90ELi256ENS3_8TiledMMAINS3_8MMA_AtomIJNS3_4SM904GMMA25MMA_64x64x16_F32F16F16_SSILNSF_5MajorE0ELSH_1ELNSF_7ScaleInE1ELSI_1EEEEEENS3_6LayoutINS4_IJNS5_ILi1EEENS5_ILi2EEESM_EEENS4_IJNS5_ILi0EEESM_SP_EEEEENS4_IJNS3_10UnderscoreESS_SS_EEEEELb0EEEEEvNT_6ParamsE)
        /*03d4*/ 	.word	0x00000000


	//----- nvinfo : EIATTR_MIN_STACK_SIZE
	.align		4
.L_180:
        /*03d8*/ 	.byte	0x04, 0x12
        /*03da*/ 	.short	(.L_182 - .L_181)
	.align		4
.L_181:
        /*03dc*/ 	.word	index@(_ZN7cutlass13device_kernelIN5flash11enable_sm90INS1_16FlashAttnBwdSm90INS1_25CollectiveMainloopBwdSm90ILi2ELi2ELi2EN4cute5tupleIJNS5_1CILi1EEES8_S8_EEENS6_IJNS7_ILi64EEENS7_ILi128EEESB_EEENS_6half_tEfNS_4arch4Sm90ELb1ELb0ELb1ELb1ELb1ELb1ELb0ELb0ELi2ELi1ELi2ELi1ELb0EEENS1_24CollectiveEpilogueBwdGQAISC_fSF_Li256ELb1ELb1EEENS1_25SingleTileBwdLPTSchedulerILb1ELi128ELb1EEEEEEEEEvNT_6ParamsE)
        /*03e0*/ 	.word	0x00000010


	//----- nvinfo : EIATTR_MIN_STACK_SIZE
	.align		4
.L_182:
        /*03e4*/ 	.byte	0x04, 0x12
        /*03e6*/ 	.short	(.L_184 - .L_183)
	.align		4
.L_183:
        /*03e8*/ 	.word	index@(_ZN7cutlass13device_kernelIN5flash22FlashAttnBwdPreprocessIN4cute5tupleIJNS3_1CILi64EEENS5_ILi128EEEEEENS_6half_tEfNS_4arch4Sm90ELb1ELb1EEEEEvNT_6ParamsE)
        /*03ec*/ 	.word	0x00000000
.L_184:


//--------------------- .nv.compat                --------------------------
	.section	.nv.compat,"",@"SHT_CUDA_COMPAT_INFO"
	.align	4
        /*0000*/ 	.byte	0x02, 0x09, 0x01, 0x00, 0x02, 0x02, 0x04, 0x00, 0x02, 0x05, 0x05, 0x00, 0x03, 0x07, 0x01, 0x01
        /*0010*/ 	.byte	0x02, 0x03, 0x01, 0x00, 0x02, 0x06, 0x01, 0x00, 0x04, 0x0b, 0x08, 0x00, 0x00, 0x00, 0x00, 0x00
        /*0020*/ 	.byte	0x00, 0x00, 0x00, 0x00


//--------------------- .nv.info._ZN7cutlass13device_kernelIN5flash11enable_sm90INS1_16FlashAttnBwdSm90INS1_25CollectiveMainloopBwdSm90ILi2ELi2ELi2EN4cute5tupleIJNS5_1CILi1EEES8_S8_EEENS6_IJNS7_ILi64EEENS7_ILi128EEESB_EEENS_6half_tEfNS_4arch4Sm90ELb0ELb0ELb1ELb0ELb0ELb1ELb0ELb0ELi2ELi1ELi2ELi1ELb0EEENS1_21CollectiveEpilogueBwdISC_SD_SF_Li256ELb0ELb0ELi1EEENS1_19SingleTileSchedulerILb0ELb0ELb0ELi128EEEEEEEEEvNT_6ParamsE --------------------------
	.section	.nv.info._ZN7cutlass13device_kernelIN5flash11enable_sm90INS1_16FlashAttnBwdSm90INS1_25CollectiveMainloopBwdSm90ILi2ELi2ELi2EN4cute5tupleIJNS5_1CILi1EEES8_S8_EEENS6_IJNS7_ILi64EEENS7_ILi128EEESB_EEENS_6half_tEfNS_4arch4Sm90ELb0ELb0ELb1ELb0ELb0ELb1ELb0ELb0ELi2ELi1ELi2ELi1ELb0EEENS1_21CollectiveEpilogueBwdISC_SD_SF_Li256ELb0ELb0ELi1EEENS1_19SingleTileSchedulerILb0ELb0ELb0ELi128EEEEEEEEEvNT_6ParamsE,"",@"SHT_CUDA_INFO"
	.sectionflags	@""
	.align	4


	//----- nvinfo : EIATTR_CUDA_API_VERSION
	.align		4
        /*0000*/ 	.byte	0x04, 0x37
        /*0002*/ 	.short	(.L_186 - .L_185)
.L_185:
        /*0004*/ 	.word	0x00000082


	//----- nvinfo : EIATTR_KPARAM_INFO
	.align		4
.L_186:
        /*0008*/ 	.byte	0x04, 0x17
        /*000a*/ 	.short	(.L_188 - .L_187)
.L_187:
        /*000c*/ 	.word	0x00000000
        /*0010*/ 	.short	0x0000
        /*0012*/ 	.short	0x0070
        /*0014*/ 	.byte	0x00, 0xf0, 0x01, 0x24


	//----- nvinfo : EIATTR_SPARSE_MMA_MASK
	.align		4
.L_188:
        /*0018*/ 	.byte	0x03, 0x50
        /*001a*/ 	.short	0x0000


	//----- nvinfo : EIATTR_MAXREG_COUNT
	.align		4
        /*001c*/ 	.byte	0x03, 0x1b
        /*001e*/ 	.short	0x00a8


	//----- nvinfo : EIATTR_NUM_BARRIERS
	.align		4
        /*0020*/ 	.byte	0x02, 0x4c
        /*0022*/ 	.byte	0x10
	.zero		1


	//----- nvinfo : EIATTR_EXTERNS
	.align		4
        /*0024*/ 	.byte	0x04, 0x0f
        /*0026*/ 	.short	(.L_190 - .L_189)


	//   ....[0]....
	.align		4
.L_189:
        /*0028*/ 	.word	index@(__assertfail)


	//----- nvinfo : EIATTR_MERCURY_ISA_VERSION
	.align		4
.L_190:
        /*002c*/ 	.byte	0x03, 0x5f
        /*002e*/ 	.short	0x0101


	//----- nvinfo : EIATTR_INT_WARP_WIDE_INSTR_OFFSETS
	.align		4
        /*0030*/ 	.byte	0x04, 0x31
        /*0032*/ 	.short	(.L_192 - .L_191)


	//   ....[0]....
.L_191:
        /*0034*/ 	.word	0x000001d0


	//   ....[1]....
        /*0038*/ 	.word	0x00000290


	//----- nvinfo : EIATTR_COOP_GROUP_MASK_REGIDS
	.align		4
.L_192:
        /*003c*/ 	.byte	0x04, 0x29
        /*003e*/ 	.short	(.L_194 - .L_193)


	//   ....[0]....
.L_193:
        /*0040*/ 	.word	0xffffffff


	//   ....[1]....
        /*0044*/ 	.word	0xffffffff


	//   ....[2]....
        /*0048*/ 	.word	0xffffffff


	//   ....[3]....
        /*004c*/ 	.word	0xffffffff


	//   ....[4]....
        /*0050*/ 	.word	0xffffffff


	//   ....[5]....
        /*0054*/ 	.word	0xffffffff


	//   ....[6]....
        /*0058*/ 	.word	0xffffffff


	//   ....[7]....
        /*005c*/ 	.word	0xffffffff


	//   ....[8]....
        /*0060*/ 	.word	0x0500000f


	//----- nvinfo : EIATTR_COOP_GROUP_INSTR_OFFSETS
	.align		4
.L_194:
        /*0064*/ 	.byte	0x04, 0x28
        /*0066*/ 	.short	(.L_196 - .L_195)


	//   ....[0]....
.L_195:
        /*0068*/ 	.word	0x00000050


	//   ....[1]....
        /*006c*/ 	.word	0x000001e0


	//   ....[2]....
        /*0070*/ 	.word	0x00000270


	//   ....[3]....
        /*0074*/ 	.word	0x000003f0


	//   ....[4]....
        /*0078*/ 	.word	0x00000630


	//   ....[5]....
        /*007c*/ 	.word	0x00000b80


	//   ....[6]....
        /*0080*/ 	.word	0x00004860


	//   ....[7]....
        /*0084*/ 	.word	0x00004fb0


	//   ....[8]....
        /*0088*/ 	.word	0x00007840


	//----- nvinfo : EIATTR_REG_RECONFIG
	.align		4
.L_196:
        /*008c*/ 	.byte	0x01, 0x54
	.zero		2


	//----- nvinfo : EIATTR_SYSCALL_OFFSETS
	.align		4
        /*0090*/ 	.byte	0x04, 0x46
        /*0092*/ 	.short	(.L_198 - .L_197)


	//   ....[0]....
.L_197:
        /*0094*/ 	.word	0x000007c0


	//   ....[1]....
        /*0098*/ 	.word	0x000008b0


	//   ....[2]....
        /*009c*/ 	.word	0x00000a10


	//   ....[3]....
        /*00a0*/ 	.word	0x00000b00


	//   ....[4]....
        /*00a4*/ 	.word	0x000041b0


	//   ....[5]....
        /*00a8*/ 	.word	0x000042e0


	//   ....[6]....
        /*00ac*/ 	.word	0x00004400


	//   ....[7]....
        /*00b0*/ 	.word	0x00004520


	//----- nvinfo : EIATTR_MBARRIER_INSTR_OFFSETS
	.align		4
.L_198:
        /*00b4*/ 	.byte	0x04, 0x39
        /*00b6*/ 	.short	(.L_200 - .L_199)


	//   ....[0]....
.L_199:
        /*00b8*/ 	.word	0x000002b0
        /*00bc*/ 	.word	0x000000ff
        /*00c0*/ 	.word	0x00030800
        /*00c4*/ 	.short	0x0100
        /*00c6*/ 	.byte	0x06
	.zero		1


	//   ....[1]....
        /*00c8*/ 	.word	0x000003a0
        /*00cc*/ 	.word	0x000000ff
        /*00d0*/ 	.word	0x00030810
        /*00d4*/ 	.short	0x0100
        /*00d6*/ 	.byte	0x08
	.zero		1


	//   ....[2]....
        /*00d8*/ 	.word	0x000003b0
        /*00dc*/ 	.word	0x000000ff
        /*00e0*/ 	.word	0x00030820
        /*00e4*/ 	.short	0x0100
        /*00e6*/ 	.byte	0x08
	.zero		1


	//   ....[3]....
        /*00e8*/ 	.word	0x000003c0
        /*00ec*/ 	.word	0x000000ff
        /*00f0*/ 	.word	0x00030818
        /*00f4*/ 	.short	0x0100
        /*00f6*/ 	.byte	0x08
	.zero		1


	//   ....[4]....
        /*00f8*/ 	.word	0x000003d0
        /*00fc*/ 	.word	0x000000ff
        /*0100*/ 	.word	0x00030828
        /*0104*/ 	.short	0x0100
        /*0106*/ 	.byte	0x08
	.zero		1


	//   ....[5]....
        /*0108*/ 	.word	0x00000500
        /*010c*/ 	.word	0x000000ff
        /*0110*/ 	.word	0x00030830
        /*0114*/ 	.short	0x0100
        /*0116*/ 	.byte	0x08
	.zero		1


	//   ....[6]....
        /*0118*/ 	.word	0x00000510
        /*011c*/ 	.word	0x000000ff
        /*0120*/ 	.word	0x00030840
        /*0124*/ 	.short	0x0100
        /*0126*/ 	.byte	0x08
	.zero		1


	//   ....[7]....
        /*0128*/ 	.word	0x00000520
        /*012c*/ 	.word	0x000000ff
        /*0130*/ 	.word	0x00030838
        /*0134*/ 	.short	0x0100
        /*0136*/ 	.byte	0x08
	.zero		1


	//   ....[8]....
        /*0138*/ 	.word	0x00000530
        /*013c*/ 	.word	0x000000ff
        /*0140*/ 	.word	0x00030848
        /*0144*/ 	.short	0x0100
        /*0146*/ 	.byte	0x08
	.zero		1


	//   ....[9]....
        /*0148*/ 	.word	0x00000bb0
        /*014c*/ 	.word	0x00000010
        /*0150*/ 	.word	0x00030800
        /*0154*/ 	.short	0x010a
        /*0156*/ 	.byte	0x3f
	.zero		1


	//   ....[10]....
        /*0158*/ 	.word	0x00000c40
        /*015c*/ 	.word	0x00000010
        /*0160*/ 	.word	0x00030800
        /*0164*/ 	.short	0x010a
        /*0166*/ 	.byte	0x3f
	.zero		1


	//   ....[11]....
        /*0168*/ 	.word	0x000013b0
        /*016c*/ 	.word	0x00000002
        /*0170*/ 	.word	0x00030810
        /*0174*/ 	.short	0x010a
        /*0176*/ 	.byte	0x3f
	.zero		1


	//   ....[12]....
        /*0178*/ 	.word	0x000013f0
        /*017c*/ 	.word	0x00000002
        /*0180*/ 	.word	0x00030810
        /*0184*/ 	.short	0x010a
        /*0186*/ 	.byte	0x3f
	.zero		1


	//   ....[13]....
        /*0188*/ 	.word	0x00001920
        /*018c*/ 	.word	0x00000002
        /*0190*/ 	.word	0x00030830
        /*0194*/ 	.short	0x010a
        /*0196*/ 	.byte	0x3f
	.zero		1


	//   ....[14]....
        /*0198*/ 	.word	0x000019a0
        /*019c*/ 	.word	0x00000002
        /*01a0*/ 	.word	0x00030830
        /*01a4*/ 	.short	0x010a
        /*01a6*/ 	.byte	0x3f
	.zero		1


	//   ....[15]....
        /*01a8*/ 	.word	0x00003940
        /*01ac*/ 	.word	0x00000000
        /*01b0*/ 	.word	0x00000000
        /*01b4*/ 	.short	0x0101
        /*01b6*/ 	.byte	0x3f
	.zero		1


	//   ....[16]....
        /*01b8*/ 	.word	0x00003c50
        /*01bc*/ 	.word	0x00000002
        /*01c0*/ 	.word	0x00000000
        /*01c4*/ 	.short	0x0101
        /*01c6*/ 	.byte	0x3f
	.zero		1


	//   ....[17]....
        /*01c8*/ 	.word	0x00005df0
        /*01cc*/ 	.word	0x0000000b
        /*01d0*/ 	.word	0x00030820
        /*01d4*/ 	.short	0x010a
        /*01d6*/ 	.byte	0x3f
	.zero		1


	//   ....[18]....
        /*01d8*/ 	.word	0x000063f0
        /*01dc*/ 	.word	0x0000000b
        /*01e0*/ 	.word	0x00030840
        /*01e4*/ 	.short	0x010a
        /*01e6*/ 	.byte	0x3f
	.zero		1


	//   ....[19]....
        /*01e8*/ 	.word	0x00006690
        /*01ec*/ 	.word	0x0000000b
        /*01f0*/ 	.word	0x00030828
        /*01f4*/ 	.short	0x010a
        /*01f6*/ 	.byte	0x3f
	.zero		1


	//   ....[20]....
        /*01f8*/ 	.word	0x000068a0
        /*01fc*/ 	.word	0x0000000b
        /*0200*/ 	.word	0x00030848
        /*0204*/ 	.short	0x010a
        /*0206*/ 	.byte	0x3f
	.zero		1


	//   ....[21]....
        /*0208*/ 	.word	0x00006b20
        /*020c*/ 	.word	0x0000000b
        /*0210*/ 	.word	0x00030820
        /*0214*/ 	.short	0x010a
        /*0216*/ 	.byte	0x3f
	.zero		1


	//   ....[22]....
        /*0218*/ 	.word	0x00006da0
        /*021c*/ 	.word	0x0000000b
        /*0220*/ 	.word	0x00030840
        /*0224*/ 	.short	0x010a
        /*0226*/ 	.byte	0x3f
	.zero		1


	//   ....[23]....
        /*0228*/ 	.word	0x00007010
        /*022c*/ 	.word	0x0000000b
        /*0230*/ 	.word	0x00030828
        /*0234*/ 	.short	0x010a
        /*0236*/ 	.byte	0x3f
	.zero		1


	//   ....[24]....
        /*0238*/ 	.word	0x00007260
        /*023c*/ 	.word	0x00000004
        /*0240*/ 	.word	0x00030840
        /*0244*/ 	.short	0x010a
        /*0246*/ 	.byte	0x3f
	.zero		1


	//   ....[25]....
        /*0248*/ 	.word	0x000076b0
        /*024c*/ 	.word	0x00000006
        /*0250*/ 	.word	0x00000000
        /*0254*/ 	.short	0x010a
        /*0256*/ 	.byte	0x3f
	.zero		1


	//   ....[26]....
        /*0258*/ 	.word	0x00007710
        /*025c*/ 	.word	0x00000003
        /*0260*/ 	.word	0x00000000
        /*0264*/ 	.short	0x010a
        /*0266*/ 	.byte	0x3f
	.zero		1


	//   ....[27]....
        /*0268*/ 	.word	0x00007770
        /*026c*/ 	.word	0x00000000
        /*0270*/ 	.word	0x00000000
        /*0274*/ 	.short	0x010a
        /*0276*/ 	.byte	0x3f
	.zero		1


	//   ....[28]....
        /*0278*/ 	.word	0x000077a0
        /*027c*/ 	.word	0x00000003
        /*0280*/ 	.word	0x00000000
        /*0284*/ 	.short	0x010a
        /*0286*/ 	.byte	0x3f
	.zero		1


	//   ....[29]....
        /*0288*/ 	.word	0x00007870
        /*028c*/ 	.word	0x00000010
        /*0290*/ 	.word	0x00030800
        /*0294*/ 	.short	0x010a
        /*0296*/ 	.byte	0x3f
	.zero		1


	//   ....[30]....
        /*0298*/ 	.word	0x000078c0
        /*029c*/ 	.word	0x00000002
        /*02a0*/ 	.word	0x00030810
        /*02a4*/ 	.short	0x010a
        /*02a6*/ 	.byte	0x3f
	.zero		1


	//   ....[31]....
        /*02a8*/ 	.word	0x00007910
        /*02ac*/ 	.word	0x00000002
        /*02b0*/ 	.word	0x00030830
        /*02b4*/ 	.short	0x010a
        /*02b6*/ 	.byte	0x3f
	.zero		1


	//   ....[32]....
        /*02b8*/ 	.word	0x00007960
        /*02bc*/ 	.word	0x0000000b
        /*02c0*/ 	.word	0x00030820
        /*02c4*/ 	.short	0x010a
        /*02c6*/ 	.byte	0x3f
	.zero		1


	//   ....[33]....
        /*02c8*/ 	.word	0x000079b0
        /*02cc*/ 	.word	0x0000000b
        /*02d0*/ 	.word	0x00030840
        /*02d4*/ 	.short	0x010a
        /*02d6*/ 	.byte	0x3f
	.zero		1


	//   ....[34]....
        /*02d8*/ 	.word	0x00007a00
        /*02dc*/ 	.word	0x0000000b
        /*02e0*/ 	.word	0x00030828
        /*02e4*/ 	.short	0x010a
        /*02e6*/ 	.byte	0x3f
	.zero		1


	//   ....[35]....
        /*02e8*/ 	.word	0x00007a50
        /*02ec*/ 	.word	0x0000000b
        /*02f0*/ 	.word	0x00030848
        /*02f4*/ 	.short	0x010a
        /*02f6*/ 	.byte	0x3f
	.zero		1


	//   ....[36]....
        /*02f8*/ 	.word	0x00007ab0
        /*02fc*/ 	.word	0x0000000b
        /*0300*/ 	.word	0x00030820
        /*0304*/ 	.short	0x010a
        /*0306*/ 	.byte	0x3f
	.zero		1


	//   ....[37]....
        /*0308*/ 	.word	0x00007b00
        /*030c*/ 	.word	0x0000000b
        /*0310*/ 	.word	0x00030840
        /*0314*/ 	.short	0x010a
        /*0316*/ 	.byte	0x3f
	.zero		1


	//   ....[38]....
        /*0318*/ 	.word	0x00007b50
        /*031c*/ 	.word	0x0000000b
        /*0320*/ 	.word	0x00030828
        /*0324*/ 	.short	0x010a
        /*0326*/ 	.byte	0x3f
	.zero		1


	//   ....[39]....
        /*0328*/ 	.word	0x00007ba0
        /*032c*/ 	.word	0x00000004
        /*0330*/ 	.word	0x00030840
        /*0334*/ 	.short	0x010a
        /*0336*/ 	.byte	0x3f
	.zero		1


	//   ....[40]....
        /*0338*/ 	.word	0x00007c80
        /*033c*/ 	.word	0x00000006
        /*0340*/ 	.word	0x00000000
        /*0344*/ 	.short	0x010a
        /*0346*/ 	.byte	0x3f
	.zero		1


	//   ....[41]....
        /*0348*/ 	.word	0x00007cd0
        /*034c*/ 	.word	0x00000003
        /*0350*/ 	.word	0x00000000
        /*0354*/ 	.short	0x010a
        /*0356*/ 	.byte	0x3f
	.zero		1


	//   ....[42]....
        /*0358*/ 	.word	0x00007d20
        /*035c*/ 	.word	0x00000000
        /*0360*/ 	.word	0x00000000
        /*0364*/ 	.short	0x010a
        /*0366*/ 	.byte	0x3f
	.zero		1


	//----- nvinfo : EIATTR_NUM_MBARRIERS
	.align		4
.L_200:
        /*0368*/ 	.byte	0x03, 0x38
        /*036a*/ 	.short	0x0009


	//----- nvinfo : EIATTR_EXIT_INSTR_OFFSETS
	.align		4
        /*036c*/ 	.byte	0x04, 0x1c
        /*036e*/ 	.short	(.L_202 - .L_201)


	//   ....[0]....
.L_201:
        /*0370*/ 	.word	0x000077f0


	//----- nvinfo : EIATTR_MAX_THREADS
	.align		4
.L_202:
        /*0374*/ 	.byte	0x04, 0x05
        /*0376*/ 	.short	(.L_204 - .L_203)
.L_203:
        /*0378*/ 	.word	0x00000180
        /*037c*/ 	.word	0x00000001
        /*0380*/ 	.word	0x00000001


	//----- nvinfo : EIATTR_CRS_STACK_SIZE
	.align		4
.L_204:
        /*0384*/ 	.byte	0x04, 0x1e
        /*0386*/ 	.short	(.L_206 - .L_205)
.L_205:
        /*0388*/ 	.word	0x00000000


	//----- nvinfo : EIATTR_CBANK_PARAM_SIZE
	.align		4
.L_206:
        /*038c*/ 	.byte	0x03, 0x19
        /*038e*/ 	.short	0x0970


	//----- nvinfo : EIATTR_PARAM_CBANK
	.align		4
        /*0390*/ 	.byte	0x04, 0x0a
        /*0392*/ 	.short	(.L_208 - .L_207)
	.align		4
.L_207:
        /*0394*/ 	.word	index@(.nv.constant0._ZN7cutlass13device_kernelIN5flash11enable_sm90INS1_16FlashAttnBwdSm90INS1_25CollectiveMainloopBwdSm90ILi2ELi2ELi2EN4cute5tupleIJNS5_1CILi1EEES8_S8_EEENS6_IJNS7_ILi64EEENS7_ILi128EEESB_EEENS_6half_tEfNS_4arch4Sm90ELb0ELb0ELb1ELb0ELb0ELb1ELb0ELb0ELi2ELi1ELi2ELi1ELb0EEENS1_21CollectiveEpilogueBwdISC_SD_SF_Li256ELb0ELb0ELi1EEENS1_19SingleTileSchedulerILb0ELb0ELb0ELi128EEEEEEEEEvNT_6ParamsE)
        /*0398*/ 	.short	0x0210
        /*039a*/ 	.short	0x0970


	//----- nvinfo : EIATTR_SW_WAR
	.align		4
.L_208:
        /*039c*/ 	.byte	0x04, 0x36
        /*039e*/ 	.short	(.L_210 - .L_209)
.L_209:
        /*03a0*/ 	.word	0x00000008
.L_210:


//--------------------- .nv.info._ZN7cutlass13device_kernelIN5flash11enable_sm90INS1_16FlashAttnBwdSm90INS1_25CollectiveMainloopBwdSm90ILi2ELi2ELi2EN4cute5tupleIJNS5_1CILi1EEES8_S8_EEENS6_IJNS7_ILi64EEENS7_ILi128EEESB_EEENS_6half_tEfNS_4arch4Sm90ELb0ELb0ELb1ELb0ELb1ELb1ELb0ELb0ELi2ELi1ELi2ELi1ELb0EEENS1_21CollectiveEpilogueBwdISC_SD_SF_Li256ELb0ELb0ELi1EEENS1_19SingleTileSchedulerILb0ELb0ELb0ELi128EEEEEEEEEvNT_6ParamsE --------------------------
	.section	.nv.info._ZN7cutlass13device_kernelIN5flash11enable_sm90INS1_16FlashAttnBwdSm90INS1_25CollectiveMainloopBwdSm90ILi2ELi2ELi2EN4cute5tupleIJNS5_1CILi1EEES8_S8_EEENS6_IJNS7_ILi64EEENS7_ILi128EEESB_EEENS_6half_tEfNS_4arch4Sm90ELb0ELb0ELb1ELb0ELb1ELb1ELb0ELb0ELi2ELi1ELi2ELi1ELb0EEENS1_21CollectiveEpilogueBwdISC_SD_SF_Li256ELb0ELb0ELi1EEENS1_19SingleTileSchedulerILb0ELb0ELb0ELi128EEEEEEEEEvNT_6ParamsE,"",@"SHT_CUDA_INFO"
	.sectionflags	@""
	.align	4


	//----- nvinfo : EIATTR_CUDA_API_VERSION
	.align		4
        /*0000*/ 	.byte	0x04, 0x37
        /*0002*/ 	.short	(.L_212 - .L_211)
.L_211:
        /*0004*/ 	.word	0x00000082


	//----- nvinfo : EIATTR_KPARAM_INFO
	.align		4
.L_212:
        /*0008*/ 	.byte	0x04, 0x17
        /*000a*/ 	.short	(.L_214 - .L_213)
.L_213:
        /*000c*/ 	.word	0x00000000
        /*0010*/ 	.short	0x0000
        /*0012*/ 	.short	0x0070
        /*0014*/ 	.byte	0x00, 0xf0, 0x01, 0x24


	//----- nvinfo : EIATTR_SPARSE_MMA_MASK
	.align		4
.L_214:
        /*0018*/ 	.byte	0x03, 0x50
        /*001a*/ 	.short	0x0000


	//----- nvinfo : EIATTR_MAXREG_COUNT
	.align		4
        /*001c*/ 	.byte	0x03, 0x1b
        /*001e*/ 	.short	0x00a8


	//----- nvinfo : EIATTR_NUM_BARRIERS
	.align		4
        /*0020*/ 	.byte	0x02, 0x4c
        /*0022*/ 	.byte	0x10
	.zero		1


	//----- nvinfo : EIATTR_EXTERNS
	.align		4
        /*0024*/ 	.byte	0x04, 0x0f
        /*0026*/ 	.short	(.L_216 - .L_215)


	//   ....[0]....
	.align		4
.L_215:
        /*0028*/ 	.word	index@(__assertfail)


	//----- nvinfo : EIATTR_MERCURY_ISA_VERSION
	.align		4
.L_216:
        /*002c*/ 	.byte	0x03, 0x5f
        /*002e*/ 	.short	0x0101


	//----- nvinfo : EIATTR_INT_WARP_WIDE_INSTR_OFFSETS
	.align		4
        /*0030*/ 	.byte	0x04, 0x31
        /*0032*/ 	.short	(.L_218 - .L_217)


	//   ....[0]....
.L_217:
        /*0034*/ 	.word	0x000001d0


	//   ....[1]....
        /*0038*/ 	.word	0x00000290


	//   ....[2]....
        /*003c*/ 	.word	0x00005820


	//   ....[3]....
        /*0040*/ 	.word	0x00005c90


	//   ....[4]....
        /*0044*/ 	.word	0x00006260


	//----- nvinfo : EIATTR_COOP_GROUP_MASK_REGIDS
	.align		4
.L_218:
        /*0048*/ 	.byte	0x04, 0x29
        /*004a*/ 	.short	(.L_220 - .L_219)


	//   ....[0]....
.L_219:
        /*004c*/ 	.word	0xffffffff


	//   ....[1]....
        /*0050*/ 	.word	0xffffffff


	//   ....[2]....
        /*0054*/ 	.word	0xffffffff


	//   ....[3]....
        /*0058*/ 	.word	0xffffffff


	//   ....[4]....
        /*005c*/ 	.word	0xffffffff


	//   ....[5]....
        /*0060*/ 	.word	0xffffffff


	//   ....[6]....
        /*0064*/ 	.word	0xffffffff


	//   ....[7]....
        /*0068*/ 	.word	0xffffffff


	//   ....[8]....
        /*006c*/ 	.word	0xffffffff


	//   ....[9]....
        /*0070*/ 	.word	0xffffffff


	//   ....[10]....
        /*0074*/ 	.word	0xffffffff


	//   ....[11]....
        /*0078*/ 	.word	0xffffffff


	//   ....[12]....
        /*007c*/ 	.word	0xffffffff


	//   ....[13]....
        /*0080*/ 	.word	0xffffffff


	//   ....[14]....
        /*0084*/ 	.word	0x0500000f


	//   ....[15]....
        /*0088*/ 	.word	0x0500000f


	//   ....[16]....
        /*008c*/ 	.word	0x0500000f


	//   ....[17]....
        /*0090*/ 	.word	0x0500000f


	//----- nvinfo : EIATTR_COOP_GROUP_INSTR_OFFSETS
	.align		4
.L_220:
        /*0094*/ 	.byte	0x04, 0x28
        /*0096*/ 	.short	(.L_222 - .L_221)


	//   ....[0]....
.L_221:
        /*0098*/ 	.word	0x00000050


	//   ....[1]....
        /*009c*/ 	.word	0x000001e0


	//   ....[2]....
        /*00a0*/ 	.word	0x00000270


	//   ....[3]....
        /*00a4*/ 	.word	0x000003f0


	//   ....[4]....
        /*00a8*/ 	.word	0x00000630


	//   ....[5]....
        /*00ac*/ 	.word	0x00000b80


	//   ....[6]....
        /*00b0*/ 	.word	0x00004860


	//   ....[7]....
        /*00b4*/ 	.word	0x00004fb0


	//   ....[8]....
        /*00b8*/ 	.word	0x000054c0


	//   ....[9]....
        /*00bc*/ 	.word	0x00005750


	//   ....[10]....
        /*00c0*/ 	.word	0x00005990


	//   ....[11]....
        /*00c4*/ 	.word	0x00005bc0


	//   ....[12]....
        /*00c8*/ 	.word	0x00005e70


	//   ....[13]....
        /*00cc*/ 	.word	0x000061a0


	//   ....[14]....
        /*00d0*/ 	.word	0x00008060


	//   ....[15]....
        /*00d4*/ 	.word	0x000081b0


	//   ....[16]....
        /*00d8*/ 	.word	0x00008220


	//   ....[17]....
        /*00dc*/ 	.word	0x00008290


	//----- nvinfo : EIATTR_REG_RECONFIG
	.align		4
.L_222:
        /*00e0*/ 	.byte	0x01, 0x54
	.zero		2


	//----- nvinfo : EIATTR_SYSCALL_OFFSETS
	.align		4
        /*00e4*/ 	.byte	0x04, 0x46
        /*00e6*/ 	.short	(.L_224 - .L_223)


	//   ....[0]....
.L_223:
        /*00e8*/ 	.word	0x000007c0


	//   ....[1]....
        /*00ec*/ 	.word	0x000008b0


	//   ....[2]....
        /*00f0*/ 	.word	0x00000a10


	//   ....[3]....
        /*00f4*/ 	.word	0x00000b00


	//   ....[4]....
        /*00f8*/ 	.word	0x000041b0


	//   ....[5]....
        /*00fc*/ 	.word	0x000042e0


	//   ....[6]....
        /*0100*/ 	.word	0x00004400


	//   ....[7]....
        /*0104*/ 	.word	0x00004520


	//----- nvinfo : EIATTR_MBARRIER_INSTR_OFFSETS
	.align		4
.L_224:
        /*0108*/ 	.byte	0x04, 0x39
        /*010a*/ 	.short	(.L_226 - .L_225)


	//   ....[0]....
.L_225:
        /*010c*/ 	.word	0x000002b0
        /*0110*/ 	.word	0x000000ff
        /*0114*/ 	.word	0x00030800
        /*0118*/ 	.short	0x0100
        /*011a*/ 	.byte	0x06
	.zero		1


	//   ....[1]....
        /*011c*/ 	.word	0x000003a0
        /*0120*/ 	.word	0x000000ff
        /*0124*/ 	.word	0x00030810
        /*0128*/ 	.short	0x0100
        /*012a*/ 	.byte	0x08
	.zero		1


	//   ....[2]....
        /*012c*/ 	.word	0x000003b0
        /*0130*/ 	.word	0x000000ff
        /*0134*/ 	.word	0x00030820
        /*0138*/ 	.short	0x0100
        /*013a*/ 	.byte	0x08
	.zero		1


	//   ....[3]....
        /*013c*/ 	.word	0x000003c0
        /*0140*/ 	.word	0x000000ff
        /*0144*/ 	.word	0x00030818
        /*0148*/ 	.short	0x0100
        /*014a*/ 	.byte	0x08
	.zero		1


	//   ....[4]....
        /*014c*/ 	.word	0x000003d0
        /*0150*/ 	.word	0x000000ff
        /*0154*/ 	.word	0x00030828
        /*0158*/ 	.short	0x0100
        /*015a*/ 	.byte	0x08
	.zero		1


	//   ....[5]....
        /*015c*/ 	.word	0x00000500
        /*0160*/ 	.word	0x000000ff
        /*0164*/ 	.word	0x00030830
        /*0168*/ 	.short	0x0100
        /*016a*/ 	.byte	0x08
	.zero		1


	//   ....[6]....
        /*016c*/ 	.word	0x00000510
        /*0170*/ 	.word	0x000000ff
        /*0174*/ 	.word	0x00030840
        /*0178*/ 	.short	0x0100
        /*017a*/ 	.byte	0x08
	.zero		1


	//   ....[7]....
        /*017c*/ 	.word	0x00000520
        /*0180*/ 	.word	0x000000ff
        /*0184*/ 	.word	0x00030838
        /*0188*/ 	.short	0x0100
        /*018a*/ 	.byte	0x08
	.zero		1


	//   ....[8]....
        /*018c*/ 	.word	0x00000530
        /*0190*/ 	.word	0x000000ff
        /*0194*/ 	.word	0x00030848
        /*0198*/ 	.short	0x0100
        /*019a*/ 	.byte	0x08
	.zero		1


	//   ....[9]....
        /*019c*/ 	.word	0x00000bb0
        /*01a0*/ 	.word	0x00000010
        /*01a4*/ 	.word	0x00030800
        /*01a8*/ 	.short	0x010a
        /*01aa*/ 	.byte	0x3f
	.zero		1


	//   ....[10]....
        /*01ac*/ 	.word	0x00000c40
        /*01b0*/ 	.word	0x00000010
        /*01b4*/ 	.word	0x00030800
        /*01b8*/ 	.short	0x010a
        /*01ba*/ 	.byte	0x3f
	.zero		1


	//   ....[11]....
        /*01bc*/ 	.word	0x000013b0
        /*01c0*/ 	.word	0x00000002
        /*01c4*/ 	.word	0x00030810
        /*01c8*/ 	.short	0x010a
        /*01ca*/ 	.byte	0x3f
	.zero		1


	//   ....[12]....
        /*01cc*/ 	.word	0x000013f0
        /*01d0*/ 	.word	0x00000002
        /*01d4*/ 	.word	0x00030810
        /*01d8*/ 	.short	0x010a
        /*01da*/ 	.byte	0x3f
	.zero		1


	//   ....[13]....
        /*01dc*/ 	.word	0x00001920
        /*01e0*/ 	.word	0x00000002
        /*01e4*/ 	.word	0x00030830
        /*01e8*/ 	.short	0x010a
        /*01ea*/ 	.byte	0x3f
	.zero		1


	//   ....[14]....
        /*01ec*/ 	.word	0x000019a0
        /*01f0*/ 	.word	0x00000002
        /*01f4*/ 	.word	0x00030830
        /*01f8*/ 	.short	0x010a
        /*01fa*/ 	.byte	0x3f
	.zero		1


	//   ....[15]....
        /*01fc*/ 	.word	0x00003940
        /*0200*/ 	.word	0x00000000
        /*0204*/ 	.word	0x00000000
        /*0208*/ 	.short	0x0101
        /*020a*/ 	.byte	0x3f
	.zero		1


	//   ....[16]....
        /*020c*/ 	.word	0x00003c50
        /*0210*/ 	.word	0x00000002
        /*0214*/ 	.word	0x00000000
        /*0218*/ 	.short	0x0101
        /*021a*/ 	.byte	0x3f
	.zero		1


	//   ....[17]....
        /*021c*/ 	.word	0x00006610
        /*0220*/ 	.word	0x0000000b
        /*0224*/ 	.word	0x00030820
        /*0228*/ 	.short	0x010a
        /*022a*/ 	.byte	0x3f
	.zero		1


	//   ....[18]....
        /*022c*/ 	.word	0x00006c10
        /*0230*/ 	.word	0x0000000b
        /*0234*/ 	.word	0x00030840
        /*0238*/ 	.short	0x010a
        /*023a*/ 	.byte	0x3f
	.zero		1


	//   ....[19]....
        /*023c*/ 	.word	0x00006eb0
        /*0240*/ 	.word	0x0000000b
        /*0244*/ 	.word	0x00030828
        /*0248*/ 	.short	0x010a
        /*024a*/ 	.byte	0x3f
	.zero		1


	//   ....[20]....
        /*024c*/ 	.word	0x000070c0
        /*0250*/ 	.word	0x0000000b
        /*0254*/ 	.word	0x00030848
        /*0258*/ 	.short	0x010a
        /*025a*/ 	.byte	0x3f
	.zero		1


	//   ....[21]....
        /*025c*/ 	.word	0x00007340
        /*0260*/ 	.word	0x0000000b
        /*0264*/ 	.word	0x00030820
        /*0268*/ 	.short	0x010a
        /*026a*/ 	.byte	0x3f
	.zero		1


	//   ....[22]....
        /*026c*/ 	.word	0x000075c0
        /*0270*/ 	.word	0x0000000b
        /*0274*/ 	.word	0x00030840
        /*0278*/ 	.short	0x010a
        /*027a*/ 	.byte	0x3f
	.zero		1


	//   ....[23]....
        /*027c*/ 	.word	0x00007830
        /*0280*/ 	.word	0x0000000b
        /*0284*/ 	.word	0x00030828
        /*0288*/ 	.short	0x010a
        /*028a*/ 	.byte	0x3f
	.zero		1


	//   ....[24]....
        /*028c*/ 	.word	0x00007a80
        /*0290*/ 	.word	0x00000004
        /*0294*/ 	.word	0x00030840
        /*0298*/ 	.short	0x010a
        /*029a*/ 	.byte	0x3f
	.zero		1


	//   ....[25]....
        /*029c*/ 	.word	0x00007ed0
        /*02a0*/ 	.word	0x00000006
        /*02a4*/ 	.word	0x00000000
        /*02a8*/ 	.short	0x010a
        /*02aa*/ 	.byte	0x3f
	.zero		1


	//   ....[26]....
        /*02ac*/ 	.word	0x00007f30
        /*02b0*/ 	.word	0x00000003
        /*02b4*/ 	.word	0x00000000
        /*02b8*/ 	.short	0x010a
        /*02ba*/ 	.byte	0x3f
	.zero		1


	//   ....[27]....
        /*02bc*/ 	.word	0x00007f90
        /*02c0*/ 	.word	0x00000000
        /*02c4*/ 	.word	0x00000000
        /*02c8*/ 	.short	0x010a
        /*02ca*/ 	.byte	0x3f
	.zero		1


	//   ....[28]....
        /*02cc*/ 	.word	0x00007fc0
        /*02d0*/ 	.word	0x00000003
        /*02d4*/ 	.word	0x00000000
        /*02d8*/ 	.short	0x010a
        /*02da*/ 	.byte	0x3f
	.zero		1


	//   ....[29]....
        /*02dc*/ 	.word	0x00008090
        /*02e0*/ 	.word	0x00000010
        /*02e4*/ 	.word	0x00030800
        /*02e8*/ 	.short	0x010a
        /*02ea*/ 	.byte	0x3f
	.zero		1


	//   ....[30]....
        /*02ec*/ 	.word	0x000080e0
        /*02f0*/ 	.word	0x00000002
        /*02f4*/ 	.word	0x00030810
        /*02f8*/ 	.short	0x010a
        /*02fa*/ 	.byte	0x3f
	.zero		1


	//   ....[31]....
        /*02fc*/ 	.word	0x00008130
        /*0300*/ 	.word	0x00000002
        /*0304*/ 	.word	0x00030830
        /*0308*/ 	.short	0x010a
        /*030a*/ 	.byte	0x3f
	.zero		1


	//   ....[32]....
        /*030c*/ 	.word	0x000082d0
        /*0310*/ 	.word	0x0000000b
        /*0314*/ 	.word	0x00030820
        /*0318*/ 	.short	0x010a
        /*031a*/ 	.byte	0x3f
	.zero		1


	//   ....[33]....
        /*031c*/ 	.word	0x00008320
        /*0320*/ 	.word	0x0000000b
        /*0324*/ 	.word	0x00030840
        /*0328*/ 	.short	0x010a
        /*032a*/ 	.byte	0x3f
	.zero		1


	//   ....[34]....
        /*032c*/ 	.word	0x00008370
        /*0330*/ 	.word	0x0000000b
        /*0334*/ 	.word	0x00030828
        /*0338*/ 	.short	0x010a
        /*033a*/ 	.byte	0x3f
	.zero		1


	//   ....[35]....
        /*033c*/ 	.word	0x000083c0
        /*0340*/ 	.word	0x0000000b
        /*0344*/ 	.word	0x00030848
        /*0348*/ 	.short	0x010a
        /*034a*/ 	.byte	0x3f
	.zero		1


	//   ....[36]....
        /*034c*/ 	.word	0x00008420
        /*0350*/ 	.word	0x0000000b
        /*0354*/ 	.word	0x00030820
        /*0358*/ 	.short	0x010a
        /*035a*/ 	.byte	0x3f
	.zero		1


	//   ....[37]....
        /*035c*/ 	.word	0x00008470
        /*0360*/ 	.word	0x0000000b
        /*0364*/ 	.word	0x00030840
        /*0368*/ 	.short	0x010a
        /*036a*/ 	.byte	0x3f
	.zero		1


	//   ....[38]....
        /*036c*/ 	.word	0x000084c0
        /*0370*/ 	.word	0x0000000b
        /*0374*/ 	.word	0x00030828
        /*0378*/ 	.short	0x010a
        /*037a*/ 	.byte	0x3f
	.zero		1


	//   ....[39]....
        /*037c*/ 	.word	0x00008510
        /*0380*/ 	.word	0x00000004
        /*0384*/ 	.word	0x00030840
        /*0388*/ 	.short	0x010a
        /*038a*/ 	.byte	0x3f
	.zero		1


	//   ....[40]....
        /*038c*/ 	.word	0x000085f0
        /*0390*/ 	.word	0x00000006
        /*0394*/ 	.word	0x00000000
        /*0398*/ 	.short	0x010a
        /*039a*/ 	.byte	0x3f
	.zero		1


	//   ....[41]....
        /*039c*/ 	.word	0x00008640
        /*03a0*/ 	.word	0x00000003
        /*03a4*/ 	.word	0x00000000
        /*03a8*/ 	.short	0x010a
        /*03aa*/ 	.byte	0x3f
	.zero		1


	//   ....[42]....
        /*03ac*/ 	.word	0x00008690
        /*03b0*/ 	.word	0x00000000
        /*03b4*/ 	.word	0x00000000
        /*03b8*/ 	.short	0x010a
        /*03ba*/ 	.byte	0x3f
	.zero		1


	//----- nvinfo : EIATTR_NUM_MBARRIERS
	.align		4
.L_226:
        /*03bc*/ 	.byte	0x03, 0x38
        /*03be*/ 	.short	0x0009


	//----- nvinfo : EIATTR_EXIT_INSTR_OFFSETS
	.align		4
        /*03c0*/ 	.byte	0x04, 0x1c
        /*03c2*/ 	.short	(.L_228 - .L_227)


	//   ....[0]....
.L_227:
        /*03c4*/ 	.word	0x00008010


	//----- nvinfo : EIATTR_MAX_THREADS
	.align		4
.L_228:
        /*03c8*/ 	.byte	0x04, 0x05
        /*03ca*/ 	.short	(.L_230 - .L_229)
.L_229:
        /*03cc*/ 	.word	0x00000180
        /*03d0*/ 	.word	0x00000001
        /*03d4*/ 	.word	0x00000001


	//----- nvinfo : EIATTR_CRS_STACK_SIZE
	.align		4
.L_230:
        /*03d8*/ 	.byte	0x04, 0x1e
        /*03da*/ 	.short	(.L_232 - .L_231)
.L_231:
        /*03dc*/ 	.word	0x00000000


	//----- nvinfo : EIATTR_CBANK_PARAM_SIZE
	.align		4
.L_232:
        /*03e0*/ 	.byte	0x03, 0x19
        /*03e2*/ 	.short	0x0970


	//----- nvinfo : EIATTR_PARAM_CBANK
	.align		4
        /*03e4*/ 	.byte	0x04, 0x0a
        /*03e6*/ 	.short	(.L_234 - .L_233)
	.align		4
.L_233:
        /*03e8*/ 	.word	index@(.nv.constant0._ZN7cutlass13device_kernelIN5flash11enable_sm90INS1_16FlashAttnBwdSm90INS1_25CollectiveMainloopBwdSm90ILi2ELi2ELi2EN4cute5tupleIJNS5_1CILi1EEES8_S8_EEENS6_IJNS7_ILi64EEENS7_ILi128EEESB_EEENS_6half_tEfNS_4arch4Sm90ELb0ELb0ELb1ELb0ELb1ELb1ELb0ELb0ELi2ELi1ELi2ELi1ELb0EEENS1_21CollectiveEpilogueBwdISC_SD_SF_Li256ELb0ELb0ELi1EEENS1_19SingleTileSchedulerILb0ELb0ELb0ELi128EEEEEEEEEvNT_6ParamsE)
        /*03ec*/ 	.short	0x0210
        /*03ee*/ 	.short	0x0970


	//----- nvinfo : EIATTR_SW_WAR
	.align		4
.L_234:
        /*03f0*/ 	.byte	0x04, 0x36
        /*03f2*/ 	.short	(.L_236 - .L_235)
.L_235:
        /*03f4*/ 	.word	0x00000008
.L_236:


//--------------------- .nv.info._ZN7cutlass13device_kernelIN5flash11enable_sm90INS1_16FlashAttnBwdSm90INS1_25CollectiveMainloopBwdSm90ILi2ELi2ELi2EN4cute5tupleIJNS5_1CILi1EEES8_S8_EEENS6_IJNS7_ILi64EEENS7_ILi128EEESB_EEENS_6half_tEfNS_4arch4Sm90ELb0ELb0ELb1ELb0ELb0ELb1ELb0ELb0ELi2ELi1ELi2ELi1ELb0EEENS1_24CollectiveEpilogueBwdGQAISC_fSF_Li256ELb0ELb0EEENS1_19SingleTileSchedulerILb0ELb0ELb0ELi128EEEEEEEEEvNT_6ParamsE --------------------------
	.section	.nv.info._ZN7cutlass13device_kernelIN5flash11enable_sm90INS1_16FlashAttnBwdSm90INS1_25CollectiveMainloopBwdSm90ILi2ELi2ELi2EN4cute5tupleIJNS5_1CILi1EEES8_S8_EEENS6_IJNS7_ILi64EEENS7_ILi128EEESB_EEENS_6half_tEfNS_4arch4Sm90ELb0ELb0ELb1ELb0ELb0ELb1ELb0ELb0ELi2ELi1ELi2ELi1ELb0EEENS1_24CollectiveEpilogueBwdGQAISC_fSF_Li256ELb0ELb0EEENS1_19SingleTileSchedulerILb0ELb0ELb0ELi128EEEEEEEEEvNT_6ParamsE,"",@"SHT_CUDA_INFO"
	.sectionflags	@""
	.align	4


	//----- nvinfo : EIATTR_CUDA_API_VERSION
	.align		4
        /*0000*/ 	.byte	0x04, 0x37
        /*0002*/ 	.short	(.L_238 - .L_237)
.L_237:
        /*0004*/ 	.word	0x00000082


	//----- nvinfo : EIATTR_KPARAM_INFO
	.align		4
.L_238:
        /*0008*/ 	.byte	0x04, 0x17
        /*000a*/ 	.short	(.L_240 - .L_239)
.L_239:
        /*000c*/ 	.word	0x00000000
        /*0010*/ 	.short	0x0000
        /*0012*/ 	.short	0x0070
        /*0014*/ 	.byte	0x00, 0xf0, 0x01, 0x1a


	//----- nvinfo : EIATTR_SPARSE_MMA_MASK
	.align		4
.L_240:
        /*0018*/ 	.byte	0x03, 0x50
        /*001a*/ 	.short	0x0000


	//----- nvinfo : EIATTR_MAXREG_COUNT
	.align		4
        /*001c*/ 	.byte	0x03, 0x1b
        /*001e*/ 	.short	0x00a8


	//----- nvinfo : EIATTR_NUM_BARRIERS
	.align		4
        /*0020*/ 	.byte	0x02, 0x4c
        /*0022*/ 	.byte	0x10
	.zero		1


	//----- nvinfo : EIATTR_EXTERNS
	.align		4
        /*0024*/ 	.byte	0x04, 0x0f
        /*0026*/ 	.short	(.L_242 - .L_241)


	//   ....[0]....
	.align		4
.L_241:
        /*0028*/ 	.word	index@(__assertfail)


	//----- nvinfo : EIATTR_MERCURY_ISA_VERSION
	.align		4
.L_242:
        /*002c*/ 	.byte	0x03, 0x5f
        /*002e*/ 	.short	0x0101


	//----- nvinfo : EIATTR_INT_WARP_WIDE_INSTR_OFFSETS
	.align		4
        /*0030*/ 	.byte	0x04, 0x31
        /*0032*/ 	.short	(.L_244 - .L_243)


	//   ....[0]....
.L_243:
        /*0034*/ 	.word	0x00000170


	//   ....[1]....
        /*0038*/ 	.word	0x00000230


	//----- nvinfo : EIATTR_COOP_GROUP_MASK_REGIDS
	.align		4
.L_244:
        /*003c*/ 	.byte	0x04, 0x29
        /*003e*/ 	.short	(.L_246 - .L_245)


	//   ....[0]....
.L_245:
        /*0040*/ 	.word	0xffffffff


	//   ....[1]....
        /*0044*/ 	.word	0xffffffff


	//   ....[2]....
        /*0048*/ 	.word	0xffffffff


	//   ....[3]....
        /*004c*/ 	.word	0xffffffff


	//   ....[4]....
        /*0050*/ 	.word	0xffffffff


	//   ....[5]....
        /*0054*/ 	.word	0xffffffff


	//   ....[6]....
        /*0058*/ 	.word	0xffffffff


	//   ....[7]....
        /*005c*/ 	.word	0x0500000f


	//----- nvinfo : EIATTR_COOP_GROUP_INSTR_OFFSETS
	.align		4
.L_246:
        /*0060*/ 	.byte	0x04, 0x28
        /*0062*/ 	.short	(.L_248 - .L_247)


	//   ....[0]....
.L_247:
        /*0064*/ 	.word	0x00000050


	//   ....[1]....
        /*0068*/ 	.word	0x00000180


	//   ....[2]....
        /*006c*/ 	.word	0x00000210


	//   ....[3]....
        /*0070*/ 	.word	0x00000390


	//   ....[4]....
        /*0074*/ 	.word	0x000005d0


	//   ....[5]....
        /*0078*/ 	.word	0x00000b20


	//   ....[6]....
        /*007c*/ 	.word	0x00004ce0


	//   ....[7]....
        /*0080*/ 	.word	0x00007570


	//----- nvinfo : EIATTR_REG_RECONFIG
	.align		4
.L_248:
        /*0084*/ 	.byte	0x01, 0x54
	.zero		2


	//----- nvinfo : EIATTR_SYSCALL_OFFSETS
	.align		4
        /*0088*/ 	.byte	0x04, 0x46
        /*008a*/ 	.short	(.L_250 - .L_249)


	//   ....[0]....
.L_249:
        /*008c*/ 	.word	0x00000760


	//   ....[1]....
        /*0090*/ 	.word	0x00000850


	//   ....[2]....
        /*0094*/ 	.word	0x000009b0


	//   ....[3]....
        /*0098*/ 	.word	0x00000aa0


	//----- nvinfo : EIATTR_MBARRIER_INSTR_OFFSETS
	.align		4
.L_250:
        /*009c*/ 	.byte	0x04, 0x39
        /*009e*/ 	.short	(.L_252 - .L_251)


	//   ....[0]....
.L_251:
        /*00a0*/ 	.word	0x00000250
        /*00a4*/ 	.word	0x000000ff
        /*00a8*/ 	.word	0x00030800
        /*00ac*/ 	.short	0x0100
        /*00ae*/ 	.byte	0x06
	.zero		1


	//   ....[1]....
        /*00b0*/ 	.word	0x00000340
        /*00b4*/ 	.word	0x000000ff
        /*00b8*/ 	.word	0x00030810
        /*00bc*/ 	.short	0x0100
        /*00be*/ 	.byte	0x08
	.zero		1


	//   ....[2]....
        /*00c0*/ 	.word	0x00000350
        /*00c4*/ 	.word	0x000000ff
        /*00c8*/ 	.word	0x00030820
        /*00cc*/ 	.short	0x0100
        /*00ce*/ 	.byte	0x08
	.zero		1


	//   ....[3]....
        /*00d0*/ 	.word	0x00000360
        /*00d4*/ 	.word	0x000000ff
        /*00d8*/ 	.word	0x00030818
        /*00dc*/ 	.short	0x0100
        /*00de*/ 	.byte	0x08
	.zero		1


	//   ....[4]....
        /*00e0*/ 	.word	0x00000370
        /*00e4*/ 	.word	0x000000ff
        /*00e8*/ 	.word	0x00030828
        /*00ec*/ 	.short	0x0100
        /*00ee*/ 	.byte	0x08
	.zero		1


	//   ....[5]....
        /*00f0*/ 	.word	0x000004a0
        /*00f4*/ 	.word	0x000000ff
        /*00f8*/ 	.word	0x00030830
        /*00fc*/ 	.short	0x0100
        /*00fe*/ 	.byte	0x08
	.zero		1


	//   ....[6]....
        /*0100*/ 	.word	0x000004b0
        /*0104*/ 	.word	0x000000ff
        /*0108*/ 	.word	0x00030840
        /*010c*/ 	.short	0x0100
        /*010e*/ 	.byte	0x08
	.zero		1


	//   ....[7]....
        /*0110*/ 	.word	0x000004c0
        /*0114*/ 	.word	0x000000ff
        /*0118*/ 	.word	0x00030838
        /*011c*/ 	.short	0x0100
        /*011e*/ 	.byte	0x08
	.zero		1


	//   ....[8]....
        /*0120*/ 	.word	0x000004d0
        /*0124*/ 	.word	0x000000ff
        /*0128*/ 	.word	0x00030848
        /*012c*/ 	.short	0x0100
        /*012e*/ 	.byte	0x08
	.zero		1


	//   ....[9]....
        /*0130*/ 	.word	0x00000b70
        /*0134*/ 	.word	0x00000010
        /*0138*/ 	.word	0x00030800
        /*013c*/ 	.short	0x010a
        /*013e*/ 	.byte	0x3f
	.zero		1


	//   ....[10]....
        /*0140*/ 	.word	0x00000cc0
        /*0144*/ 	.word	0x00000010
        /*0148*/ 	.word	0x00030800
        /*014c*/ 	.short	0x010a
        /*014e*/ 	.byte	0x3f
	.zero		1


	//   ....[11]....
        /*0150*/ 	.word	0x00001720
        /*0154*/ 	.word	0x00000002
        /*0158*/ 	.word	0x00030810
        /*015c*/ 	.short	0x010a
        /*015e*/ 	.byte	0x3f
	.zero		1


	//   ....[12]....
        /*0160*/ 	.word	0x00001760
        /*0164*/ 	.word	0x00000002
        /*0168*/ 	.word	0x00030810
        /*016c*/ 	.short	0x010a
        /*016e*/ 	.byte	0x3f
	.zero		1


	//   ....[13]....
        /*0170*/ 	.word	0x00001c90
        /*0174*/ 	.word	0x00000002
        /*0178*/ 	.word	0x00030830
        /*017c*/ 	.short	0x010a
        /*017e*/ 	.byte	0x3f
	.zero		1


	//   ....[14]....
        /*0180*/ 	.word	0x00001d10
        /*0184*/ 	.word	0x00000002
        /*0188*/ 	.word	0x00030830
        /*018c*/ 	.short	0x010a
        /*018e*/ 	.byte	0x3f
	.zero		1


	//   ....[15]....
        /*0190*/ 	.word	0x00003cb0
        /*0194*/ 	.word	0x00000000
        /*0198*/ 	.word	0x00000000
        /*019c*/ 	.short	0x0101
        /*019e*/ 	.byte	0x3f
	.zero		1


	//   ....[16]....
        /*01a0*/ 	.word	0x00003fe0
        /*01a4*/ 	.word	0x00000002
        /*01a8*/ 	.word	0x00000000
        /*01ac*/ 	.short	0x0101
        /*01ae*/ 	.byte	0x3f
	.zero		1


	//   ....[17]....
        /*01b0*/ 	.word	0x00005b20
        /*01b4*/ 	.word	0x0000000b
        /*01b8*/ 	.word	0x00030820
        /*01bc*/ 	.short	0x010a
        /*01be*/ 	.byte	0x3f
	.zero		1


	//   ....[18]....
        /*01c0*/ 	.word	0x00006120
        /*01c4*/ 	.word	0x0000000b
        /*01c8*/ 	.word	0x00030840
        /*01cc*/ 	.short	0x010a
        /*01ce*/ 	.byte	0x3f
	.zero		1


	//   ....[19]....
        /*01d0*/ 	.word	0x000063c0
        /*01d4*/ 	.word	0x0000000b
        /*01d8*/ 	.word	0x00030828
        /*01dc*/ 	.short	0x010a
        /*01de*/ 	.byte	0x3f
	.zero		1


	//   ....[20]....
        /*01e0*/ 	.word	0x000065d0
        /*01e4*/ 	.word	0x0000000b
        /*01e8*/ 	.word	0x00030848
        /*01ec*/ 	.short	0x010a
        /*01ee*/ 	.byte	0x3f
	.zero		1


	//   ....[21]....
        /*01f0*/ 	.word	0x00006850
        /*01f4*/ 	.word	0x0000000b
        /*01f8*/ 	.word	0x00030820
        /*01fc*/ 	.short	0x010a
        /*01fe*/ 	.byte	0x3f
	.zero		1


	//   ....[22]....
        /*0200*/ 	.word	0x00006ad0
        /*0204*/ 	.word	0x0000000b
        /*0208*/ 	.word	0x00030840
        /*020c*/ 	.short	0x010a
        /*020e*/ 	.byte	0x3f
	.zero		1


	//   ....[23]....
        /*0210*/ 	.word	0x00006d40
        /*0214*/ 	.word	0x0000000b
        /*0218*/ 	.word	0x00030828
        /*021c*/ 	.short	0x010a
        /*021e*/ 	.byte	0x3f
	.zero		1


	//   ....[24]....
        /*0220*/ 	.word	0x00006f90
        /*0224*/ 	.word	0x00000004
        /*0228*/ 	.word	0x00030840
        /*022c*/ 	.short	0x010a
        /*022e*/ 	.byte	0x3f
	.zero		1


	//   ....[25]....
        /*0230*/ 	.word	0x000073e0
        /*0234*/ 	.word	0x00000006
        /*0238*/ 	.word	0x00000000
        /*023c*/ 	.short	0x010a
        /*023e*/ 	.byte	0x3f
	.zero		1


	//   ....[26]....
        /*0240*/ 	.word	0x00007440
        /*0244*/ 	.word	0x00000003
        /*0248*/ 	.word	0x00000000
        /*024c*/ 	.short	0x010a
        /*024e*/ 	.byte	0x3f
	.zero		1


	//   ....[27]....
        /*0250*/ 	.word	0x000074a0
        /*0254*/ 	.word	0x00000000
        /*0258*/ 	.word	0x00000000
        /*025c*/ 	.short	0x010a
        /*025e*/ 	.byte	0x3f
	.zero		1


	//   ....[28]....
        /*0260*/ 	.word	0x000074d0
        /*0264*/ 	.word	0x00000003
        /*0268*/ 	.word	0x00000000
        /*026c*/ 	.short	0x010a
        /*026e*/ 	.byte	0x3f
	.zero		1


	//   ....[29]....
        /*0270*/ 	.word	0x000075a0
        /*0274*/ 	.word	0x00000010
        /*0278*/ 	.word	0x00030800
        /*027c*/ 	.short	0x010a
        /*027e*/ 	.byte	0x3f
	.zero		1


	//   ....[30]....
        /*0280*/ 	.word	0x000075f0
        /*0284*/ 	.word	0x00000002
        /*0288*/ 	.word	0x00030810
        /*028c*/ 	.short	0x010a
        /*028e*/ 	.byte	0x3f
	.zero		1


	//   ....[31]....
        /*0290*/ 	.word	0x00007640
        /*0294*/ 	.word	0x00000002
        /*0298*/ 	.word	0x00030830
        /*029c*/ 	.short	0x010a
        /*029e*/ 	.byte	0x3f
	.zero		1


	//   ....[32]....
        /*02a0*/ 	.word	0x00007690
        /*02a4*/ 	.word	0x0000000b
        /*02a8*/ 	.word	0x00030820
        /*02ac*/ 	.short	0x010a
        /*02ae*/ 	.byte	0x3f
	.zero		1


	//   ....[33]....
        /*02b0*/ 	.word	0x000076e0
        /*02b4*/ 	.word	0x0000000b
        /*02b8*/ 	.word	0x00030840
        /*02bc*/ 	.short	0x010a
        /*02be*/ 	.byte	0x3f
	.zero		1


	//   ....[34]....
        /*02c0*/ 	.word	0x00007730
        /*02c4*/ 	.word	0x0000000b
        /*02c8*/ 	.word	0x00030828
        /*02cc*/ 	.short	0x010a
        /*02ce*/ 	.byte	0x3f
	.zero		1


	//   ....[35]....
        /*02d0*/ 	.word	0x00007780
        /*02d4*/ 	.word	0x0000000b
        /*02d8*/ 	.word	0x00030848
        /*02dc*/ 	.short	0x010a
        /*02de*/ 	.byte	0x3f
	.zero		1


	//   ....[36]....
        /*02e0*/ 	.word	0x000077e0
        /*02e4*/ 	.word	0x0000000b
        /*02e8*/ 	.word	0x00030820
        /*02ec*/ 	.short	0x010a
        /*02ee*/ 	.byte	0x3f
	.zero		1


	//   ....[37]....
        /*02f0*/ 	.word	0x00007830
        /*02f4*/ 	.word	0x0000000b
        /*02f8*/ 	.word	0x00030840
        /*02fc*/ 	.short	0x010a
        /*02fe*/ 	.byte	0x3f
	.zero		1


	//   ....[38]....
        /*0300*/ 	.word	0x00007880
        /*0304*/ 	.word	0x0000000b
        /*0308*/ 	.word	0x00030828
        /*030c*/ 	.short	0x010a
        /*030e*/ 	.byte	0x3f
	.zero		1


	//   ....[39]....
        /*0310*/ 	.word	0x000078d0
        /*0314*/ 	.word	0x00000004
        /*0318*/ 	.word	0x00030840
        /*031c*/ 	.short	0x010a
        /*031e*/ 	.byte	0x3f
	.zero		1


	//   ....[40]....
        /*0320*/ 	.word	0x000079b0
        /*0324*/ 	.word	0x00000006
        /*0328*/ 	.word	0x00000000
        /*032c*/ 	.short	0x010a
        /*032e*/ 	.byte	0x3f
	.zero		1


	//   ....[41]....
        /*0330*/ 	.word	0x00007a00
        /*0334*/ 	.word	0x00000003
        /*0338*/ 	.word	0x00000000
        /*033c*/ 	.short	0x010a
        /*033e*/ 	.byte	0x3f
	.zero		1


	//   ....[42]....
        /*0340*/ 	.word	0x00007a50
        /*0344*/ 	.word	0x00000000
        /*0348*/ 	.word	0x00000000
        /*034c*/ 	.short	0x010a
        /*034e*/ 	.byte	0x3f
	.zero		1


	//----- nvinfo : EIATTR_NUM_MBARRIERS
	.align		4
.L_252:
        /*0350*/ 	.byte	0x03, 0x38
        /*0352*/ 	.short	0x0009


	//----- nvinfo : EIATTR_EXIT_INSTR_OFFSETS
	.align		4
        /*0354*/ 	.byte	0x04, 0x1c
        /*0356*/ 	.short	(.L_254 - .L_253)


	//   ....[0]....
.L_253:
        /*0358*/ 	.word	0x00007520


	//----- nvinfo : EIATTR_MAX_THREADS
	.align		4
.L_254:
        /*035c*/ 	.byte	0x04, 0x05
        /*035e*/ 	.short	(.L_256 - .L_255)
.L_255:
        /*0360*/ 	.word	0x00000180
        /*0364*/ 	.word	0x00000001
        /*0368*/ 	.word	0x00000001


	//----- nvinfo : EIATTR_CRS_STACK_SIZE
	.align		4
.L_256:
        /*036c*/ 	.byte	0x04, 0x1e
        /*036e*/ 	.short	(.L_258 - .L_257)
.L_257:
        /*0370*/ 	.word	0x00000000


	//----- nvinfo : EIATTR_CBANK_PARAM_SIZE
	.align		4
.L_258:
        /*0374*/ 	.byte	0x03, 0x19
        /*0376*/ 	.short	0x06f0


	//----- nvinfo : EIATTR_PARAM_CBANK
	.align		4
        /*0378*/ 	.byte	0x04, 0x0a
        /*037a*/ 	.short	(.L_260 - .L_259)
	.align		4
.L_259:
        /*037c*/ 	.word	index@(.nv.constant0._ZN7cutlass13device_kernelIN5flash11enable_sm90INS1_16FlashAttnBwdSm90INS1_25CollectiveMainloopBwdSm90ILi2ELi2ELi2EN4cute5tupleIJNS5_1CILi1EEES8_S8_EEENS6_IJNS7_ILi64EEENS7_ILi128EEESB_EEENS_6half_tEfNS_4arch4Sm90ELb0ELb0ELb1ELb0ELb0ELb1ELb0ELb0ELi2ELi1ELi2ELi1ELb0EEENS1_24CollectiveEpilogueBwdGQAISC_fSF_Li256ELb0ELb0EEENS1_19SingleTileSchedulerILb0ELb0ELb0ELi128EEEEEEEEEvNT_6ParamsE)
        /*0380*/ 	.short	0x0210
        /*0382*/ 	.short	0x06f0


	//----- nvinfo : EIATTR_SW_WAR
	.align		4
.L_260:
        /*0384*/ 	.byte	0x04, 0x36
        /*0386*/ 	.short	(.L_262 - .L_261)
.L_261:
        /*0388*/ 	.word	0x00000008
.L_262:


//--------------------- .nv.info._ZN7cutlass13device_kernelIN5flash11enable_sm90INS1_16FlashAttnBwdSm90INS1_25CollectiveMainloopBwdSm90ILi2ELi2ELi2EN4cute5tupleIJNS5_1CILi1EEES8_S8_EEENS6_IJNS7_ILi64EEENS7_ILi128EEESB_EEENS_6half_tEfNS_4arch4Sm90ELb0ELb0ELb1ELb0ELb1ELb1ELb0ELb0ELi2ELi1ELi2ELi1ELb0EEENS1_24CollectiveEpilogueBwdGQAISC_fSF_Li256ELb0ELb1EEENS1_19SingleTileSchedulerILb0ELb0ELb0ELi128EEEEEEEEEvNT_6ParamsE --------------------------
	.section	.nv.info._ZN7cutlass13device_kernelIN5flash11enable_sm90INS1_16FlashAttnBwdSm90INS1_25CollectiveMainloopBwdSm90ILi2ELi2ELi2EN4cute5tupleIJNS5_1CILi1EEES8_S8_EEENS6_IJNS7_ILi64EEENS7_ILi128EEESB_EEENS_6half_tEfNS_4arch4Sm90ELb0ELb0ELb1ELb0ELb1ELb1ELb0ELb0ELi2ELi1ELi2ELi1ELb0EEENS1_24CollectiveEpilogueBwdGQAISC_fSF_Li256ELb0ELb1EEENS1_19SingleTileSchedulerILb0ELb0ELb0ELi128EEEEEEEEEvNT_6ParamsE,"",@"SHT_CUDA_INFO"
	.sectionflags	@""
	.align	4


	//----- nvinfo : EIATTR_CUDA_API_VERSION
	.align		4
        /*0000*/ 	.byte	0x04, 0x37
        /*0002*/ 	.short	(.L_264 - .L_263)
.L_263:
        /*0004*/ 	.word	0x00000082


	//----- nvinfo : EIATTR_KPARAM_INFO
	.align		4
.L_264:
        /*0008*/ 	.byte	0x04, 0x17
        /*000a*/ 	.short	(.L_266 - .L_265)
.L_265:
        /*000c*/ 	.word	0x00000000
        /*0010*/ 	.short	0x0000
        /*0012*/ 	.short	0x0070
        /*0014*/ 	.byte	0x00, 0xf0, 0x01, 0x1a


	//----- nvinfo : EIATTR_SPARSE_MMA_MASK
	.align		4
.L_266:
        /*0018*/ 	.byte	0x03, 0x50
        /*001a*/ 	.short	0x0000


	//----- nvinfo : EIATTR_MAXREG_COUNT
	.align		4
        /*001c*/ 	.byte	0x03, 0x1b
        /*001e*/ 	.short	0x00a8


	//----- nvinfo : EIATTR_NUM_BARRIERS
	.align		4
        /*0020*/ 	.byte	0x02, 0x4c
        /*0022*/ 	.byte	0x10
	.zero		1


	//----- nvinfo : EIATTR_EXTERNS
	.align		4
        /*0024*/ 	.byte	0x04, 0x0f
        /*0026*/ 	.short	(.L_268 - .L_267)


	//   ....[0]....
	.align		4
.L_267:
        /*0028*/ 	.word	index@(__assertfail)


	//----- nvinfo : EIATTR_MERCURY_ISA_VERSION
	.align		4
.L_268:
        /*002c*/ 	.byte	0x03, 0x5f
        /*002e*/ 	.short	0x0101


	//----- nvinfo : EIATTR_INT_WARP_WIDE_INSTR_OFFSETS
	.align		4
        /*0030*/ 	.byte	0x04, 0x31
        /*0032*/ 	.short	(.L_270 - .L_269)


	//   ....[0]....
.L_269:
        /*0034*/ 	.word	0x00000170


	//   ....[1]....
        /*0038*/ 	.word	0x00000230


	//   ....[2]....
        /*003c*/ 	.word	0x00005990


	//   ....[3]....
        /*0040*/ 	.word	0x00005e00


	//   ....[4]....
        /*0044*/ 	.word	0x000063d0


	//----- nvinfo : EIATTR_COOP_GROUP_MASK_REGIDS
	.align		4
.L_270:
        /*0048*/ 	.byte	0x04, 0x29
        /*004a*/ 	.short	(.L_272 - .L_271)


	//   ....[0]....
.L_271:
        /*004c*/ 	.word	0xffffffff


	//   ....[1]....
        /*0050*/ 	.word	0xffffffff


	//   ....[2]....
        /*0054*/ 	.word	0xffffffff


	//   ....[3]....
        /*0058*/ 	.word	0xffffffff


	//   ....[4]....
        /*005c*/ 	.word	0xffffffff


	//   ....[5]....
        /*0060*/ 	.word	0xffffffff


	//   ....[6]....
        /*0064*/ 	.word	0xffffffff


	//   ....[7]....
        /*0068*/ 	.word	0xffffffff


	//   ....[8]....
        /*006c*/ 	.word	0xffffffff


	//   ....[9]....
        /*0070*/ 	.word	0xffffffff


	//   ....[10]....
        /*0074*/ 	.word	0xffffffff


	//   ....[11]....
        /*0078*/ 	.word	0xffffffff


	//   ....[12]....
        /*007c*/ 	.word	0xffffffff


	//   ....[13]....
        /*0080*/ 	.word	0xffffffff


	//   ....[14]....
        /*0084*/ 	.word	0xffffffff


	//   ....[15]....
        /*0088*/ 	.word	0xffffffff


	//   ....[16]....
        /*008c*/ 	.word	0xffffffff


	//   ....[17]....
        /*0090*/ 	.word	0x0500000f


	//   ....[18]....
        /*0094*/ 	.word	0x0500000f


	//   ....[19]....
        /*0098*/ 	.word	0x0500000f


	//   ....[20]....
        /*009c*/ 	.word	0x0500000f


	//   ....[21]....
        /*00a0*/ 	.word	0x0500000f


	//   ....[22]....
        /*00a4*/ 	.word	0x0500000f


	//----- nvinfo : EIATTR_COOP_GROUP_INSTR_OFFSETS
	.align		4
.L_272:
        /*00a8*/ 	.byte	0x04, 0x28
        /*00aa*/ 	.short	(.L_274 - .L_273)


	//   ....[0]....
.L_273:
        /*00ac*/ 	.word	0x00000050


	//   ....[1]....
        /*00b0*/ 	.word	0x00000180


	//   ....[2]....
        /*00b4*/ 	.word	0x00000210


	//   ....[3]....
        /*00b8*/ 	.word	0x00000390


	//   ....[4]....
        /*00bc*/ 	.word	0x000005e0


	//   ....[5]....
        /*00c0*/ 	.word	0x00000b30


	//   ....[6]....
        /*00c4*/ 	.word	0x00004a00


	//   ....[7]....
        /*00c8*/ 	.word	0x00004ba0


	//   ....[8]....
        /*00cc*/ 	.word	0x00004e70


	//   ....[9]....
        /*00d0*/ 	.word	0x00005010


	//   ....[10]....
        /*00d4*/ 	.word	0x00005130


	//   ....[11]....
        /*00d8*/ 	.word	0x00005630


	//   ....[12]....
        /*00dc*/ 	.word	0x000058c0


	//   ....[13]....
        /*00e0*/ 	.word	0x00005b00


	//   ....[14]....
        /*00e4*/ 	.word	0x00005d30


	//   ....[15]....
        /*00e8*/ 	.word	0x00005fe0


	//   ....[16]....
        /*00ec*/ 	.word	0x00006310


	//   ....[17]....
        /*00f0*/ 	.word	0x000081d0


	//   ....[18]....
        /*00f4*/ 	.word	0x00008320


	//   ....[19]....
        /*00f8*/ 	.word	0x00008390


	//   ....[20]....
        /*00fc*/ 	.word	0x00008400


	//   ....[21]....
        /*0100*/ 	.word	0x00008470


	//   ....[22]....
        /*0104*/ 	.word	0x000084e0


	//----- nvinfo : EIATTR_REG_RECONFIG
	.align		4
.L_274:
        /*0108*/ 	.byte	0x01, 0x54
	.zero		2


	//----- nvinfo : EIATTR_SYSCALL_OFFSETS
	.align		4
        /*010c*/ 	.byte	0x04, 0x46
        /*010e*/ 	.short	(.L_276 - .L_275)


	//   ....[0]....
.L_275:
        /*0110*/ 	.word	0x00000770


	//   ....[1]....
        /*0114*/ 	.word	0x00000860


	//   ....[2]....
        /*0118*/ 	.word	0x000009c0


	//   ....[3]....
        /*011c*/ 	.word	0x00000ab0


	//----- nvinfo : EIATTR_MBARRIER_INSTR_OFFSETS
	.align		4
.L_276:
        /*0120*/ 	.byte	0x04, 0x39
        /*0122*/ 	.short	(.L_278 - .L_277)


	//   ....[0]....
.L_277:
        /*0124*/ 	.word	0x00000250
        /*0128*/ 	.word	0x000000ff
        /*012c*/ 	.word	0x00030800
        /*0130*/ 	.short	0x0100
        /*0132*/ 	.byte	0x06
	.zero		1


	//   ....[1]....
        /*0134*/ 	.word	0x00000340
        /*0138*/ 	.word	0x000000ff
        /*013c*/ 	.word	0x00030810
        /*0140*/ 	.short	0x0100
        /*0142*/ 	.byte	0x08
	.zero		1


	//   ....[2]....
        /*0144*/ 	.word	0x00000350
        /*0148*/ 	.word	0x000000ff
        /*014c*/ 	.word	0x00030820
        /*0150*/ 	.short	0x0100
        /*0152*/ 	.byte	0x08
	.zero		1


	//   ....[3]....
        /*0154*/ 	.word	0x00000360
        /*0158*/ 	.word	0x000000ff
        /*015c*/ 	.word	0x00030818
        /*0160*/ 	.short	0x0100
        /*0162*/ 	.byte	0x08
	.zero		1


	//   ....[4]....
        /*0164*/ 	.word	0x00000370
        /*0168*/ 	.word	0x000000ff
        /*016c*/ 	.word	0x00030828
        /*0170*/ 	.short	0x0100
        /*0172*/ 	.byte	0x08
	.zero		1


	//   ....[5]....
        /*0174*/ 	.word	0x000004a0
        /*0178*/ 	.word	0x000000ff
        /*017c*/ 	.word	0x00030830
        /*0180*/ 	.short	0x0100
        /*0182*/ 	.byte	0x08
	.zero		1


	//   ....[6]....
        /*0184*/ 	.word	0x000004b0
        /*0188*/ 	.word	0x000000ff
        /*018c*/ 	.word	0x00030840
        /*0190*/ 	.short	0x0100
        /*0192*/ 	.byte	0x08
	.zero		1


	//   ....[7]....
        /*0194*/ 	.word	0x000004c0
        /*0198*/ 	.word	0x000000ff
        /*019c*/ 	.word	0x00030838
        /*01a0*/ 	.short	0x0100
        /*01a2*/ 	.byte	0x08
	.zero		1


	//   ....[8]....
        /*01a4*/ 	.word	0x000004d0
        /*01a8*/ 	.word	0x000000ff
        /*01ac*/ 	.word	0x00030848
        /*01b0*/ 	.short	0x0100
        /*01b2*/ 	.byte	0x08
	.zero		1


	//   ....[9]....
        /*01b4*/ 	.word	0x00000b80
        /*01b8*/ 	.word	0x00000010
        /*01bc*/ 	.word	0x00030800
        /*01c0*/ 	.short	0x010a
        /*01c2*/ 	.byte	0x3f
	.zero		1


	//   ....[10]....
        /*01c4*/ 	.word	0x00000cd0
        /*01c8*/ 	.word	0x00000010
        /*01cc*/ 	.word	0x00030800
        /*01d0*/ 	.short	0x010a
        /*01d2*/ 	.byte	0x3f
	.zero		1


	//   ....[11]....
        /*01d4*/ 	.word	0x00001730
        /*01d8*/ 	.word	0x00000002
        /*01dc*/ 	.word	0x00030810
        /*01e0*/ 	.short	0x010a
        /*01e2*/ 	.byte	0x3f
	.zero		1


	//   ....[12]....
        /*01e4*/ 	.word	0x00001770
        /*01e8*/ 	.word	0x00000002
        /*01ec*/ 	.word	0x00030810
        /*01f0*/ 	.short	0x010a
        /*01f2*/ 	.byte	0x3f
	.zero		1


	//   ....[13]....
        /*01f4*/ 	.word	0x00001ca0
        /*01f8*/ 	.word	0x00000002
        /*01fc*/ 	.word	0x00030830
        /*0200*/ 	.short	0x010a
        /*0202*/ 	.byte	0x3f
	.zero		1


	//   ....[14]....
        /*0204*/ 	.word	0x00001d20
        /*0208*/ 	.word	0x00000002
        /*020c*/ 	.word	0x00030830
        /*0210*/ 	.short	0x010a
        /*0212*/ 	.byte	0x3f
	.zero		1


	//   ....[15]....
        /*0214*/ 	.word	0x00003cc0
        /*0218*/ 	.word	0x00000000
        /*021c*/ 	.word	0x00000000
        /*0220*/ 	.short	0x0101
        /*0222*/ 	.byte	0x3f
	.zero		1


	//   ....[16]....
        /*0224*/ 	.word	0x00003ff0
        /*0228*/ 	.word	0x00000002
        /*022c*/ 	.word	0x00000000
        /*0230*/ 	.short	0x0101
        /*0232*/ 	.byte	0x3f
	.zero		1


	//   ....[17]....
        /*0234*/ 	.word	0x00006780
        /*0238*/ 	.word	0x0000000b
        /*023c*/ 	.word	0x00030820
        /*0240*/ 	.short	0x010a
        /*0242*/ 	.byte	0x3f
	.zero		1


	//   ....[18]....
        /*0244*/ 	.word	0x00006d80
        /*0248*/ 	.word	0x0000000b
        /*024c*/ 	.word	0x00030840
        /*0250*/ 	.short	0x010a
        /*0252*/ 	.byte	0x3f
	.zero		1


	//   ....[19]....
        /*0254*/ 	.word	0x00007020
        /*0258*/ 	.word	0x0000000b
        /*025c*/ 	.word	0x00030828
        /*0260*/ 	.short	0x010a
        /*0262*/ 	.byte	0x3f
	.zero		1


	//   ....[20]....
        /*0264*/ 	.word	0x00007230
        /*0268*/ 	.word	0x0000000b
        /*026c*/ 	.word	0x00030848
        /*0270*/ 	.short	0x010a
        /*0272*/ 	.byte	0x3f
	.zero		1


	//   ....[21]....
        /*0274*/ 	.word	0x000074b0
        /*0278*/ 	.word	0x0000000b
        /*027c*/ 	.word	0x00030820
        /*0280*/ 	.short	0x010a
        /*0282*/ 	.byte	0x3f
	.zero		1


	//   ....[22]....
        /*0284*/ 	.word	0x00007730
        /*0288*/ 	.word	0x0000000b
        /*028c*/ 	.word	0x00030840
        /*0290*/ 	.short	0x010a
        /*0292*/ 	.byte	0x3f
	.zero		1


	//   ....[23]....
        /*0294*/ 	.word	0x000079a0
        /*0298*/ 	.word	0x0000000b
        /*029c*/ 	.word	0x00030828
        /*02a0*/ 	.short	0x010a
        /*02a2*/ 	.byte	0x3f
	.zero		1


	//   ....[24]....
        /*02a4*/ 	.word	0x00007bf0
        /*02a8*/ 	.word	0x00000004
        /*02ac*/ 	.word	0x00030840
        /*02b0*/ 	.short	0x010a
        /*02b2*/ 	.byte	0x3f
	.zero		1


	//   ....[25]....
        /*02b4*/ 	.word	0x00008040
        /*02b8*/ 	.word	0x00000006
        /*02bc*/ 	.word	0x00000000
        /*02c0*/ 	.short	0x010a
        /*02c2*/ 	.byte	0x3f
	.zero		1


	//   ....[26]....
        /*02c4*/ 	.word	0x000080a0
        /*02c8*/ 	.word	0x00000003
        /*02cc*/ 	.word	0x00000000
        /*02d0*/ 	.short	0x010a
        /*02d2*/ 	.byte	0x3f
	.zero		1


	//   ....[27]....
        /*02d4*/ 	.word	0x00008100
        /*02d8*/ 	.word	0x00000000
        /*02dc*/ 	.word	0x00000000
        /*02e0*/ 	.short	0x010a
        /*02e2*/ 	.byte	0x3f
	.zero		1


	//   ....[28]....
        /*02e4*/ 	.word	0x00008130
        /*02e8*/ 	.word	0x00000003
        /*02ec*/ 	.word	0x00000000
        /*02f0*/ 	.short	0x010a
        /*02f2*/ 	.byte	0x3f
	.zero		1


	//   ....[29]....
        /*02f4*/ 	.word	0x00008200
        /*02f8*/ 	.word	0x00000010
        /*02fc*/ 	.word	0x00030800
        /*0300*/ 	.short	0x010a
        /*0302*/ 	.byte	0x3f
	.zero		1


	//   ....[30]....
        /*0304*/ 	.word	0x00008250
        /*0308*/ 	.word	0x00000002
        /*030c*/ 	.word	0x00030810
        /*0310*/ 	.short	0x010a
        /*0312*/ 	.byte	0x3f
	.zero		1


	//   ....[31]....
        /*0314*/ 	.word	0x000082a0
        /*0318*/ 	.word	0x00000002
        /*031c*/ 	.word	0x00030830
        /*0320*/ 	.short	0x010a
        /*0322*/ 	.byte	0x3f
	.zero		1


	//   ....[32]....
        /*0324*/ 	.word	0x00008520
        /*0328*/ 	.word	0x0000000b
        /*032c*/ 	.word	0x00030820
        /*0330*/ 	.short	0x010a
        /*0332*/ 	.byte	0x3f
	.zero		1


	//   ....[33]....
        /*0334*/ 	.word	0x00008570
        /*0338*/ 	.word	0x0000000b
        /*033c*/ 	.word	0x00030840
        /*0340*/ 	.short	0x010a
        /*0342*/ 	.byte	0x3f
	.zero		1


	//   ....[34]....
        /*0344*/ 	.word	0x000085c0
        /*0348*/ 	.word	0x0000000b
        /*034c*/ 	.word	0x00030828
        /*0350*/ 	.short	0x010a
        /*0352*/ 	.byte	0x3f
	.zero		1


	//   ....[35]....
        /*0354*/ 	.word	0x00008610
        /*0358*/ 	.word	0x0000000b
        /*035c*/ 	.word	0x00030848
        /*0360*/ 	.short	0x010a
        /*0362*/ 	.byte	0x3f
	.zero		1


	//   ....[36]....
        /*0364*/ 	.word	0x00008670
        /*0368*/ 	.word	0x0000000b
        /*036c*/ 	.word	0x00030820
        /*0370*/ 	.short	0x010a
        /*0372*/ 	.byte	0x3f
	.zero		1


	//   ....[37]....
        /*0374*/ 	.word	0x000086c0
        /*0378*/ 	.word	0x0000000b
        /*037c*/ 	.word	0x00030840
        /*0380*/ 	.short	0x010a
        /*0382*/ 	.byte	0x3f
	.zero		1


	//   ....[38]....
        /*0384*/ 	.word	0x00008710
        /*0388*/ 	.word	0x0000000b
        /*038c*/ 	.word	0x00030828
        /*0390*/ 	.short	0x010a
        /*0392*/ 	.byte	0x3f
	.zero		1


	//   ....[39]....
        /*0394*/ 	.word	0x00008760
        /*0398*/ 	.word	0x00000004
        /*039c*/ 	.word	0x00030840
        /*03a0*/ 	.short	0x010a
        /*03a2*/ 	.byte	0x3f
	.zero		1


	//   ....[40]....
        /*03a4*/ 	.word	0x00008840
        /*03a8*/ 	.word	0x00000006
        /*03ac*/ 	.word	0x00000000
        /*03b0*/ 	.short	0x010a
        /*03b2*/ 	.byte	0x3f
	.zero		1


	//   ....[41]....
        /*03b4*/ 	.word	0x00008890
        /*03b8*/ 	.word	0x00000003
        /*03bc*/ 	.word	0x00000000
        /*03c0*/ 	.short	0x010a
        /*03c2*/ 	.byte	0x3f
	.zero		1


	//   ....[42]....
        /*03c4*/ 	.word	0x000088e0
        /*03c8*/ 	.word	0x00000000
        /*03cc*/ 	.word	0x00000000
        /*03d0*/ 	.short	0x010a
        /*03d2*/ 	.byte	0x3f
	.zero		1


	//----- nvinfo : EIATTR_NUM_MBARRIERS
	.align		4
.L_278:
        /*03d4*/ 	.byte	0x03, 0x38
        /*03d6*/ 	.short	0x0009


	//----- nvinfo : EIATTR_EXIT_INSTR_OFFSETS
	.align		4
        /*03d8*/ 	.byte	0x04, 0x1c
        /*03da*/ 	.short	(.L_280 - .L_279)


	//   ....[0]....
.L_279:
        /*03dc*/ 	.word	0x00008180


	//----- nvinfo : EIATTR_MAX_THREADS
	.align		4
.L_280:
        /*03e0*/ 	.byte	0x04, 0x05
        /*03e2*/ 	.short	(.L_282 - .L_281)
.L_281:
        /*03e4*/ 	.word	0x00000180
        /*03e8*/ 	.word	0x00000001
        /*03ec*/ 	.word	0x00000001


	//----- nvinfo : EIATTR_CRS_STACK_SIZE
	.align		4
.L_282:
        /*03f0*/ 	.byte	0x04, 0x1e
        /*03f2*/ 	.short	(.L_284 - .L_283)
.L_283:
        /*03f4*/ 	.word	0x00000000


	//----- nvinfo : EIATTR_CBANK_PARAM_SIZE
	.align		4
.L_284:
        /*03f8*/ 	.byte	0x03, 0x19
        /*03fa*/ 	.short	0x06f0


	//----- nvinfo : EIATTR_PARAM_CBANK
	.align		4
        /*03fc*/ 	.byte	0x04, 0x0a
        /*03fe*/ 	.short	(.L_286 - .L_285)
	.align		4
.L_285:
        /*0400*/ 	.word	index@(.nv.constant0._ZN7cutlass13device_kernelIN5flash11enable_sm90INS1_16FlashAttnBwdSm90INS1_25CollectiveMainloopBwdSm90ILi2ELi2ELi2EN4cute5tupleIJNS5_1CILi1EEES8_S8_EEENS6_IJNS7_ILi64EEENS7_ILi128EEESB_EEENS_6half_tEfNS_4arch4Sm90ELb0ELb0ELb1ELb0ELb1ELb1ELb0ELb0ELi2ELi1ELi2ELi1ELb0EEENS1_24CollectiveEpilogueBwdGQAISC_fSF_Li256ELb0ELb1EEENS1_19SingleTileSchedulerILb0ELb0ELb0ELi128EEEEEEEEEvNT_6ParamsE)
        /*0404*/ 	.short	0x0210
        /*0406*/ 	.short	0x06f0


	//----- nvinfo : EIATTR_SW_WAR
	.align		4
.L_286:
        /*0408*/ 	.byte	0x04, 0x36
        /*040a*/ 	.short	(.L_288 - .L_287)
.L_287:
        /*040c*/ 	.word	0x00000008
.L_288:


//--------------------- .nv.info._ZN7cutlass13device_kernelIN5flash11enable_sm90INS1_16FlashAttnBwdSm90INS1_25CollectiveMainloopBwdSm90ILi2ELi2ELi2EN4cute5tupleIJNS5_1CILi1EEES8_S8_EEENS6_IJNS7_ILi64EEENS7_ILi128EEESB_EEENS_6half_tEfNS_4arch4Sm90ELb0ELb0ELb1ELb1ELb0ELb1ELb0ELb0ELi2ELi1ELi2ELi1ELb0EEENS1_21CollectiveEpilogueBwdISC_SD_SF_Li256ELb1ELb0ELi1EEENS1_19SingleTileSchedulerILb1ELb0ELb0ELi128EEEEEEEEEvNT_6ParamsE --------------------------
	.section	.nv.info._ZN7cutlass13device_kernelIN5flash11enable_sm90INS1_16FlashAttnBwdSm90INS1_25CollectiveMainloopBwdSm90ILi2ELi2ELi2EN4cute5tupleIJNS5_1CILi1EEES8_S8_EEENS6_IJNS7_ILi64EEENS7_ILi128EEESB_EEENS_6half_tEfNS_4arch4Sm90ELb0ELb0ELb1ELb1ELb0ELb1ELb0ELb0ELi2ELi1ELi2ELi1ELb0EEENS1_21CollectiveEpilogueBwdISC_SD_SF_Li256ELb1ELb0ELi1EEENS1_19SingleTileSchedulerILb1ELb0ELb0ELi128EEEEEEEEEvNT_6ParamsE,"",@"SHT_CUDA_INFO"
	.sectionflags	@""
	.align	4


	//----- nvinfo : EIATTR_CUDA_API_VERSION
	.align		4
        /*0000*/ 	.byte	0x04, 0x37
        /*0002*/ 	.short	(.L_290 - .L_289)
.L_289:
        /*0004*/ 	.word	0x00000082


	//----- nvinfo : EIATTR_KPARAM_INFO
	.align		4
.L_290:
        /*0008*/ 	.byte	0x04, 0x17
        /*000a*/ 	.short	(.L_292 - .L_291)
.L_291:
        /*000c*/ 	.word	0x00000000
        /*0010*/ 	.short	0x0000
        /*0012*/ 	.short	0x0070
        /*0014*/ 	.byte	0x00, 0xf0, 0x01, 0x1a


	//----- nvinfo : EIATTR_SPARSE_MMA_MASK
	.align		4
.L_292:
        /*0018*/ 	.byte	0x03, 0x50
        /*001a*/ 	.short	0x0000


	//----- nvinfo : EIATTR_MAXREG_COUNT
	.align		4
        /*001c*/ 	.byte	0x03, 0x1b
        /*001e*/ 	.short	0x00a8


	//----- nvinfo : EIATTR_NUM_BARRIERS
	.align		4
        /*0020*/ 	.byte	0x02, 0x4c
        /*0022*/ 	.byte	0x10
	.zero		1


	//----- nvinfo : EIATTR_EXTERNS
	.align		4
        /*0024*/ 	.byte	0x04, 0x0f
        /*0026*/ 	.short	(.L_294 - .L_293)


	//   ....[0]....
	.align		4
.L_293:
        /*0028*/ 	.word	index@(__assertfail)


	//----- nvinfo : EIATTR_ANNOTATIONS
	.align		4
.L_294:
        /*002c*/ 	.byte	0x04, 0x55
        /*002e*/ 	.short	(.L_296 - .L_295)


	//   ....[0]....
.L_295:
        /*0030*/ 	.word	0x00000001
        /*0034*/ 	.byte	0x60, 0x05, 0x00, 0x00, 0x01, 0x00, 0x00, 0x00, 0x60, 0x16, 0x00, 0x00, 0x01, 0x00, 0x00, 0x00
        /*0044*/ 	.byte	0xb0, 0x9f, 0x00, 0x00, 0x01, 0x00, 0x00, 0x00, 0xe0, 0x9f, 0x00, 0x00, 0x01, 0x00, 0x00, 0x00
        /*0054*/ 	.byte	0xf0, 0xac, 0x00, 0x00


	//----- nvinfo : EIATTR_MERCURY_ISA_VERSION
	.align		4
.L_296:
        /*0058*/ 	.byte	0x03, 0x5f
        /*005a*/ 	.short	0x0101


	//----- nvinfo : EIATTR_INT_WARP_WIDE_INSTR_OFFSETS
	.align		4
        /*005c*/ 	.byte	0x04, 0x31
        /*005e*/ 	.short	(.L_298 - .L_297)


	//   ....[0]....
.L_297:
        /*0060*/ 	.word	0x00000180


	//   ....[1]....
        /*0064*/ 	.word	0x00000240


	//   ....[2]....
        /*0068*/ 	.word	0x00008fb0


	//----- nvinfo : EIATTR_COOP_GROUP_MASK_REGIDS
	.align		4
.L_298:
        /*006c*/ 	.byte	0x04, 0x29
        /*006e*/ 	.short	(.L_300 - .L_299)


	//   ....[0]....
.L_299:
        /*0070*/ 	.word	0xffffffff


	//   ....[1]....
        /*0074*/ 	.word	0xffffffff


	//   ....[2]....
        /*0078*/ 	.word	0xffffffff


	//   ....[3]....
        /*007c*/ 	.word	0xffffffff


	//   ....[4]....
        /*0080*/ 	.word	0xffffffff


	//   ....[5]....
        /*0084*/ 	.word	0xffffffff


	//   ....[6]....
        /*0088*/ 	.word	0xffffffff


	//   ....[7]....
        /*008c*/ 	.word	0x0500000f


	//----- nvinfo : EIATTR_COOP_GROUP_INSTR_OFFSETS
	.align		4
.L_300:
        /*0090*/ 	.byte	0x04, 0x28
        /*0092*/ 	.short	(.L_302 - .L_301)


	//   ....[0]....
.L_301:
        /*0094*/ 	.word	0x00000060


	//   ....[1]....
        /*0098*/ 	.word	0x00000190


	//   ....[2]....
        /*009c*/ 	.word	0x00000220


	//   ....[3]....
        /*00a0*/ 	.word	0x000003a0


	//   ....[4]....
        /*00a4*/ 	.word	0x00000610


	//   ....[5]....
        /*00a8*/ 	.word	0x00001380


	//   ....[6]....
        /*00ac*/ 	.word	0x00007d10


	//   ....[7]....
        /*00b0*/ 	.word	0x0000af60


	//----- nvinfo : EIATTR_REG_RECONFIG
	.align		4
.L_302:
        /*00b4*/ 	.byte	0x01, 0x54
	.zero		2


	//----- nvinfo : EIATTR_SYSCALL_OFFSETS
	.align		4
        /*00b8*/ 	.byte	0x04, 0x46
        /*00ba*/ 	.short	(.L_304 - .L_303)


	//   ....[0]....
.L_303:
        /*00bc*/ 	.word	0x00000fc0


	//   ....[1]....
        /*00c0*/ 	.word	0x000010b0


	//   ....[2]....
        /*00c4*/ 	.word	0x00001210


	//   ....[3]....
        /*00c8*/ 	.word	0x00001300


	//----- nvinfo : EIATTR_MBARRIER_INSTR_OFFSETS
	.align		4
.L_304:
        /*00cc*/ 	.byte	0x04, 0x39
        /*00ce*/ 	.short	(.L_306 - .L_305)


	//   ....[0]....
.L_305:
        /*00d0*/ 	.word	0x00000260
        /*00d4*/ 	.word	0x000000ff
        /*00d8*/ 	.word	0x00030800
        /*00dc*/ 	.short	0x0100
        /*00de*/ 	.byte	0x06
	.zero		1


	//   ....[1]....
        /*00e0*/ 	.word	0x00000350
        /*00e4*/ 	.word	0x000000ff
        /*00e8*/ 	.word	0x00030810
        /*00ec*/ 	.short	0x0100
        /*00ee*/ 	.byte	0x08
	.zero		1


	//   ....[2]....
        /*00f0*/ 	.word	0x00000360
        /*00f4*/ 	.word	0x000000ff
        /*00f8*/ 	.word	0x00030820
        /*00fc*/ 	.short	0x0100
        /*00fe*/ 	.byte	0x08
	.zero		1


	//   ....[3]....
        /*0100*/ 	.word	0x00000370
        /*0104*/ 	.word	0x000000ff
        /*0108*/ 	.word	0x00030818
        /*010c*/ 	.short	0x0100
        /*010e*/ 	.byte	0x08
	.zero		1


	//   ....[4]....
        /*0110*/ 	.word	0x00000380
        /*0114*/ 	.word	0x000000ff
        /*0118*/ 	.word	0x00030828
        /*011c*/ 	.short	0x0100
        /*011e*/ 	.byte	0x08
	.zero		1


	//   ....[5]....
        /*0120*/ 	.word	0x000004b0
        /*0124*/ 	.word	0x000000ff
        /*0128*/ 	.word	0x00030830
        /*012c*/ 	.short	0x0100
        /*012e*/ 	.byte	0x08
	.zero		1


	//   ....[6]....
        /*0130*/ 	.word	0x000004c0
        /*0134*/ 	.word	0x000000ff
        /*0138*/ 	.word	0x00030840
        /*013c*/ 	.short	0x0100
        /*013e*/ 	.byte	0x08
	.zero		1


	//   ....[7]....
        /*0140*/ 	.word	0x000004d0
        /*0144*/ 	.word	0x000000ff
        /*0148*/ 	.word	0x00030838
        /*014c*/ 	.short	0x0100
        /*014e*/ 	.byte	0x08
	.zero		1


	//   ....[8]....
        /*0150*/ 	.word	0x000004e0
        /*0154*/ 	.word	0x000000ff
        /*0158*/ 	.word	0x00030848
        /*015c*/ 	.short	0x0100
        /*015e*/ 	.byte	0x08
	.zero		1


	//   ....[9]....
        /*0160*/ 	.word	0x000013d0
        /*0164*/ 	.word	0x00000010
        /*0168*/ 	.word	0x00030800
        /*016c*/ 	.short	0x010a
        /*016e*/ 	.byte	0x3f
	.zero		1


	//   ....[10]....
        /*0170*/ 	.word	0x00001640
        /*0174*/ 	.word	0x00000010
        /*0178*/ 	.word	0x00030800
        /*017c*/ 	.short	0x010a
        /*017e*/ 	.byte	0x3f
	.zero		1


	//   ....[11]....
        /*0180*/ 	.word	0x00001b50
        /*0184*/ 	.word	0x00000002
        /*0188*/ 	.word	0x00030810
        /*018c*/ 	.short	0x010a
        /*018e*/ 	.byte	0x3f
	.zero		1


	//   ....[12]....
        /*0190*/ 	.word	0x00001b90
        /*0194*/ 	.word	0x00000002
        /*0198*/ 	.word	0x00030810
        /*019c*/ 	.short	0x010a
        /*019e*/ 	.byte	0x3f
	.zero		1


	//   ....[13]....
        /*01a0*/ 	.word	0x000020c0
        /*01a4*/ 	.word	0x00000002
        /*01a8*/ 	.word	0x00030830
        /*01ac*/ 	.short	0x010a
        /*01ae*/ 	.byte	0x3f
	.zero		1


	//   ....[14]....
        /*01b0*/ 	.word	0x00002140
        /*01b4*/ 	.word	0x00000002
        /*01b8*/ 	.word	0x00030830
        /*01bc*/ 	.short	0x010a
        /*01be*/ 	.byte	0x3f
	.zero		1


	//   ....[15]....
        /*01c0*/ 	.word	0x000040c0
        /*01c4*/ 	.word	0x00000000
        /*01c8*/ 	.word	0x00000000
        /*01cc*/ 	.short	0x0101
        /*01ce*/ 	.byte	0x3f
	.zero		1


	//   ....[16]....
        /*01d0*/ 	.word	0x000043d0
        /*01d4*/ 	.word	0x00000002
        /*01d8*/ 	.word	0x00000000
        /*01dc*/ 	.short	0x0101
        /*01de*/ 	.byte	0x3f
	.zero		1


	//   ....[17]....
        /*01e0*/ 	.word	0x000094b0
        /*01e4*/ 	.word	0x0000000c
        /*01e8*/ 	.word	0x00030820
        /*01ec*/ 	.short	0x010a
        /*01ee*/ 	.byte	0x3f
	.zero		1


	//   ....[18]....
        /*01f0*/ 	.word	0x00009a90
        /*01f4*/ 	.word	0x0000000c
        /*01f8*/ 	.word	0x00030840
        /*01fc*/ 	.short	0x010a
        /*01fe*/ 	.byte	0x3f
	.zero		1


	//   ....[19]....
        /*0200*/ 	.word	0x00009d40
        /*0204*/ 	.word	0x0000000c
        /*0208*/ 	.word	0x00030828
        /*020c*/ 	.short	0x010a
        /*020e*/ 	.byte	0x3f
	.zero		1


	//   ....[20]....
        /*0210*/ 	.word	0x00009f70
        /*0214*/ 	.word	0x0000000c
        /*0218*/ 	.word	0x00030848
        /*021c*/ 	.short	0x010a
        /*021e*/ 	.byte	0x3f
	.zero		1


	//   ....[21]....
        /*0220*/ 	.word	0x0000a1f0
        /*0224*/ 	.word	0x0000000c
        /*0228*/ 	.word	0x00030820
        /*022c*/ 	.short	0x010a
        /*022e*/ 	.byte	0x3f
	.zero		1


	//   ....[22]....
        /*0230*/ 	.word	0x0000a480
        /*0234*/ 	.word	0x0000000c
        /*0238*/ 	.word	0x00030840
        /*023c*/ 	.short	0x010a
        /*023e*/ 	.byte	0x3f
	.zero		1


	//   ....[23]....
        /*0240*/ 	.word	0x0000a700
        /*0244*/ 	.word	0x0000000c
        /*0248*/ 	.word	0x00030828
        /*024c*/ 	.short	0x010a
        /*024e*/ 	.byte	0x3f
	.zero		1


	//   ....[24]....
        /*0250*/ 	.word	0x0000a960
        /*0254*/ 	.word	0x00000004
        /*0258*/ 	.word	0x00030840
        /*025c*/ 	.short	0x010a
        /*025e*/ 	.byte	0x3f
	.zero		1


	//   ....[25]....
        /*0260*/ 	.word	0x0000ade0
        /*0264*/ 	.word	0x00000007
        /*0268*/ 	.word	0x00000000
        /*026c*/ 	.short	0x010a
        /*026e*/ 	.byte	0x3f
	.zero		1


	//   ....[26]....
        /*0270*/ 	.word	0x0000ae30
        /*0274*/ 	.word	0x0000000b
        /*0278*/ 	.word	0x00000000
        /*027c*/ 	.short	0x010a
        /*027e*/ 	.byte	0x3f
	.zero		1


	//   ....[27]....
        /*0280*/ 	.word	0x0000ae90
        /*0284*/ 	.word	0x00000009
        /*0288*/ 	.word	0x00000000
        /*028c*/ 	.short	0x010a
        /*028e*/ 	.byte	0x3f
	.zero		1


	//   ....[28]....
        /*0290*/ 	.word	0x0000aec0
        /*0294*/ 	.word	0x00000003
        /*0298*/ 	.word	0x00000000
        /*029c*/ 	.short	0x010a
        /*029e*/ 	.byte	0x3f
	.zero		1


	//   ....[29]....
        /*02a0*/ 	.word	0x0000af90
        /*02a4*/ 	.word	0x00000010
        /*02a8*/ 	.word	0x00030800
        /*02ac*/ 	.short	0x010a
        /*02ae*/ 	.byte	0x3f
	.zero		1


	//   ....[30]....
        /*02b0*/ 	.word	0x0000afe0
        /*02b4*/ 	.word	0x00000002
        /*02b8*/ 	.word	0x00030810
        /*02bc*/ 	.short	0x010a
        /*02be*/ 	.byte	0x3f
	.zero		1


	//   ....[31]....
        /*02c0*/ 	.word	0x0000b030
        /*02c4*/ 	.word	0x00000002
        /*02c8*/ 	.word	0x00030830
        /*02cc*/ 	.short	0x010a
        /*02ce*/ 	.byte	0x3f
	.zero		1


	//   ....[32]....
        /*02d0*/ 	.word	0x0000b080
        /*02d4*/ 	.word	0x0000000c
        /*02d8*/ 	.word	0x00030820
        /*02dc*/ 	.short	0x010a
        /*02de*/ 	.byte	0x3f
	.zero		1


	//   ....[33]....
        /*02e0*/ 	.word	0x0000b0d0
        /*02e4*/ 	.word	0x0000000c
        /*02e8*/ 	.word	0x00030840
        /*02ec*/ 	.short	0x010a
        /*02ee*/ 	.byte	0x3f
	.zero		1


	//   ....[34]....
        /*02f0*/ 	.word	0x0000b120
        /*02f4*/ 	.word	0x0000000c
        /*02f8*/ 	.word	0x00030828
        /*02fc*/ 	.short	0x010a
        /*02fe*/ 	.byte	0x3f
	.zero		1


	//   ....[35]....
        /*0300*/ 	.word	0x0000b170
        /*0304*/ 	.word	0x0000000c
        /*0308*/ 	.word	0x00030848
        /*030c*/ 	.short	0x010a
        /*030e*/ 	.byte	0x3f
	.zero		1


	//   ....[36]....
        /*0310*/ 	.word	0x0000b1d0
        /*0314*/ 	.word	0x0000000c
        /*0318*/ 	.word	0x00030820
        /*031c*/ 	.short	0x010a
        /*031e*/ 	.byte	0x3f
	.zero		1


	//   ....[37]....
        /*0320*/ 	.word	0x0000b220
        /*0324*/ 	.word	0x0000000c
        /*0328*/ 	.word	0x00030840
        /*032c*/ 	.short	0x010a
        /*032e*/ 	.byte	0x3f
	.zero		1


	//   ....[38]....
        /*0330*/ 	.word	0x0000b270
        /*0334*/ 	.word	0x0000000c
        /*0338*/ 	.word	0x00030828
        /*033c*/ 	.short	0x010a
        /*033e*/ 	.byte	0x3f
	.zero		1


	//   ....[39]....
        /*0340*/ 	.word	0x0000b2c0
        /*0344*/ 	.word	0x00000004
        /*0348*/ 	.word	0x00030840
        /*034c*/ 	.short	0x010a
        /*034e*/ 	.byte	0x3f
	.zero		1


	//   ....[40]....
        /*0350*/ 	.word	0x0000b390
        /*0354*/ 	.word	0x00000007
        /*0358*/ 	.word	0x00000000
        /*035c*/ 	.short	0x010a
        /*035e*/ 	.byte	0x3f
	.zero		1


	//   ....[41]....
        /*0360*/ 	.word	0x0000b3e0
        /*0364*/ 	.word	0x0000000b
        /*0368*/ 	.word	0x00000000
        /*036c*/ 	.short	0x010a
        /*036e*/ 	.byte	0x3f
	.zero		1


	//   ....[42]....
        /*0370*/ 	.word	0x0000b430
        /*0374*/ 	.word	0x00000009
        /*0378*/ 	.word	0x00000000
        /*037c*/ 	.short	0x010a
        /*037e*/ 	.byte	0x3f
	.zero		1


	//----- nvinfo : EIATTR_NUM_MBARRIERS
	.align		4
.L_306:
        /*0380*/ 	.byte	0x03, 0x38
        /*0382*/ 	.short	0x0009


	//----- nvinfo : EIATTR_EXIT_INSTR_OFFSETS
	.align		4
        /*0384*/ 	.byte	0x04, 0x1c
        /*0386*/ 	.short	(.L_308 - .L_307)


	//   ....[0]....
.L_307:
        /*0388*/ 	.word	0x0000af10


	//----- nvinfo : EIATTR_MAX_THREADS
	.align		4
.L_308:
        /*038c*/ 	.byte	0x04, 0x05
        /*038e*/ 	.short	(.L_310 - .L_309)
.L_309:
        /*0390*/ 	.word	0x00000180
        /*0394*/ 	.word	0x00000001
        /*0398*/ 	.word	0x00000001


	//----- nvinfo : EIATTR_CRS_STACK_SIZE
	.align		4
.L_310:
        /*039c*/ 	.byte	0x04, 0x1e
        /*039e*/ 	.short	(.L_312 - .L_311)
.L_311:
        /*03a0*/ 	.word	0x00000000


	//----- nvinfo : EIATTR_CBANK_PARAM_SIZE
	.align		4
.L_312:
        /*03a4*/ 	.byte	0x03, 0x19
        /*03a6*/ 	.short	0x06f0


	//----- nvinfo : EIATTR_PARAM_CBANK
	.align		4
        /*03a8*/ 	.byte	0x04, 0x0a
        /*03aa*/ 	.short	(.L_314 - .L_313)
	.align		4
.L_313:
        /*03ac*/ 	.word	index@(.nv.constant0._ZN7cutlass13device_kernelIN5flash11enable_sm90INS1_16FlashAttnBwdSm90INS1_25CollectiveMainloopBwdSm90ILi2ELi2ELi2EN4cute5tupleIJNS5_1CILi1EEES8_S8_EEENS6_IJNS7_ILi64EEENS7_ILi128EEESB_EEENS_6half_tEfNS_4arch4Sm90ELb0ELb0ELb1ELb1ELb0ELb1ELb0ELb0ELi2ELi1ELi2ELi1ELb0EEENS1_21CollectiveEpilogueBwdISC_SD_SF_Li256ELb1ELb0ELi1EEENS1_19SingleTileSchedulerILb1ELb0ELb0ELi128EEEEEEEEEvNT_6ParamsE)
        /*03b0*/ 	.short	0x0210
        /*03b2*/ 	.short	0x06f0


	//----- nvinfo : EIATTR_SW_WAR
	.align		4
.L_314:
        /*03b4*/ 	.byte	0x04, 0x36
        /*03b6*/ 	.short	(.L_316 - .L_315)
.L_315:
        /*03b8*/ 	.word	0x00000008
.L_316:


//--------------------- .nv.info._ZN7cutlass13device_kernelIN5flash11enable_sm90INS1_16FlashAttnBwdSm90INS1_25CollectiveMainloopBwdSm90ILi2ELi2ELi2EN4cute5tupleIJNS5_1CILi1EEES8_S8_EEENS6_IJNS7_ILi64EEENS7_ILi128EEESB_EEENS_6half_tEfNS_4arch4Sm90ELb0ELb0ELb1ELb1ELb1ELb1ELb0ELb0ELi2ELi1ELi2ELi1ELb0EEENS1_21CollectiveEpilogueBwdISC_SD_SF_Li256ELb1ELb0ELi1EEENS1_19SingleTileSchedulerILb1ELb0ELb0ELi128EEEEEEEEEvNT_6ParamsE --------------------------
	.section	.nv.info._ZN7cutlass13device_kernelIN5flash11enable_sm90INS1_16FlashAttnBwdSm90INS1_25CollectiveMainloopBwdSm90ILi2ELi2ELi2EN4cute5tupleIJNS5_1CILi1EEES8_S8_EEENS6_IJNS7_ILi64EEENS7_ILi128EEESB_EEENS_6half_tEfNS_4arch4Sm90ELb0ELb0ELb1ELb1ELb1ELb1ELb0ELb0ELi2ELi1ELi2ELi1ELb0EEENS1_21CollectiveEpilogueBwdISC_SD_SF_Li256ELb1ELb0ELi1EEENS1_19SingleTileSchedulerILb1ELb0ELb0ELi128EEEEEEEEEvNT_6ParamsE,"",@"SHT_CUDA_INFO"
	.sectionflags	@""
	.align	4


	//----- nvinfo : EIATTR_CUDA_API_VERSION
	.align		4
        /*0000*/ 	.byte	0x04, 0x37
        /*0002*/ 	.short	(.L_318 - .L_317)
.L_317:
        /*0004*/ 	.word	0x00000082


	//----- nvinfo : EIATTR_KPARAM_INFO
	.align		4
.L_318:
        /*0008*/ 	.byte	0x04, 0x17
        /*000a*/ 	.short	(.L_320 - .L_319)
.L_319:
        /*000c*/ 	.word	0x00000000
        /*0010*/ 	.short	0x0000
        /*0012*/ 	.short	0x0070
        /*0014*/ 	.byte	0x00, 0xf0, 0x01, 0x1a


	//----- nvinfo : EIATTR_SPARSE_MMA_MASK
	.align		4
.L_320:
        /*0018*/ 	.byte	0x03, 0x50
        /*001a*/ 	.short	0x0000


	//----- nvinfo : EIATTR_MAXREG_COUNT
	.align		4
        /*001c*/ 	.byte	0x03, 0x1b
        /*001e*/ 	.short	0x00a8


	//----- nvinfo : EIATTR_NUM_BARRIERS
	.align		4
        /*0020*/ 	.byte	0x02, 0x4c
        /*0022*/ 	.byte	0x10
	.zero		1


	//----- nvinfo : EIATTR_EXTERNS
	.align		4
        /*0024*/ 	.byte	0x04, 0x0f
        /*0026*/ 	.short	(.L_322 - .L_321)


	//   ....[0]....
	.align		4
.L_321:
        /*0028*/ 	.word	index@(__assertfail)


	//----- nvinfo : EIATTR_ANNOTATIONS
	.align		4
.L_322:
        /*002c*/ 	.byte	0x04, 0x55
        /*002e*/ 	.short	(.L_324 - .L_323)


	//   ....[0]....
.L_323:
        /*0030*/ 	.word	0x00000001
        /*0034*/ 	.byte	0x60, 0x05, 0x00, 0x00, 0x01, 0x00, 0x00, 0x00, 0x60, 0x16, 0x00, 0x00, 0x01, 0x00, 0x00, 0x00
        /*0044*/ 	.byte	0xb0, 0xa7, 0x00, 0x00, 0x01, 0x00, 0x00, 0x00, 0xe0, 0xa7, 0x00, 0x00, 0x01, 0x00, 0x00, 0x00
        /*0054*/ 	.byte	0xf0, 0xb4, 0x00, 0x00


	//----- nvinfo : EIATTR_MERCURY_ISA_VERSION
	.align		4
.L_324:
        /*0058*/ 	.byte	0x03, 0x5f
        /*005a*/ 	.short	0x0101


	//----- nvinfo : EIATTR_INT_WARP_WIDE_INSTR_OFFSETS
	.align		4
        /*005c*/ 	.byte	0x04, 0x31
        /*005e*/ 	.short	(.L_326 - .L_325)


	//   ....[0]....
.L_325:
        /*0060*/ 	.word	0x00000180


	//   ....[1]....
        /*0064*/ 	.word	0x00000240


	//   ....[2]....
        /*0068*/ 	.word	0x000089f0


	//   ....[3]....
        /*006c*/ 	.word	0x00008e60


	//   ....[4]....
        /*0070*/ 	.word	0x00009430


	//   ....[5]....
        /*0074*/ 	.word	0x000097b0


	//----- nvinfo : EIATTR_COOP_GROUP_MASK_REGIDS
	.align		4
.L_326:
        /*0078*/ 	.byte	0x04, 0x29
        /*007a*/ 	.short	(.L_328 - .L_327)


	//   ....[0]....
.L_327:
        /*007c*/ 	.word	0xffffffff


	//   ....[1]....
        /*0080*/ 	.word	0xffffffff


	//   ....[2]....
        /*0084*/ 	.word	0xffffffff


	//   ....[3]....
        /*0088*/ 	.word	0xffffffff


	//   ....[4]....
        /*008c*/ 	.word	0xffffffff


	//   ....[5]....
        /*0090*/ 	.word	0xffffffff


	//   ....[6]....
        /*0094*/ 	.word	0xffffffff


	//   ....[7]....
        /*0098*/ 	.word	0xffffffff


	//   ....[8]....
        /*009c*/ 	.word	0xffffffff


	//   ....[9]....
        /*00a0*/ 	.word	0xffffffff


	//   ....[10]....
        /*00a4*/ 	.word	0xffffffff


	//   ....[11]....
        /*00a8*/ 	.word	0xffffffff


	//   ....[12]....
        /*00ac*/ 	.word	0xffffffff


	//   ....[13]....
        /*00b0*/ 	.word	0x0500000f


	//   ....[14]....
        /*00b4*/ 	.word	0x0500000f


	//   ....[15]....
        /*00b8*/ 	.word	0x0500000f


	//   ....[16]....
        /*00bc*/ 	.word	0x0500000f


	//----- nvinfo : EIATTR_COOP_GROUP_INSTR_OFFSETS
	.align		4
.L_328:
        /*00c0*/ 	.byte	0x04, 0x28
        /*00c2*/ 	.short	(.L_330 - .L_329)


	//   ....[0]....
.L_329:
        /*00c4*/ 	.word	0x00000060


	//   ....[1]....
        /*00c8*/ 	.word	0x00000190


	//   ....[2]....
        /*00cc*/ 	.word	0x00000220


	//   ....[3]....
        /*00d0*/ 	.word	0x000003a0


	//   ....[4]....
        /*00d4*/ 	.word	0x00000610


	//   ....[5]....
        /*00d8*/ 	.word	0x00001380


	//   ....[6]....
        /*00dc*/ 	.word	0x00007d10


	//   ....[7]....
        /*00e0*/ 	.word	0x00008690


	//   ....[8]....
        /*00e4*/ 	.word	0x00008920


	//   ....[9]....
        /*00e8*/ 	.word	0x00008b60


	//   ....[10]....
        /*00ec*/ 	.word	0x00008d90


	//   ....[11]....
        /*00f0*/ 	.word	0x00009040


	//   ....[12]....
        /*00f4*/ 	.word	0x00009370


	//   ....[13]....
        /*00f8*/ 	.word	0x0000b760


	//   ....[14]....
        /*00fc*/ 	.word	0x0000b8b0


	//   ....[15]....
        /*0100*/ 	.word	0x0000b920


	//   ....[16]....
        /*0104*/ 	.word	0x0000b990


	//----- nvinfo : EIATTR_REG_RECONFIG
	.align		4
.L_330:
        /*0108*/ 	.byte	0x01, 0x54
	.zero		2


	//----- nvinfo : EIATTR_SYSCALL_OFFSETS
	.align		4
        /*010c*/ 	.byte	0x04, 0x46
        /*010e*/ 	.short	(.L_332 - .L_331)


	//   ....[0]....
.L_331:
        /*0110*/ 	.word	0x00000fc0


	//   ....[1]....
        /*0114*/ 	.word	0x000010b0


	//   ....[2]....
        /*0118*/ 	.word	0x00001210


	//   ....[3]....
        /*011c*/ 	.word	0x00001300


	//----- nvinfo : EIATTR_MBARRIER_INSTR_OFFSETS
	.align		4
.L_332:
        /*0120*/ 	.byte	0x04, 0x39
        /*0122*/ 	.short	(.L_334 - .L_333)


	//   ....[0]....
.L_333:
        /*0124*/ 	.word	0x00000260
        /*0128*/ 	.word	0x000000ff
        /*012c*/ 	.word	0x00030800
        /*0130*/ 	.short	0x0100
        /*0132*/ 	.byte	0x06
	.zero		1


	//   ....[1]....
        /*0134*/ 	.word	0x00000350
        /*0138*/ 	.word	0x000000ff
        /*013c*/ 	.word	0x00030810
        /*0140*/ 	.short	0x0100
        /*0142*/ 	.byte	0x08
	.zero		1


	//   ....[2]....
        /*0144*/ 	.word	0x00000360
        /*0148*/ 	.word	0x000000ff
        /*014c*/ 	.word	0x00030820
        /*0150*/ 	.short	0x0100
        /*0152*/ 	.byte	0x08
	.zero		1


	//   ....[3]....
        /*0154*/ 	.word	0x00000370
        /*0158*/ 	.word	0x000000ff
        /*015c*/ 	.word	0x00030818
        /*0160*/ 	.short	0x0100
        /*0162*/ 	.byte	0x08
	.zero		1


	//   ....[4]....
        /*0164*/ 	.word	0x00000380
        /*0168*/ 	.word	0x000000ff
        /*016c*/ 	.word	0x00030828
        /*0170*/ 	.short	0x0100
        /*0172*/ 	.byte	0x08
	.zero		1


	//   ....[5]....
        /*0174*/ 	.word	0x000004b0
        /*0178*/ 	.word	0x000000ff
        /*017c*/ 	.word	0x00030830
        /*0180*/ 	.short	0x0100
        /*0182*/ 	.byte	0x08
	.zero		1


	//   ....[6]....
        /*0184*/ 	.word	0x000004c0
        /*0188*/ 	.word	0x000000ff
        /*018c*/ 	.word	0x00030840
        /*0190*/ 	.short	0x0100
        /*0192*/ 	.byte	0x08
	.zero		1


	//   ....[7]....
        /*0194*/ 	.word	0x000004d0
        /*0198*/ 	.word	0x000000ff
        /*019c*/ 	.word	0x00030838
        /*01a0*/ 	.short	0x0100
        /*01a2*/ 	.byte	0x08
	.zero		1


	//   ....[8]....
        /*01a4*/ 	.word	0x000004e0
        /*01a8*/ 	.word	0x000000ff
        /*01ac*/ 	.word	0x00030848
        /*01b0*/ 	.short	0x0100
        /*01b2*/ 	.byte	0x08
	.zero		1


	//   ....[9]....
        /*01b4*/ 	.word	0x000013d0
        /*01b8*/ 	.word	0x00000010
        /*01bc*/ 	.word	0x00030800
        /*01c0*/ 	.short	0x010a
        /*01c2*/ 	.byte	0x3f
	.zero		1


	//   ....[10]....
        /*01c4*/ 	.word	0x00001640
        /*01c8*/ 	.word	0x00000010
        /*01cc*/ 	.word	0x00030800
        /*01d0*/ 	.short	0x010a
        /*01d2*/ 	.byte	0x3f
	.zero		1


	//   ....[11]....
        /*01d4*/ 	.word	0x00001b50
        /*01d8*/ 	.word	0x00000002
        /*01dc*/ 	.word	0x00030810
        /*01e0*/ 	.short	0x010a
        /*01e2*/ 	.byte	0x3f
	.zero		1


	//   ....[12]....
        /*01e4*/ 	.word	0x00001b90
        /*01e8*/ 	.word	0x00000002
        /*01ec*/ 	.word	0x00030810
        /*01f0*/ 	.short	0x010a
        /*01f2*/ 	.byte	0x3f
	.zero		1


	//   ....[13]....
        /*01f4*/ 	.word	0x000020c0
        /*01f8*/ 	.word	0x00000002
        /*01fc*/ 	.word	0x00030830
        /*0200*/ 	.short	0x010a
        /*0202*/ 	.byte	0x3f
	.zero		1


	//   ....[14]....
        /*0204*/ 	.word	0x00002140
        /*0208*/ 	.word	0x00000002
        /*020c*/ 	.word	0x00030830
        /*0210*/ 	.short	0x010a
        /*0212*/ 	.byte	0x3f
	.zero		1


	//   ....[15]....
        /*0214*/ 	.word	0x000040c0
        /*0218*/ 	.word	0x00000000
        /*021c*/ 	.word	0x00000000
        /*0220*/ 	.short	0x0101
        /*0222*/ 	.byte	0x3f
	.zero		1


	//   ....[16]....
        /*0224*/ 	.word	0x000043d0
        /*0228*/ 	.word	0x00000002
        /*022c*/ 	.word	0x00000000
        /*0230*/ 	.short	0x0101
        /*0232*/ 	.byte	0x3f
	.zero		1


	//   ....[17]....
        /*0234*/ 	.word	0x00009cb0
        /*0238*/ 	.word	0x0000000c
        /*023c*/ 	.word	0x00030820
        /*0240*/ 	.short	0x010a
        /*0242*/ 	.byte	0x3f
	.zero		1


	//   ....[18]....
        /*0244*/ 	.word	0x0000a290
        /*0248*/ 	.word	0x0000000c
        /*024c*/ 	.word	0x00030840
        /*0250*/ 	.short	0x010a
        /*0252*/ 	.byte	0x3f
	.zero		1


	//   ....[19]....
        /*0254*/ 	.word	0x0000a540
        /*0258*/ 	.word	0x0000000c
        /*025c*/ 	.word	0x00030828
        /*0260*/ 	.short	0x010a
        /*0262*/ 	.byte	0x3f
	.zero		1


	//   ....[20]....
        /*0264*/ 	.word	0x0000a770
        /*0268*/ 	.word	0x0000000c
        /*026c*/ 	.word	0x00030848
        /*0270*/ 	.short	0x010a
        /*0272*/ 	.byte	0x3f
	.zero		1


	//   ....[21]....
        /*0274*/ 	.word	0x0000a9f0
        /*0278*/ 	.word	0x0000000c
        /*027c*/ 	.word	0x00030820
        /*0280*/ 	.short	0x010a
        /*0282*/ 	.byte	0x3f
	.zero		1


	//   ....[22]....
        /*0284*/ 	.word	0x0000ac80
        /*0288*/ 	.word	0x0000000c
        /*028c*/ 	.word	0x00030840
        /*0290*/ 	.short	0x010a
        /*0292*/ 	.byte	0x3f
	.zero		1


	//   ....[23]....
        /*0294*/ 	.word	0x0000af00
        /*0298*/ 	.word	0x0000000c
        /*029c*/ 	.word	0x00030828
        /*02a0*/ 	.short	0x010a
        /*02a2*/ 	.byte	0x3f
	.zero		1


	//   ....[24]....
        /*02a4*/ 	.word	0x0000b160
        /*02a8*/ 	.word	0x00000004
        /*02ac*/ 	.word	0x00030840
        /*02b0*/ 	.short	0x010a
        /*02b2*/ 	.byte	0x3f
	.zero		1


	//   ....[25]....
        /*02b4*/ 	.word	0x0000b5e0
        /*02b8*/ 	.word	0x00000007
        /*02bc*/ 	.word	0x00000000
        /*02c0*/ 	.short	0x010a
        /*02c2*/ 	.byte	0x3f
	.zero		1


	//   ....[26]....
        /*02c4*/ 	.word	0x0000b630
        /*02c8*/ 	.word	0x0000000b
        /*02cc*/ 	.word	0x00000000
        /*02d0*/ 	.short	0x010a
        /*02d2*/ 	.byte	0x3f
	.zero		1


	//   ....[27]....
        /*02d4*/ 	.word	0x0000b690
        /*02d8*/ 	.word	0x00000009
        /*02dc*/ 	.word	0x00000000
        /*02e0*/ 	.short	0x010a
        /*02e2*/ 	.byte	0x3f
	.zero		1


	//   ....[28]....
        /*02e4*/ 	.word	0x0000b6c0
        /*02e8*/ 	.word	0x00000003
        /*02ec*/ 	.word	0x00000000
        /*02f0*/ 	.short	0x010a
        /*02f2*/ 	.byte	0x3f
	.zero		1


	//   ....[29]....
        /*02f4*/ 	.word	0x0000b790
        /*02f8*/ 	.word	0x00000010
        /*02fc*/ 	.word	0x00030800
        /*0300*/ 	.short	0x010a
        /*0302*/ 	.byte	0x3f
	.zero		1


	//   ....[30]....
        /*0304*/ 	.word	0x0000b7e0
        /*0308*/ 	.word	0x00000002
        /*030c*/ 	.word	0x00030810
        /*0310*/ 	.short	0x010a
        /*0312*/ 	.byte	0x3f
	.zero		1


	//   ....[31]....
        /*0314*/ 	.word	0x0000b830
        /*0318*/ 	.word	0x00000002
        /*031c*/ 	.word	0x00030830
        /*0320*/ 	.short	0x010a
        /*0322*/ 	.byte	0x3f
	.zero		1


	//   ....[32]....
        /*0324*/ 	.word	0x0000b9d0
        /*0328*/ 	.word	0x0000000c
        /*032c*/ 	.word	0x00030820
        /*0330*/ 	.short	0x010a
        /*0332*/ 	.byte	0x3f
	.zero		1


	//   ....[33]....
        /*0334*/ 	.word	0x0000ba20
        /*0338*/ 	.word	0x0000000c
        /*033c*/ 	.word	0x00030840
        /*0340*/ 	.short	0x010a
        /*0342*/ 	.byte	0x3f
	.zero		1


	//   ....[34]....
        /*0344*/ 	.word	0x0000ba70
        /*0348*/ 	.word	0x0000000c
        /*034c*/ 	.word	0x00030828
        /*0350*/ 	.short	0x010a
        /*0352*/ 	.byte	0x3f
	.zero		1


	//   ....[35]....
        /*0354*/ 	.word	0x0000bac0
        /*0358*/ 	.word	0x0000000c
        /*035c*/ 	.word	0x00030848
        /*0360*/ 	.short	0x010a
        /*0362*/ 	.byte	0x3f
	.zero		1


	//   ....[36]....
        /*0364*/ 	.word	0x0000bb20
        /*0368*/ 	.word	0x0000000c
        /*036c*/ 	.word	0x00030820
        /*0370*/ 	.short	0x010a
        /*0372*/ 	.byte	0x3f
	.zero		1


	//   ....[37]....
        /*0374*/ 	.word	0x0000bb70
        /*0378*/ 	.word	0x0000000c
        /*037c*/ 	.word	0x00030840
        /*0380*/ 	.short	0x010a
        /*0382*/ 	.byte	0x3f
	.zero		1


	//   ....[38]....
        /*0384*/ 	.word	0x0000bbc0
        /*0388*/ 	.word	0x0000000c
        /*038c*/ 	.word	0x00030828
        /*0390*/ 	.short	0x010a
        /*0392*/ 	.byte	0x3f
	.zero		1


	//   ....[39]....
        /*0394*/ 	.word	0x0000bc10
        /*0398*/ 	.word	0x00000004
        /*039c*/ 	.word	0x00030840
        /*03a0*/ 	.short	0x010a
        /*03a2*/ 	.byte	0x3f
	.zero		1


	//   ....[40]....
        /*03a4*/ 	.word	0x0000bce0
        /*03a8*/ 	.word	0x00000007
        /*03ac*/ 	.word	0x00000000
        /*03b0*/ 	.short	0x010a
        /*03b2*/ 	.byte	0x3f
	.zero		1


	//   ....[41]....
        /*03b4*/ 	.word	0x0000bd30
        /*03b8*/ 	.word	0x0000000b
        /*03bc*/ 	.word	0x00000000
        /*03c0*/ 	.short	0x010a
        /*03c2*/ 	.byte	0x3f
	.zero		1


	//   ....[42]....
        /*03c4*/ 	.word	0x0000bd80
        /*03c8*/ 	.word	0x00000009
        /*03cc*/ 	.word	0x00000000
        /*03d0*/ 	.short	0x010a
        /*03d2*/ 	.byte	0x3f
	.zero		1


	//----- nvinfo : EIATTR_NUM_MBARRIERS
	.align		4
.L_334:
        /*03d4*/ 	.byte	0x03, 0x38
        /*03d6*/ 	.short	0x0009


	//----- nvinfo : EIATTR_EXIT_INSTR_OFFSETS
	.align		4
        /*03d8*/ 	.byte	0x04, 0x1c
        /*03da*/ 	.short	(.L_336 - .L_335)


	//   ....[0]....
.L_335:
        /*03dc*/ 	.word	0x0000b710


	//----- nvinfo : EIATTR_MAX_THREADS
	.align		4
.L_336:
        /*03e0*/ 	.byte	0x04, 0x05
        /*03e2*/ 	.short	(.L_338 - .L_337)
.L_337:
        /*03e4*/ 	.word	0x00000180
        /*03e8*/ 	.word	0x00000001
        /*03ec*/ 	.word	0x00000001


	//----- nvinfo : EIATTR_CRS_STACK_SIZE
	.align		4
.L_338:
        /*03f0*/ 	.byte	0x04, 0x1e
        /*03f2*/ 	.short	(.L_340 - .L_339)
.L_339:
        /*03f4*/ 	.word	0x00000000


	//----- nvinfo : EIATTR_CBANK_PARAM_SIZE
	.align		4
.L_340:
        /*03f8*/ 	.byte	0x03, 0x19
        /*03fa*/ 	.short	0x06f0


	//----- nvinfo : EIATTR_PARAM_CBANK
	.align		4
        /*03fc*/ 	.byte	0x04, 0x0a
        /*03fe*/ 	.short	(.L_342 - .L_341)
	.align		4
.L_341:
        /*0400*/ 	.word	index@(.nv.constant0._ZN7cutlass13device_kernelIN5flash11enable_sm90INS1_16FlashAttnBwdSm90INS1_25CollectiveMainloopBwdSm90ILi2ELi2ELi2EN4cute5tupleIJNS5_1CILi1EEES8_S8_EEENS6_IJNS7_ILi64EEENS7_ILi128EEESB_EEENS_6half_tEfNS_4arch4Sm90ELb0ELb0ELb1ELb1ELb1ELb1ELb0ELb0ELi2ELi1ELi2ELi1ELb0EEENS1_21CollectiveEpilogueBwdISC_SD_SF_Li256ELb1ELb0ELi1EEENS1_19SingleTileSchedulerILb1ELb0ELb0ELi128EEEEEEEEEvNT_6ParamsE)
        /*0404*/ 	.short	0x0210
        /*0406*/ 	.short	0x06f0


	//----- nvinfo : EIATTR_SW_WAR
	.align		4
.L_342:
        /*0408*/ 	.byte	0x04, 0x36
        /*040a*/ 	.short	(.L_344 - .L_343)
.L_343:
        /*040c*/ 	.word	0x00000008
.L_344:


//--------------------- .nv.info._ZN7cutlass13device_kernelIN5flash11enable_sm90INS1_16FlashAttnBwdSm90INS1_25CollectiveMainloopBwdSm90ILi2ELi2ELi2EN4cute5tupleIJNS5_1CILi1EEES8_S8_EEENS6_IJNS7_ILi64EEENS7_ILi128EEESB_EEENS_6half_tEfNS_4arch4Sm90ELb0ELb0ELb1ELb1ELb0ELb1ELb0ELb0ELi2ELi1ELi2ELi1ELb0EEENS1_24CollectiveEpilogueBwdGQAISC_fSF_Li256ELb1ELb0EEENS1_19SingleTileSchedulerILb1ELb0ELb0ELi128EEEEEEEEEvNT_6ParamsE --------------------------
	.section	.nv.info._ZN7cutlass13device_kernelIN5flash11enable_sm90INS1_16FlashAttnBwdSm90INS1_25CollectiveMainloopBwdSm90ILi2ELi2ELi2EN4cute5tupleIJNS5_1CILi1EEES8_S8_EEENS6_IJNS7_ILi64EEENS7_ILi128EEESB_EEENS_6half_tEfNS_4arch4Sm90ELb0ELb0ELb1ELb1ELb0ELb1ELb0ELb0ELi2ELi1ELi2ELi1ELb0EEENS1_24CollectiveEpilogueBwdGQAISC_fSF_Li256ELb1ELb0EEENS1_19SingleTileSchedulerILb1ELb0ELb0ELi128EEEEEEEEEvNT_6ParamsE,"",@"SHT_CUDA_INFO"
	.sectionflags	@""
	.align	4


	//----- nvinfo : EIATTR_CUDA_API_VERSION
	.align		4
        /*0000*/ 	.byte	0x04, 0x37
        /*0002*/ 	.short	(.L_346 - .L_345)
.L_345:
        /*0004*/ 	.word	0x00000082


	//----- nvinfo : EIATTR_KPARAM_INFO
	.align		4
.L_346:
        /*0008*/ 	.byte	0x04, 0x17
        /*000a*/ 	.short	(.L_348 - .L_347)
.L_347:
        /*000c*/ 	.word	0x00000000
        /*0010*/ 	.short	0x0000
        /*0012*/ 	.short	0x0070
        /*0014*/ 	.byte	0x00, 0xf0, 0x01, 0x1a


	//----- nvinfo : EIATTR_SPARSE_MMA_MASK
	.align		4
.L_348:
        /*0018*/ 	.byte	0x03, 0x50
        /*001a*/ 	.short	0x0000


	//----- nvinfo : EIATTR_MAXREG_COUNT
	.align		4
        /*001c*/ 	.byte	0x03, 0x1b
        /*001e*/ 	.short	0x00a8


	//----- nvinfo : EIATTR_NUM_BARRIERS
	.align		4
        /*0020*/ 	.byte	0x02, 0x4c
        /*0022*/ 	.byte	0x10
	.zero		1


	//----- nvinfo : EIATTR_EXTERNS
	.align		4
        /*0024*/ 	.byte	0x04, 0x0f
        /*0026*/ 	.short	(.L_350 - .L_349)


	//   ....[0]....
	.align		4
.L_349:
        /*0028*/ 	.word	index@(__assertfail)


	//----- nvinfo : EIATTR_ANNOTATIONS
	.align		4
.L_350:
        /*002c*/ 	.byte	0x04, 0x55
        /*002e*/ 	.short	(.L_352 - .L_351)


	//   ....[0]....
.L_351:
        /*0030*/ 	.word	0x00000001
        /*0034*/ 	.byte	0x60, 0x05, 0x00, 0x00, 0x01, 0x00, 0x00, 0x00, 0x40, 0x16, 0x00, 0x00, 0x01, 0x00, 0x00, 0x00
        /*0044*/ 	.byte	0x30, 0x74, 0x00, 0x00, 0x01, 0x00, 0x00, 0x00, 0x60, 0x74, 0x00, 0x00, 0x01, 0x00, 0x00, 0x00
        /*0054*/ 	.byte	0x70, 0x81, 0x00, 0x00


	//----- nvinfo : EIATTR_MERCURY_ISA_VERSION
	.align		4
.L_352:
        /*0058*/ 	.byte	0x03, 0x5f
        /*005a*/ 	.short	0x0101


	//----- nvinfo : EIATTR_INT_WARP_WIDE_INSTR_OFFSETS
	.align		4
        /*005c*/ 	.byte	0x04, 0x31
        /*005e*/ 	.short	(.L_354 - .L_353)


	//   ....[0]....
.L_353:
        /*0060*/ 	.word	0x00000180


	//   ....[1]....
        /*0064*/ 	.word	0x00000240


	//   ....[2]....
        /*0068*/ 	.word	0x00006430


	//----- nvinfo : EIATTR_COOP_GROUP_MASK_REGIDS
	.align		4
.L_354:
        /*006c*/ 	.byte	0x04, 0x29
        /*006e*/ 	.short	(.L_356 - .L_355)


	//   ....[0]....
.L_355:
        /*0070*/ 	.word	0xffffffff


	//   ....[1]....
        /*0074*/ 	.word	0xffffffff


	//   ....[2]....
        /*0078*/ 	.word	0xffffffff


	//   ....[3]....
        /*007c*/ 	.word	0xffffffff


	//   ....[4]....
        /*0080*/ 	.word	0xffffffff


	//   ....[5]....
        /*0084*/ 	.word	0xffffffff


	//   ....[6]....
        /*0088*/ 	.word	0xffffffff


	//   ....[7]....
        /*008c*/ 	.word	0x0500000f


	//----- nvinfo : EIATTR_COOP_GROUP_INSTR_OFFSETS
	.align		4
.L_356:
        /*0090*/ 	.byte	0x04, 0x28
        /*0092*/ 	.short	(.L_358 - .L_357)


	//   ....[0]....
.L_357:
        /*0094*/ 	.word	0x00000060


	//   ....[1]....
        /*0098*/ 	.word	0x00000190


	//   ....[2]....
        /*009c*/ 	.word	0x00000220


	//   ....[3]....
        /*00a0*/ 	.word	0x000003a0


	//   ....[4]....
        /*00a4*/ 	.word	0x00000610


	//   ....[5]....
        /*00a8*/ 	.word	0x00001360


	//   ....[6]....
        /*00ac*/ 	.word	0x00005190


	//   ....[7]....
        /*00b0*/ 	.word	0x000083e0


	//----- nvinfo : EIATTR_REG_RECONFIG
	.align		4
.L_358:
        /*00b4*/ 	.byte	0x01, 0x54
	.zero		2


	//----- nvinfo : EIATTR_SYSCALL_OFFSETS
	.align		4
        /*00b8*/ 	.byte	0x04, 0x46
        /*00ba*/ 	.short	(.L_360 - .L_359)


	//   ....[0]....
.L_359:
        /*00bc*/ 	.word	0x00000fa0


	//   ....[1]....
        /*00c0*/ 	.word	0x00001090


	//   ....[2]....
        /*00c4*/ 	.word	0x000011f0


	//   ....[3]....
        /*00c8*/ 	.word	0x000012e0


	//----- nvinfo : EIATTR_MBARRIER_INSTR_OFFSETS
	.align		4
.L_360:
        /*00cc*/ 	.byte	0x04, 0x39
        /*00ce*/ 	.short	(.L_362 - .L_361)


	//   ....[0]....
.L_361:
        /*00d0*/ 	.word	0x00000260
        /*00d4*/ 	.word	0x000000ff
        /*00d8*/ 	.word	0x00030800
        /*00dc*/ 	.short	0x0100
        /*00de*/ 	.byte	0x06
	.zero		1


	//   ....[1]....
        /*00e0*/ 	.word	0x00000350
        /*00e4*/ 	.word	0x000000ff
        /*00e8*/ 	.word	0x00030810
        /*00ec*/ 	.short	0x0100
        /*00ee*/ 	.byte	0x08
	.zero		1


	//   ....[2]....
        /*00f0*/ 	.word	0x00000360
        /*00f4*/ 	.word	0x000000ff
        /*00f8*/ 	.word	0x00030820
        /*00fc*/ 	.short	0x0100
        /*00fe*/ 	.byte	0x08
	.zero		1


	//   ....[3]....
        /*0100*/ 	.word	0x00000370
        /*0104*/ 	.word	0x000000ff
        /*0108*/ 	.word	0x00030818
        /*010c*/ 	.short	0x0100
        /*010e*/ 	.byte	0x08
	.zero		1


	//   ....[4]....
        /*0110*/ 	.word	0x00000380
        /*0114*/ 	.word	0x000000ff
        /*0118*/ 	.word	0x00030828
        /*011c*/ 	.short	0x0100
        /*011e*/ 	.byte	0x08
	.zero		1


	//   ....[5]....
        /*0120*/ 	.word	0x000004b0
        /*0124*/ 	.word	0x000000ff
        /*0128*/ 	.word	0x00030830
        /*012c*/ 	.short	0x0100
        /*012e*/ 	.byte	0x08
	.zero		1


	//   ....[6]....
        /*0130*/ 	.word	0x000004c0
        /*0134*/ 	.word	0x000000ff
        /*0138*/ 	.word	0x00030840
        /*013c*/ 	.short	0x0100
        /*013e*/ 	.byte	0x08
	.zero		1


	//   ....[7]....
        /*0140*/ 	.word	0x000004d0
        /*0144*/ 	.word	0x000000ff
        /*0148*/ 	.word	0x00030838
        /*014c*/ 	.short	0x0100
        /*014e*/ 	.byte	0x08
	.zero		1


	//   ....[8]....
        /*0150*/ 	.word	0x000004e0
        /*0154*/ 	.word	0x000000ff
        /*0158*/ 	.word	0x00030848
        /*015c*/ 	.short	0x0100
        /*015e*/ 	.byte	0x08
	.zero		1


	//   ....[9]....
        /*0160*/ 	.word	0x000013b0
        /*0164*/ 	.word	0x00000010
        /*0168*/ 	.word	0x00030800
        /*016c*/ 	.short	0x010a
        /*016e*/ 	.byte	0x3f
	.zero		1


	//   ....[10]....
        /*0170*/ 	.word	0x00001620
        /*0174*/ 	.word	0x00000010
        /*0178*/ 	.word	0x00030800
        /*017c*/ 	.short	0x010a
        /*017e*/ 	.byte	0x3f
	.zero		1


	//   ....[11]....
        /*0180*/ 	.word	0x00001b30
        /*0184*/ 	.word	0x00000002
        /*0188*/ 	.word	0x00030810
        /*018c*/ 	.short	0x010a
        /*018e*/ 	.byte	0x3f
	.zero		1


	//   ....[12]....
        /*0190*/ 	.word	0x00001b70
        /*0194*/ 	.word	0x00000002
        /*0198*/ 	.word	0x00030810
        /*019c*/ 	.short	0x010a
        /*019e*/ 	.byte	0x3f
	.zero		1


	//   ....[13]....
        /*01a0*/ 	.word	0x000020a0
        /*01a4*/ 	.word	0x00000002
        /*01a8*/ 	.word	0x00030830
        /*01ac*/ 	.short	0x010a
        /*01ae*/ 	.byte	0x3f
	.zero		1


	//   ....[14]....
        /*01b0*/ 	.word	0x00002120
        /*01b4*/ 	.word	0x00000002
        /*01b8*/ 	.word	0x00030830
        /*01bc*/ 	.short	0x010a
        /*01be*/ 	.byte	0x3f
	.zero		1


	//   ....[15]....
        /*01c0*/ 	.word	0x000040a0
        /*01c4*/ 	.word	0x00000000
        /*01c8*/ 	.word	0x00000000
        /*01cc*/ 	.short	0x0101
        /*01ce*/ 	.byte	0x3f
	.zero		1


	//   ....[16]....
        /*01d0*/ 	.word	0x000043b0
        /*01d4*/ 	.word	0x00000002
        /*01d8*/ 	.word	0x00000000
        /*01dc*/ 	.short	0x0101
        /*01de*/ 	.byte	0x3f
	.zero		1


	//   ....[17]....
        /*01e0*/ 	.word	0x00006930
        /*01e4*/ 	.word	0x0000000c
        /*01e8*/ 	.word	0x00030820
        /*01ec*/ 	.short	0x010a
        /*01ee*/ 	.byte	0x3f
	.zero		1


	//   ....[18]....
        /*01f0*/ 	.word	0x00006f10
        /*01f4*/ 	.word	0x0000000c
        /*01f8*/ 	.word	0x00030840
        /*01fc*/ 	.short	0x010a
        /*01fe*/ 	.byte	0x3f
	.zero		1


	//   ....[19]....
        /*0200*/ 	.word	0x000071c0
        /*0204*/ 	.word	0x0000000c
        /*0208*/ 	.word	0x00030828
        /*020c*/ 	.short	0x010a
        /*020e*/ 	.byte	0x3f
	.zero		1


	//   ....[20]....
        /*0210*/ 	.word	0x000073f0
        /*0214*/ 	.word	0x0000000c
        /*0218*/ 	.word	0x00030848
        /*021c*/ 	.short	0x010a
        /*021e*/ 	.byte	0x3f
	.zero		1


	//   ....[21]....
        /*0220*/ 	.word	0x00007670
        /*0224*/ 	.word	0x0000000c
        /*0228*/ 	.word	0x00030820
        /*022c*/ 	.short	0x010a
        /*022e*/ 	.byte	0x3f
	.zero		1


	//   ....[22]....
        /*0230*/ 	.word	0x00007900
        /*0234*/ 	.word	0x0000000c
        /*0238*/ 	.word	0x00030840
        /*023c*/ 	.short	0x010a
        /*023e*/ 	.byte	0x3f
	.zero		1


	//   ....[23]....
        /*0240*/ 	.word	0x00007b80
        /*0244*/ 	.word	0x0000000c
        /*0248*/ 	.word	0x00030828
        /*024c*/ 	.short	0x010a
        /*024e*/ 	.byte	0x3f
	.zero		1


	//   ....[24]....
        /*0250*/ 	.word	0x00007de0
        /*0254*/ 	.word	0x00000004
        /*0258*/ 	.word	0x00030840
        /*025c*/ 	.short	0x010a
        /*025e*/ 	.byte	0x3f
	.zero		1


	//   ....[25]....
        /*0260*/ 	.word	0x00008260
        /*0264*/ 	.word	0x00000007
        /*0268*/ 	.word	0x00000000
        /*026c*/ 	.short	0x010a
        /*026e*/ 	.byte	0x3f
	.zero		1


	//   ....[26]....
        /*0270*/ 	.word	0x000082b0
        /*0274*/ 	.word	0x0000000b
        /*0278*/ 	.word	0x00000000
        /*027c*/ 	.short	0x010a
        /*027e*/ 	.byte	0x3f
	.zero		1


	//   ....[27]....
        /*0280*/ 	.word	0x00008310
        /*0284*/ 	.word	0x00000009
        /*0288*/ 	.word	0x00000000
        /*028c*/ 	.short	0x010a
        /*028e*/ 	.byte	0x3f
	.zero		1


	//   ....[28]....
        /*0290*/ 	.word	0x00008340
        /*0294*/ 	.word	0x00000003
        /*0298*/ 	.word	0x00000000
        /*029c*/ 	.short	0x010a
        /*029e*/ 	.byte	0x3f
	.zero		1


	//   ....[29]....
        /*02a0*/ 	.word	0x00008410
        /*02a4*/ 	.word	0x00000010
        /*02a8*/ 	.word	0x00030800
        /*02ac*/ 	.short	0x010a
        /*02ae*/ 	.byte	0x3f
	.zero		1


	//   ....[30]....
        /*02b0*/ 	.word	0x00008460
        /*02b4*/ 	.word	0x00000002
        /*02b8*/ 	.word	0x00030810
        /*02bc*/ 	.short	0x010a
        /*02be*/ 	.byte	0x3f
	.zero		1


	//   ....[31]....
        /*02c0*/ 	.word	0x000084b0
        /*02c4*/ 	.word	0x00000002
        /*02c8*/ 	.word	0x00030830
        /*02cc*/ 	.short	0x010a
        /*02ce*/ 	.byte	0x3f
	.zero		1


	//   ....[32]....
        /*02d0*/ 	.word	0x00008500
        /*02d4*/ 	.word	0x0000000c
        /*02d8*/ 	.word	0x00030820
        /*02dc*/ 	.short	0x010a
        /*02de*/ 	.byte	0x3f
	.zero		1


	//   ....[33]....
        /*02e0*/ 	.word	0x00008550
        /*02e4*/ 	.word	0x0000000c
        /*02e8*/ 	.word	0x00030840
        /*02ec*/ 	.short	0x010a
        /*02ee*/ 	.byte	0x3f
	.zero		1


	//   ....[34]....
        /*02f0*/ 	.word	0x000085a0
        /*02f4*/ 	.word	0x0000000c
        /*02f8*/ 	.word	0x00030828
        /*02fc*/ 	.short	0x010a
        /*02fe*/ 	.byte	0x3f
	.zero		1


	//   ....[35]....
        /*0300*/ 	.word	0x000085f0
        /*0304*/ 	.word	0x0000000c
        /*0308*/ 	.word	0x00030848
        /*030c*/ 	.short	0x010a
        /*030e*/ 	.byte	0x3f
	.zero		1


	//   ....[36]....
        /*0310*/ 	.word	0x00008650
        /*0314*/ 	.word	0x0000000c
        /*0318*/ 	.word	0x00030820
        /*031c*/ 	.short	0x010a
        /*031e*/ 	.byte	0x3f
	.zero		1


	//   ....[37]....
        /*0320*/ 	.word	0x000086a0
        /*0324*/ 	.word	0x0000000c
        /*0328*/ 	.word	0x00030840
        /*032c*/ 	.short	0x010a
        /*032e*/ 	.byte	0x3f
	.zero		1


	//   ....[38]....
        /*0330*/ 	.word	0x000086f0
        /*0334*/ 	.word	0x0000000c
        /*0338*/ 	.word	0x00030828
        /*033c*/ 	.short	0x010a
        /*033e*/ 	.byte	0x3f
	.zero		1


	//   ....[39]....
        /*0340*/ 	.word	0x00008740
        /*0344*/ 	.word	0x00000004
        /*0348*/ 	.word	0x00030840
        /*034c*/ 	.short	0x010a
        /*034e*/ 	.byte	0x3f
	.zero		1


	//   ....[40]....
        /*0350*/ 	.word	0x00008820
        /*0354*/ 	.word	0x00000007
        /*0358*/ 	.word	0x00000000
        /*035c*/ 	.short	0x010a
        /*035e*/ 	.byte	0x3f
	.zero		1


	//   ....[41]....
        /*0360*/ 	.word	0x00008870
        /*0364*/ 	.word	0x0000000b
        /*0368*/ 	.word	0x00000000
        /*036c*/ 	.short	0x010a
        /*036e*/ 	.byte	0x3f
	.zero		1


	//   ....[42]....
        /*0370*/ 	.word	0x000088c0
        /*0374*/ 	.word	0x00000009
        /*0378*/ 	.word	0x00000000
        /*037c*/ 	.short	0x010a
        /*037e*/ 	.byte	0x3f
	.zero		1


	//----- nvinfo : EIATTR_NUM_MBARRIERS
	.align		4
.L_362:
        /*0380*/ 	.byte	0x03, 0x38
        /*0382*/ 	.short	0x0009


	//----- nvinfo : EIATTR_EXIT_INSTR_OFFSETS
	.align		4
        /*0384*/ 	.byte	0x04, 0x1c
        /*0386*/ 	.short	(.L_364 - .L_363)


	//   ....[0]....
.L_363:
        /*0388*/ 	.word	0x00008390


	//----- nvinfo : EIATTR_MAX_THREADS
	.align		4
.L_364:
        /*038c*/ 	.byte	0x04, 0x05
        /*038e*/ 	.short	(.L_366 - .L_365)
.L_365:
        /*0390*/ 	.word	0x00000180
        /*0394*/ 	.word	0x00000001
        /*0398*/ 	.word	0x00000001


	//----- nvinfo : EIATTR_CRS_STACK_SIZE
	.align		4
.L_366:
        /*039c*/ 	.byte	0x04, 0x1e
        /*039e*/ 	.short	(.L_368 - .L_367)
.L_367:
        /*03a0*/ 	.word	0x00000000


	//----- nvinfo : EIATTR_CBANK_PARAM_SIZE
	.align		4
.L_368:
        /*03a4*/ 	.byte	0x03, 0x19
        /*03a6*/ 	.short	0x06f0


	//----- nvinfo : EIATTR_PARAM_CBANK
	.align		4
        /*03a8*/ 	.byte	0x04, 0x0a
        /*03aa*/ 	.short	(.L_370 - .L_369)
	.align		4
.L_369:
        /*03ac*/ 	.word	index@(.nv.constant0._ZN7cutlass13device_kernelIN5flash11enable_sm90INS1_16FlashAttnBwdSm90INS1_25CollectiveMainloopBwdSm90ILi2ELi2ELi2EN4cute5tupleIJNS5_1CILi1EEES8_S8_EEENS6_IJNS7_ILi64EEENS7_ILi128EEESB_EEENS_6half_tEfNS_4arch4Sm90ELb0ELb0ELb1ELb1ELb0ELb1ELb0ELb0ELi2ELi1ELi2ELi1ELb0EEENS1_24CollectiveEpilogueBwdGQAISC_fSF_Li256ELb1ELb0EEENS1_19SingleTileSchedulerILb1ELb0ELb0ELi128EEEEEEEEEvNT_6ParamsE)
        /*03b0*/ 	.short	0x0210
        /*03b2*/ 	.short	0x06f0


	//----- nvinfo : EIATTR_SW_WAR
	.align		4
.L_370:
        /*03b4*/ 	.byte	0x04, 0x36
        /*03b6*/ 	.short	(.L_372 - .L_371)
.L_371:
        /*03b8*/ 	.word	0x00000008
.L_372:


//--------------------- .nv.info._ZN7cutlass13device_kernelIN5flash11enable_sm90INS1_16FlashAttnBwdSm90INS1_25CollectiveMainloopBwdSm90ILi2ELi2ELi2EN4cute5tupleIJNS5_1CILi1EEES8_S8_EEENS6_IJNS7_ILi64EEENS7_ILi128EEESB_EEENS_6half_tEfNS_4arch4Sm90ELb0ELb0ELb1ELb1ELb1ELb1ELb0ELb0ELi2ELi1ELi2ELi1ELb0EEENS1_24CollectiveEpilogueBwdGQAISC_fSF_Li256ELb1ELb1EEENS1_19SingleTileSchedulerILb1ELb0ELb0ELi128EEEEEEEEEvNT_6ParamsE --------------------------
	.section	.nv.info._ZN7cutlass13device_kernelIN5flash11enable_sm90INS1_16FlashAttnBwdSm90INS1_25CollectiveMainloopBwdSm90ILi2ELi2ELi2EN4cute5tupleIJNS5_1CILi1EEES8_S8_EEENS6_IJNS7_ILi64EEENS7_ILi128EEESB_EEENS_6half_tEfNS_4arch4Sm90ELb0ELb0ELb1ELb1ELb1ELb1ELb0ELb0ELi2ELi1ELi2ELi1ELb0EEENS1_24CollectiveEpilogueBwdGQAISC_fSF_Li256ELb1ELb1EEENS1_19SingleTileSchedulerILb1ELb0ELb0ELi128EEEEEEEEEvNT_6ParamsE,"",@"SHT_CUDA_INFO"
	.sectionflags	@""
	.align	4


	//----- nvinfo : EIATTR_CUDA_API_VERSION
	.align		4
        /*0000*/ 	.byte	0x04, 0x37
        /*0002*/ 	.short	(.L_374 - .L_373)
.L_373:
        /*0004*/ 	.word	0x00000082


	//----- nvinfo : EIATTR_KPARAM_INFO
	.align		4
.L_374:
        /*0008*/ 	.byte	0x04, 0x17
        /*000a*/ 	.short	(.L_376 - .L_375)
.L_375:
        /*000c*/ 	.word	0x00000000
        /*0010*/ 	.short	0x0000
        /*0012*/ 	.short	0x0070
        /*0014*/ 	.byte	0x00, 0xf0, 0x01, 0x1a


	//----- nvinfo : EIATTR_SPARSE_MMA_MASK
	.align		4
.L_376:
        /*0018*/ 	.byte	0x03, 0x50
        /*001a*/ 	.short	0x0000


	//----- nvinfo : EIATTR_MAXREG_COUNT
	.align		4
        /*001c*/ 	.byte	0x03, 0x1b
        /*001e*/ 	.short	0x00a8


	//----- nvinfo : EIATTR_NUM_BARRIERS
	.align		4
        /*0020*/ 	.byte	0x02, 0x4c
        /*0022*/ 	.byte	0x10
	.zero		1


	//----- nvinfo : EIATTR_EXTERNS
	.align		4
        /*0024*/ 	.byte	0x04, 0x0f
        /*0026*/ 	.short	(.L_378 - .L_377)


	//   ....[0]....
	.align		4
.L_377:
        /*0028*/ 	.word	index@(__assertfail)


	//----- nvinfo : EIATTR_ANNOTATIONS
	.align		4
.L_378:
        /*002c*/ 	.byte	0x04, 0x55
        /*002e*/ 	.short	(.L_380 - .L_379)


	//   ....[0]....
.L_379:
        /*0030*/ 	.word	0x00000001
        /*0034*/ 	.byte	0x60, 0x05, 0x00, 0x00, 0x01, 0x00, 0x00, 0x00, 0x40, 0x16, 0x00, 0x00, 0x01, 0x00, 0x00, 0x00
        /*0044*/ 	.byte	0xd0, 0x80, 0x00, 0x00, 0x01, 0x00, 0x00, 0x00, 0x00, 0x81, 0x00, 0x00, 0x01, 0x00, 0x00, 0x00
        /*0054*/ 	.byte	0x10, 0x8e, 0x00, 0x00


	//----- nvinfo : EIATTR_MERCURY_ISA_VERSION
	.align		4
.L_380:
        /*0058*/ 	.byte	0x03, 0x5f
        /*005a*/ 	.short	0x0101


	//----- nvinfo : EIATTR_INT_WARP_WIDE_INSTR_OFFSETS
	.align		4
        /*005c*/ 	.byte	0x04, 0x31
        /*005e*/ 	.short	(.L_382 - .L_381)


	//   ....[0]....
.L_381:
        /*0060*/ 	.word	0x00000180


	//   ....[1]....
        /*0064*/ 	.word	0x00000240


	//   ....[2]....
        /*0068*/ 	.word	0x00006310


	//   ....[3]....
        /*006c*/ 	.word	0x00006780


	//   ....[4]....
        /*0070*/ 	.word	0x00006d50


	//   ....[5]....
        /*0074*/ 	.word	0x000070d0


	//----- nvinfo : EIATTR_COOP_GROUP_MASK_REGIDS
	.align		4
.L_382:
        /*0078*/ 	.byte	0x04, 0x29
        /*007a*/ 	.short	(.L_384 - .L_383)


	//   ....[0]....
.L_383:
        /*007c*/ 	.word	0xffffffff


	//   ....[1]....
        /*0080*/ 	.word	0xffffffff


	//   ....[2]....
        /*0084*/ 	.word	0xffffffff


	//   ....[3]....
        /*0088*/ 	.word	0xffffffff


	//   ....[4]....
        /*008c*/ 	.word	0xffffffff


	//   ....[5]....
        /*0090*/ 	.word	0xffffffff


	//   ....[6]....
        /*0094*/ 	.word	0xffffffff


	//   ....[7]....
        /*0098*/ 	.word	0xffffffff


	//   ....[8]....
        /*009c*/ 	.word	0xffffffff


	//   ....[9]....
        /*00a0*/ 	.word	0xffffffff


	//   ....[10]....
        /*00a4*/ 	.word	0xffffffff


	//   ....[11]....
        /*00a8*/ 	.word	0xffffffff


	//   ....[12]....
        /*00ac*/ 	.word	0xffffffff


	//   ....[13]....
        /*00b0*/ 	.word	0xffffffff


	//   ....[14]....
        /*00b4*/ 	.word	0xffffffff


	//   ....[15]....
        /*00b8*/ 	.word	0xffffffff


	//   ....[16]....
        /*00bc*/ 	.word	0xffffffff


	//   ....[17]....
        /*00c0*/ 	.word	0x0500000f


	//   ....[18]....
        /*00c4*/ 	.word	0x0500000f


	//   ....[19]....
        /*00c8*/ 	.word	0x0500000f


	//   ....[20]....
        /*00cc*/ 	.word	0x0500000f


	//   ....[21]....
        /*00d0*/ 	.word	0x0500000f


	//   ....[22]....
        /*00d4*/ 	.word	0x0500000f


	//----- nvinfo : EIATTR_COOP_GROUP_INSTR_OFFSETS
	.align		4
.L_384:
        /*00d8*/ 	.byte	0x04, 0x28
        /*00da*/ 	.short	(.L_386 - .L_385)


	//   ....[0]....
.L_385:
        /*00dc*/ 	.word	0x00000060


	//   ....[1]....
        /*00e0*/ 	.word	0x00000190


	//   ....[2]....
        /*00e4*/ 	.word	0x00000220


	//   ....[3]....
        /*00e8*/ 	.word	0x000003a0


	//   ....[4]....
        /*00ec*/ 	.word	0x00000610


	//   ....[5]....
        /*00f0*/ 	.word	0x00001360


	//   ....[6]....
        /*00f4*/ 	.word	0x00004f30


	//   ....[7]....
        /*00f8*/ 	.word	0x000050c0


	//   ....[8]....
        /*00fc*/ 	.word	0x00005390


	//   ....[9]....
        /*0100*/ 	.word	0x00005520


	//   ....[10]....
        /*0104*/ 	.word	0x00005630


	//   ....[11]....
        /*0108*/ 	.word	0x00005fb0


	//   ....[12]....
        /*010c*/ 	.word	0x00006240


	//   ....[13]....
        /*0110*/ 	.word	0x00006480


	//   ....[14]....
        /*0114*/ 	.word	0x000066b0


	//   ....[15]....
        /*0118*/ 	.word	0x00006960


	//   ....[16]....
        /*011c*/ 	.word	0x00006c90


	//   ....[17]....
        /*0120*/ 	.word	0x00009080


	//   ....[18]....
        /*0124*/ 	.word	0x000091d0


	//   ....[19]....
        /*0128*/ 	.word	0x00009240


	//   ....[20]....
        /*012c*/ 	.word	0x000092b0


	//   ....[21]....
        /*0130*/ 	.word	0x00009320


	//   ....[22]....
        /*0134*/ 	.word	0x00009390


	//----- nvinfo : EIATTR_REG_RECONFIG
	.align		4
.L_386:
        /*0138*/ 	.byte	0x01, 0x54
	.zero		2


	//----- nvinfo : EIATTR_SYSCALL_OFFSETS
	.align		4
        /*013c*/ 	.byte	0x04, 0x46
        /*013e*/ 	.short	(.L_388 - .L_387)


	//   ....[0]....
.L_387:
        /*0140*/ 	.word	0x00000fa0


	//   ....[1]....
        /*0144*/ 	.word	0x00001090


	//   ....[2]....
        /*0148*/ 	.word	0x000011f0


	//   ....[3]....
        /*014c*/ 	.word	0x000012e0


	//----- nvinfo : EIATTR_MBARRIER_INSTR_OFFSETS
	.align		4
.L_388:
        /*0150*/ 	.byte	0x04, 0x39
        /*0152*/ 	.short	(.L_390 - .L_389)


	//   ....[0]....
.L_389:
        /*0154*/ 	.word	0x00000260
        /*0158*/ 	.word	0x000000ff
        /*015c*/ 	.word	0x00030800
        /*0160*/ 	.short	0x0100
        /*0162*/ 	.byte	0x06
	.zero		1


	//   ....[1]....
        /*0164*/ 	.word	0x00000350
        /*0168*/ 	.word	0x000000ff
        /*016c*/ 	.word	0x00030810
        /*0170*/ 	.short	0x0100
        /*0172*/ 	.byte	0x08
	.zero		1


	//   ....[2]....
        /*0174*/ 	.word	0x00000360
        /*0178*/ 	.word	0x000000ff
        /*017c*/ 	.word	0x00030820
        /*0180*/ 	.short	0x0100
        /*0182*/ 	.byte	0x08
	.zero		1


	//   ....[3]....
        /*0184*/ 	.word	0x00000370
        /*0188*/ 	.word	0x000000ff
        /*018c*/ 	.word	0x00030818
        /*0190*/ 	.short	0x0100
        /*0192*/ 	.byte	0x08
	.zero		1


	//   ....[4]....
        /*0194*/ 	.word	0x00000380
        /*0198*/ 	.word	0x000000ff
        /*019c*/ 	.word	0x00030828
        /*01a0*/ 	.short	0x0100
        /*01a2*/ 	.byte	0x08
	.zero		1


	//   ....[5]....
        /*01a4*/ 	.word	0x000004b0
        /*01a8*/ 	.word	0x000000ff
        /*01ac*/ 	.word	0x00030830
        /*01b0*/ 	.short	0x0100
        /*01b2*/ 	.byte	0x08
	.zero		1


	//   ....[6]....
        /*01b4*/ 	.word	0x000004c0
        /*01b8*/ 	.word	0x000000ff
        /*01bc*/ 	.word	0x00030840
        /*01c0*/ 	.short	0x0100
        /*01c2*/ 	.byte	0x08
	.zero		1


	//   ....[7]....
        /*01c4*/ 	.word	0x000004d0
        /*01c8*/ 	.word	0x000000ff
        /*01cc*/ 	.word	0x00030838
        /*01d0*/ 	.short	0x0100
        /*01d2*/ 	.byte	0x08
	.zero		1


	//   ....[8]....
        /*01d4*/ 	.word	0x000004e0
        /*01d8*/ 	.word	0x000000ff
        /*01dc*/ 	.word	0x00030848
        /*01e0*/ 	.short	0x0100
        /*01e2*/ 	.byte	0x08
	.zero		1


	//   ....[9]....
        /*01e4*/ 	.word	0x000013b0
        /*01e8*/ 	.word	0x00000010
        /*01ec*/ 	.word	0x00030800
        /*01f0*/ 	.short	0x010a
        /*01f2*/ 	.byte	0x3f
	.zero		1


	//   ....[10]....
        /*01f4*/ 	.word	0x00001620
        /*01f8*/ 	.word	0x00000010
        /*01fc*/ 	.word	0x00030800
        /*0200*/ 	.short	0x010a
        /*0202*/ 	.byte	0x3f
	.zero		1


	//   ....[11]....
        /*0204*/ 	.word	0x00001b30
        /*0208*/ 	.word	0x00000002
        /*020c*/ 	.word	0x00030810
        /*0210*/ 	.short	0x010a
        /*0212*/ 	.byte	0x3f
	.zero		1


	//   ....[12]....
        /*0214*/ 	.word	0x00001b70
        /*0218*/ 	.word	0x00000002
        /*021c*/ 	.word	0x00030810
        /*0220*/ 	.short	0x010a
        /*0222*/ 	.byte	0x3f
	.zero		1


	//   ....[13]....
        /*0224*/ 	.word	0x000020a0
        /*0228*/ 	.word	0x00000002
        /*022c*/ 	.word	0x00030830
        /*0230*/ 	.short	0x010a
        /*0232*/ 	.byte	0x3f
	.zero		1


	//   ....[14]....
        /*0234*/ 	.word	0x00002120
        /*0238*/ 	.word	0x00000002
        /*023c*/ 	.word	0x00030830
        /*0240*/ 	.short	0x010a
        /*0242*/ 	.byte	0x3f
	.zero		1


	//   ....[15]....
        /*0244*/ 	.word	0x000040a0
        /*0248*/ 	.word	0x00000000
        /*024c*/ 	.word	0x00000000
        /*0250*/ 	.short	0x0101
        /*0252*/ 	.byte	0x3f
	.zero		1


	//   ....[16]....
        /*0254*/ 	.word	0x000043b0
        /*0258*/ 	.word	0x00000002
        /*025c*/ 	.word	0x00000000
        /*0260*/ 	.short	0x0101
        /*0262*/ 	.byte	0x3f
	.zero		1


	//   ....[17]....
        /*0264*/ 	.word	0x000075d0
        /*0268*/ 	.word	0x0000000c
        /*026c*/ 	.word	0x00030820
        /*0270*/ 	.short	0x010a
        /*0272*/ 	.byte	0x3f
	.zero		1


	//   ....[18]....
        /*0274*/ 	.word	0x00007bb0
        /*0278*/ 	.word	0x0000000c
        /*027c*/ 	.word	0x00030840
        /*0280*/ 	.short	0x010a
        /*0282*/ 	.byte	0x3f
	.zero		1


	//   ....[19]....
        /*0284*/ 	.word	0x00007e60
        /*0288*/ 	.word	0x0000000c
        /*028c*/ 	.word	0x00030828
        /*0290*/ 	.short	0x010a
        /*0292*/ 	.byte	0x3f
	.zero		1


	//   ....[20]....
        /*0294*/ 	.word	0x00008090
        /*0298*/ 	.word	0x0000000c
        /*029c*/ 	.word	0x00030848
        /*02a0*/ 	.short	0x010a
        /*02a2*/ 	.byte	0x3f
	.zero		1


	//   ....[21]....
        /*02a4*/ 	.word	0x00008310
        /*02a8*/ 	.word	0x0000000c
        /*02ac*/ 	.word	0x00030820
        /*02b0*/ 	.short	0x010a
        /*02b2*/ 	.byte	0x3f
	.zero		1


	//   ....[22]....
        /*02b4*/ 	.word	0x000085a0
        /*02b8*/ 	.word	0x0000000c
        /*02bc*/ 	.word	0x00030840
        /*02c0*/ 	.short	0x010a
        /*02c2*/ 	.byte	0x3f
	.zero		1


	//   ....[23]....
        /*02c4*/ 	.word	0x00008820
        /*02c8*/ 	.word	0x0000000c
        /*02cc*/ 	.word	0x00030828
        /*02d0*/ 	.short	0x010a
        /*02d2*/ 	.byte	0x3f
	.zero		1


	//   ....[24]....
        /*02d4*/ 	.word	0x00008a80
        /*02d8*/ 	.word	0x00000004
        /*02dc*/ 	.word	0x00030840
        /*02e0*/ 	.short	0x010a
        /*02e2*/ 	.byte	0x3f
	.zero		1


	//   ....[25]....
        /*02e4*/ 	.word	0x00008f00
        /*02e8*/ 	.word	0x00000007
        /*02ec*/ 	.word	0x00000000
        /*02f0*/ 	.short	0x010a
        /*02f2*/ 	.byte	0x3f
	.zero		1


	//   ....[26]....
        /*02f4*/ 	.word	0x00008f50
        /*02f8*/ 	.word	0x0000000b
        /*02fc*/ 	.word	0x00000000
        /*0300*/ 	.short	0x010a
        /*0302*/ 	.byte	0x3f
	.zero		1


	//   ....[27]....
        /*0304*/ 	.word	0x00008fb0
        /*0308*/ 	.word	0x00000009
        /*030c*/ 	.word	0x00000000
        /*0310*/ 	.short	0x010a
        /*0312*/ 	.byte	0x3f
	.zero		1


	//   ....[28]....
        /*0314*/ 	.word	0x00008fe0
        /*0318*/ 	.word	0x00000003
        /*031c*/ 	.word	0x00000000
        /*0320*/ 	.short	0x010a
        /*0322*/ 	.byte	0x3f
	.zero		1


	//   ....[29]....
        /*0324*/ 	.word	0x000090b0
        /*0328*/ 	.word	0x00000010
        /*032c*/ 	.word	0x00030800
        /*0330*/ 	.short	0x010a
        /*0332*/ 	.byte	0x3f
	.zero		1


	//   ....[30]....
        /*0334*/ 	.word	0x00009100
        /*0338*/ 	.word	0x00000002
        /*033c*/ 	.word	0x00030810
        /*0340*/ 	.short	0x010a
        /*0342*/ 	.byte	0x3f
	.zero		1


	//   ....[31]....
        /*0344*/ 	.word	0x00009150
        /*0348*/ 	.word	0x00000002
        /*034c*/ 	.word	0x00030830
        /*0350*/ 	.short	0x010a
        /*0352*/ 	.byte	0x3f
	.zero		1


	//   ....[32]....
        /*0354*/ 	.word	0x000093d0
        /*0358*/ 	.word	0x0000000c
        /*035c*/ 	.word	0x00030820
        /*0360*/ 	.short	0x010a
        /*0362*/ 	.byte	0x3f
	.zero		1


	//   ....[33]....
        /*0364*/ 	.word	0x00009420
        /*0368*/ 	.word	0x0000000c
        /*036c*/ 	.word	0x00030840
        /*0370*/ 	.short	0x010a
        /*0372*/ 	.byte	0x3f
	.zero		1


	//   ....[34]....
        /*0374*/ 	.word	0x00009470
        /*0378*/ 	.word	0x0000000c
        /*037c*/ 	.word	0x00030828
        /*0380*/ 	.short	0x010a
        /*0382*/ 	.byte	0x3f
	.zero		1


	//   ....[35]....
        /*0384*/ 	.word	0x000094c0
        /*0388*/ 	.word	0x0000000c
        /*038c*/ 	.word	0x00030848
        /*0390*/ 	.short	0x010a
        /*0392*/ 	.byte	0x3f
	.zero		1


	//   ....[36]....
        /*0394*/ 	.word	0x00009520
        /*0398*/ 	.word	0x0000000c
        /*039c*/ 	.word	0x00030820
        /*03a0*/ 	.short	0x010a
        /*03a2*/ 	.byte	0x3f
	.zero		1


	//   ....[37]....
        /*03a4*/ 	.word	0x00009570
        /*03a8*/ 	.word	0x0000000c
        /*03ac*/ 	.word	0x00030840
        /*03b0*/ 	.short	0x010a
        /*03b2*/ 	.byte	0x3f
	.zero		1


	//   ....[38]....
        /*03b4*/ 	.word	0x000095c0
        /*03b8*/ 	.word	0x0000000c
        /*03bc*/ 	.word	0x00030828
        /*03c0*/ 	.short	0x010a
        /*03c2*/ 	.byte	0x3f
	.zero		1


	//   ....[39]....
        /*03c4*/ 	.word	0x00009610
        /*03c8*/ 	.word	0x00000004
        /*03cc*/ 	.word	0x00030840
        /*03d0*/ 	.short	0x010a
        /*03d2*/ 	.byte	0x3f
	.zero		1


	//   ....[40]....
        /*03d4*/ 	.word	0x000096f0
        /*03d8*/ 	.word	0x00000007
        /*03dc*/ 	.word	0x00000000
        /*03e0*/ 	.short	0x010a
        /*03e2*/ 	.byte	0x3f
	.zero		1


	//   ....[41]....
        /*03e4*/ 	.word	0x00009740
        /*03e8*/ 	.word	0x0000000b
        /*03ec*/ 	.word	0x00000000
        /*03f0*/ 	.short	0x010a
        /*03f2*/ 	.byte	0x3f
	.zero		1


	//   ....[42]....
        /*03f4*/ 	.word	0x00009790
        /*03f8*/ 	.word	0x00000009
        /*03fc*/ 	.word	0x00000000
        /*0400*/ 	.short	0x010a
        /*0402*/ 	.byte	0x3f
	.zero		1


	//----- nvinfo : EIATTR_NUM_MBARRIERS
	.align		4
.L_390:
        /*0404*/ 	.byte	0x03, 0x38
        /*0406*/ 	.short	0x0009


	//----- nvinfo : EIATTR_EXIT_INSTR_OFFSETS
	.align		4
        /*0408*/ 	.byte	0x04, 0x1c
        /*040a*/ 	.short	(.L_392 - .L_391)


	//   ....[0]....
.L_391:
        /*040c*/ 	.word	0x00009030


	//----- nvinfo : EIATTR_MAX_THREADS
	.align		4
.L_392:
        /*0410*/ 	.byte	0x04, 0x05
        /*0412*/ 	.short	(.L_394 - .L_393)
.L_393:
        /*0414*/ 	.word	0x00000180
        /*0418*/ 	.word	0x00000001
        /*041c*/ 	.word	0x00000001


	//----- nvinfo : EIATTR_CRS_STACK_SIZE
	.align		4
.L_394:
        /*0420*/ 	.byte	0x04, 0x1e
        /*0422*/ 	.short	(.L_396 - .L_395)
.L_395:
        /*0424*/ 	.word	0x00000000


	//----- nvinfo : EIATTR_CBANK_PARAM_SIZE
	.align		4
.L_396:
        /*0428*/ 	.byte	0x03, 0x19
        /*042a*/ 	.short	0x06f0


	//----- nvinfo : EIATTR_PARAM_CBANK
	.align		4
        /*042c*/ 	.byte	0x04, 0x0a
        /*042e*/ 	.short	(.L_398 - .L_397)
	.align		4
.L_397:
        /*0430*/ 	.word	index@(.nv.constant0._ZN7cutlass13device_kernelIN5flash11enable_sm90INS1_16FlashAttnBwdSm90INS1_25CollectiveMainloopBwdSm90ILi2ELi2ELi2EN4cute5tupleIJNS5_1CILi1EEES8_S8_EEENS6_IJNS7_ILi64EEENS7_ILi128EEESB_EEENS_6half_tEfNS_4arch4Sm90ELb0ELb0ELb1ELb1ELb1ELb1ELb0ELb0ELi2ELi1ELi2ELi1ELb0EEENS1_24CollectiveEpilogueBwdGQAISC_fSF_Li256ELb1ELb1EEENS1_19SingleTileSchedulerILb1ELb0ELb0ELi128EEEEEEEEEvNT_6ParamsE)
        /*0434*/ 	.short	0x0210
        /*0436*/ 	.short	0x06f0


	//----- nvinfo : EIATTR_SW_WAR
	.align		4
.L_398:
        /*0438*/ 	.byte	0x04, 0x36
        /*043a*/ 	.short	(.L_400 - .L_399)
.L_399:
        /*043c*/ 	.word	0x00000008
.L_400:


//--------------------- .nv.info._ZN7cutlass13device_kernelIN5flash11enable_sm90INS1_16FlashAttnBwdSm90INS1_25CollectiveMainloopBwdSm90ILi2ELi2ELi2EN4cute5tupleIJNS5_1CILi1EEES8_S8_EEENS6_IJNS7_ILi64EEENS7_ILi128EEESB_EEENS_6half_tEfNS_4arch4Sm90ELb0ELb1ELb1ELb0ELb0ELb1ELb0ELb0ELi2ELi1ELi2ELi1ELb0EEENS1_21CollectiveEpilogueBwdISC_SD_SF_Li256ELb0ELb0ELi1EEENS1_19SingleTileSchedulerILb0ELb0ELb0ELi128EEEEEEEEEvNT_6ParamsE --------------------------
	.section	.nv.info._ZN7cutlass13device_kernelIN5flash11enable_sm90INS1_16FlashAttnBwdSm90INS1_25CollectiveMainloopBwdSm90ILi2ELi2ELi2EN4cute5tupleIJNS5_1CILi1EEES8_S8_EEENS6_IJNS7_ILi64EEENS7_ILi128EEESB_EEENS_6half_tEfNS_4arch4Sm90ELb0ELb1ELb1ELb0ELb0ELb1ELb0ELb0ELi2ELi1ELi2ELi1ELb0EEENS1_21CollectiveEpilogueBwdISC_SD_SF_Li256ELb0ELb0ELi1EEENS1_19SingleTileSchedulerILb0ELb0ELb0ELi128EEEEEEEEEvNT_6ParamsE,"",@"SHT_CUDA_INFO"
	.sectionflags	@""
	.align	4


	//----- nvinfo : EIATTR_CUDA_API_VERSION
	.align		4
        /*0000*/ 	.byte	0x04, 0x37
        /*0002*/ 	.short	(.L_402 - .L_401)
.L_401:
        /*0004*/ 	.word	0x00000082


	//----- nvinfo : EIATTR_KPARAM_INFO
	.align		4
.L_402:
        /*0008*/ 	.byte	0x04, 0x17
        /*000a*/ 	.short	(.L_404 - .L_403)
.L_403:
        /*000c*/ 	.word	0x00000000
        /*0010*/ 	.short	0x0000
        /*0012*/ 	.short	0x0070
        /*0014*/ 	.byte	0x00, 0xf0, 0x01, 0x24


	//----- nvinfo : EIATTR_SPARSE_MMA_MASK
	.align		4
.L_404:
        /*0018*/ 	.byte	0x03, 0x50
        /*001a*/ 	.short	0x0000


	//----- nvinfo : EIATTR_MAXREG_COUNT
	.align		4
        /*001c*/ 	.byte	0x03, 0x1b
        /*001e*/ 	.short	0x00a8


	//----- nvinfo : EIATTR_NUM_BARRIERS
	.align		4
        /*0020*/ 	.byte	0x02, 0x4c
        /*0022*/ 	.byte	0x10
	.zero		1


	//----- nvinfo : EIATTR_EXTERNS
	.align		4
        /*0024*/ 	.byte	0x04, 0x0f
        /*0026*/ 	.short	(.L_406 - .L_405)


	//   ....[0]....
	.align		4
.L_405:
        /*0028*/ 	.word	index@(__assertfail)


	//----- nvinfo : EIATTR_ANNOTATIONS
	.align		4
.L_406:
        /*002c*/ 	.byte	0x04, 0x55
        /*002e*/ 	.short	(.L_408 - .L_407)


	//   ....[0]....
.L_407:
        /*0030*/ 	.word	0x00000001
        /*0034*/ 	.byte	0x60, 0x15, 0x00, 0x00, 0x01, 0x00, 0x00, 0x00, 0x30, 0x24, 0x00, 0x00, 0x01, 0x00, 0x00, 0x00
        /*0044*/ 	.byte	0x00, 0x37, 0x00, 0x00, 0x01, 0x00, 0x00, 0x00, 0x90, 0x37, 0x00, 0x00, 0x01, 0x00, 0x00, 0x00
        /*0054*/ 	.byte	0x30, 0x86, 0x00, 0x00, 0x01, 0x00, 0x00, 0x00, 0x20, 0x88, 0x00, 0x00, 0x01, 0x00, 0x00, 0x00
        /*0064*/ 	.byte	0x10, 0x93, 0x00, 0x00, 0x01, 0x00, 0x00, 0x00, 0x30, 0x93, 0x00, 0x00, 0x01, 0x00, 0x00, 0x00
        /*0074*/ 	.byte	0xd0, 0x97, 0x00, 0x00


	//----- nvinfo : EIATTR_MERCURY_ISA_VERSION
	.align		4
.L_408:
        /*0078*/ 	.byte	0x03, 0x5f
        /*007a*/ 	.short	0x0101


	//----- nvinfo : EIATTR_INT_WARP_WIDE_INSTR_OFFSETS
	.align		4
        /*007c*/ 	.byte	0x04, 0x31
        /*007e*/ 	.short	(.L_410 - .L_409)


	//   ....[0]....
.L_409:
        /*0080*/ 	.word	0x000001f0


	//   ....[1]....
        /*0084*/ 	.word	0x00000220


	//----- nvinfo : EIATTR_COOP_GROUP_MASK_REGIDS
	.align		4
.L_410:
        /*0088*/ 	.byte	0x04, 0x29
        /*008a*/ 	.short	(.L_412 - .L_411)


	//   ....[0]....
.L_411:
        /*008c*/ 	.word	0xffffffff


	//   ....[1]....
        /*0090*/ 	.word	0xffffffff


	//   ....[2]....
        /*0094*/ 	.word	0xffffffff


	//   ....[3]....
        /*0098*/ 	.word	0xffffffff


	//   ....[4]....
        /*009c*/ 	.word	0xffffffff


	//   ....[5]....
        /*00a0*/ 	.word	0xffffffff


	//   ....[6]....
        /*00a4*/ 	.word	0xffffffff


	//   ....[7]....
        /*00a8*/ 	.word	0xffffffff


	//   ....[8]....
        /*00ac*/ 	.word	0x0500000f


	//----- nvinfo : EIATTR_COOP_GROUP_INSTR_OFFSETS
	.align		4
.L_412:
        /*00b0*/ 	.byte	0x04, 0x28
        /*00b2*/ 	.short	(.L_414 - .L_413)


	//   ....[0]....
.L_413:
        /*00b4*/ 	.word	0x00000070


	//   ....[1]....
        /*00b8*/ 	.word	0x00000200


	//   ....[2]....
        /*00bc*/ 	.word	0x00000250


	//   ....[3]....
        /*00c0*/ 	.word	0x00000440


	//   ....[4]....
        /*00c4*/ 	.word	0x00000660


	//   ....[5]....
        /*00c8*/ 	.word	0x000011e0


	//   ....[6]....
        /*00cc*/ 	.word	0x000054d0


	//   ....[7]....
        /*00d0*/ 	.word	0x00007020


	//   ....[8]....
        /*00d4*/ 	.word	0x00009e90


	//----- nvinfo : EIATTR_REG_RECONFIG
	.align		4
.L_414:
        /*00d8*/ 	.byte	0x01, 0x54
	.zero		2


	//----- nvinfo : EIATTR_SYSCALL_OFFSETS
	.align		4
        /*00dc*/ 	.byte	0x04, 0x46
        /*00de*/ 	.short	(.L_416 - .L_415)


	//   ....[0]....
.L_415:
        /*00e0*/ 	.word	0x00000e20


	//   ....[1]....
        /*00e4*/ 	.word	0x00000f10


	//   ....[2]....
        /*00e8*/ 	.word	0x00001070


	//   ....[3]....
        /*00ec*/ 	.word	0x00001160


	//   ....[4]....
        /*00f0*/ 	.word	0x00004e40


	//   ....[5]....
        /*00f4*/ 	.word	0x00004f80


	//   ....[6]....
        /*00f8*/ 	.word	0x000050a0


	//   ....[7]....
        /*00fc*/ 	.word	0x000051c0


	//----- nvinfo : EIATTR_MBARRIER_INSTR_OFFSETS
	.align		4
.L_416:
        /*0100*/ 	.byte	0x04, 0x39
        /*0102*/ 	.short	(.L_418 - .L_417)


	//   ....[0]....
.L_417:
        /*0104*/ 	.word	0x000002f0
        /*0108*/ 	.word	0x000000ff
        /*010c*/ 	.word	0x00030800
        /*0110*/ 	.short	0x0100
        /*0112*/ 	.byte	0x06
	.zero		1


	//   ....[1]....
        /*0114*/ 	.word	0x000003f0
        /*0118*/ 	.word	0x000000ff
        /*011c*/ 	.word	0x00030810
        /*0120*/ 	.short	0x0100
        /*0122*/ 	.byte	0x08
	.zero		1


	//   ....[2]....
        /*0124*/ 	.word	0x00000400
        /*0128*/ 	.word	0x000000ff
        /*012c*/ 	.word	0x00030820
        /*0130*/ 	.short	0x0100
        /*0132*/ 	.byte	0x08
	.zero		1


	//   ....[3]....
        /*0134*/ 	.word	0x00000410
        /*0138*/ 	.word	0x000000ff
        /*013c*/ 	.word	0x00030818
        /*0140*/ 	.short	0x0100
        /*0142*/ 	.byte	0x08
	.zero		1


	//   ....[4]....
        /*0144*/ 	.word	0x00000420
        /*0148*/ 	.word	0x000000ff
        /*014c*/ 	.word	0x00030828
        /*0150*/ 	.short	0x0100
        /*0152*/ 	.byte	0x08
	.zero		1


	//   ....[5]....
        /*0154*/ 	.word	0x00000550
        /*0158*/ 	.word	0x000000ff
        /*015c*/ 	.word	0x00030830
        /*0160*/ 	.short	0x0100
        /*0162*/ 	.byte	0x08
	.zero		1


	//   ....[6]....
        /*0164*/ 	.word	0x00000560
        /*0168*/ 	.word	0x000000ff
        /*016c*/ 	.word	0x00030840
        /*0170*/ 	.short	0x0100
        /*0172*/ 	.byte	0x08
	.zero		1


	//   ....[7]....
        /*0174*/ 	.word	0x00000570
        /*0178*/ 	.word	0x000000ff
        /*017c*/ 	.word	0x00030838
        /*0180*/ 	.short	0x0100
        /*0182*/ 	.byte	0x08
	.zero		1


	//   ....[8]....
        /*0184*/ 	.word	0x00000580
        /*0188*/ 	.word	0x000000ff
        /*018c*/ 	.word	0x00030848
        /*0190*/ 	.short	0x0100
        /*0192*/ 	.byte	0x08
	.zero		1


	//   ....[9]....
        /*0194*/ 	.word	0x00001210
        /*0198*/ 	.word	0x00000010
        /*019c*/ 	.word	0x00030800
        /*01a0*/ 	.short	0x010a
        /*01a2*/ 	.byte	0x3f
	.zero		1


	//   ....[10]....
        /*01a4*/ 	.word	0x00001340
        /*01a8*/ 	.word	0x00000010
        /*01ac*/ 	.word	0x00030800
        /*01b0*/ 	.short	0x010a
        /*01b2*/ 	.byte	0x3f
	.zero		1


	//   ....[11]....
        /*01b4*/ 	.word	0x00001a30
        /*01b8*/ 	.word	0x00000000
        /*01bc*/ 	.word	0x00030810
        /*01c0*/ 	.short	0x010a
        /*01c2*/ 	.byte	0x3f
	.zero		1


	//   ....[12]....
        /*01c4*/ 	.word	0x00001a70
        /*01c8*/ 	.word	0x00000000
        /*01cc*/ 	.word	0x00030810
        /*01d0*/ 	.short	0x010a
        /*01d2*/ 	.byte	0x3f
	.zero		1


	//   ....[13]....
        /*01d4*/ 	.word	0x00001fd0
        /*01d8*/ 	.word	0x00000000
        /*01dc*/ 	.word	0x00030830
        /*01e0*/ 	.short	0x010a
        /*01e2*/ 	.byte	0x3f
	.zero		1


	//   ....[14]....
        /*01e4*/ 	.word	0x00002320
        /*01e8*/ 	.word	0x00000000
        /*01ec*/ 	.word	0x00030830
        /*01f0*/ 	.short	0x010a
        /*01f2*/ 	.byte	0x3f
	.zero		1


	//   ....[15]....
        /*01f4*/ 	.word	0x00004550
        /*01f8*/ 	.word	0x00000006
        /*01fc*/ 	.word	0x00000000
        /*0200*/ 	.short	0x0101
        /*0202*/ 	.byte	0x3f
	.zero		1


	//   ....[16]....
        /*0204*/ 	.word	0x00004870
        /*0208*/ 	.word	0x00000000
        /*020c*/ 	.word	0x00000000
        /*0210*/ 	.short	0x0101
        /*0212*/ 	.byte	0x3f
	.zero		1


	//   ....[17]....
        /*0214*/ 	.word	0x00008170
        /*0218*/ 	.word	0x00000010
        /*021c*/ 	.word	0x00030820
        /*0220*/ 	.short	0x010a
        /*0222*/ 	.byte	0x3f
	.zero		1


	//   ....[18]....
        /*0224*/ 	.word	0x000088b0
        /*0228*/ 	.word	0x00000010
        /*022c*/ 	.word	0x00030840
        /*0230*/ 	.short	0x010a
        /*0232*/ 	.byte	0x3f
	.zero		1


	//   ....[19]....
        /*0234*/ 	.word	0x00008b50
        /*0238*/ 	.word	0x00000010
        /*023c*/ 	.word	0x00030828
        /*0240*/ 	.short	0x010a
        /*0242*/ 	.byte	0x3f
	.zero		1


	//   ....[20]....
        /*0244*/ 	.word	0x00008df0
        /*0248*/ 	.word	0x00000010
        /*024c*/ 	.word	0x00030848
        /*0250*/ 	.short	0x010a
        /*0252*/ 	.byte	0x3f
	.zero		1


	//   ....[21]....
        /*0254*/ 	.word	0x00009040
        /*0258*/ 	.word	0x00000010
        /*025c*/ 	.word	0x00030820
        /*0260*/ 	.short	0x010a
        /*0262*/ 	.byte	0x3f
	.zero		1


	//   ....[22]....
        /*0264*/ 	.word	0x00009360
        /*0268*/ 	.word	0x00000010
        /*026c*/ 	.word	0x00030840
        /*0270*/ 	.short	0x010a
        /*0272*/ 	.byte	0x3f
	.zero		1


	//   ....[23]....
        /*0274*/ 	.word	0x000095d0
        /*0278*/ 	.word	0x00000010
        /*027c*/ 	.word	0x00030828
        /*0280*/ 	.short	0x010a
        /*0282*/ 	.byte	0x3f
	.zero		1


	//   ....[24]....
        /*0284*/ 	.word	0x000098c0
        /*0288*/ 	.word	0x00000003
        /*028c*/ 	.word	0x00030840
        /*0290*/ 	.short	0x010a
        /*0292*/ 	.byte	0x3f
	.zero		1


	//   ....[25]....
        /*0294*/ 	.word	0x00009d00
        /*0298*/ 	.word	0x00000006
        /*029c*/ 	.word	0x00000000
        /*02a0*/ 	.short	0x010a
        /*02a2*/ 	.byte	0x3f
	.zero		1


	//   ....[26]....
        /*02a4*/ 	.word	0x00009d60
        /*02a8*/ 	.word	0x00000003
        /*02ac*/ 	.word	0x00000000
        /*02b0*/ 	.short	0x010a
        /*02b2*/ 	.byte	0x3f
	.zero		1


	//   ....[27]....
        /*02b4*/ 	.word	0x00009dc0
        /*02b8*/ 	.word	0x00000000
        /*02bc*/ 	.word	0x00000000
        /*02c0*/ 	.short	0x010a
        /*02c2*/ 	.byte	0x3f
	.zero		1


	//   ....[28]....
        /*02c4*/ 	.word	0x00009df0
        /*02c8*/ 	.word	0x00000003
        /*02cc*/ 	.word	0x00000000
        /*02d0*/ 	.short	0x010a
        /*02d2*/ 	.byte	0x3f
	.zero		1


	//   ....[29]....
        /*02d4*/ 	.word	0x00009ef0
        /*02d8*/ 	.word	0x0000000c
        /*02dc*/ 	.word	0x00030800
        /*02e0*/ 	.short	0x010a
        /*02e2*/ 	.byte	0x3f
	.zero		1


	//   ....[30]....
        /*02e4*/ 	.word	0x00009f40
        /*02e8*/ 	.word	0x00000000
        /*02ec*/ 	.word	0x00030810
        /*02f0*/ 	.short	0x010a
        /*02f2*/ 	.byte	0x3f
	.zero		1


	//   ....[31]....
        /*02f4*/ 	.word	0x00009f90
        /*02f8*/ 	.word	0x00000000
        /*02fc*/ 	.word	0x00030830
        /*0300*/ 	.short	0x010a
        /*0302*/ 	.byte	0x3f
	.zero		1


	//   ....[32]....
        /*0304*/ 	.word	0x00009fe0
        /*0308*/ 	.word	0x00000010
        /*030c*/ 	.word	0x00030820
        /*0310*/ 	.short	0x010a
        /*0312*/ 	.byte	0x3f
	.zero		1


	//   ....[33]....
        /*0314*/ 	.word	0x0000a030
        /*0318*/ 	.word	0x00000010
        /*031c*/ 	.word	0x00030840
        /*0320*/ 	.short	0x010a
        /*0322*/ 	.byte	0x3f
	.zero		1


	//   ....[34]....
        /*0324*/ 	.word	0x0000a080
        /*0328*/ 	.word	0x00000010
        /*032c*/ 	.word	0x00030828
        /*0330*/ 	.short	0x010a
        /*0332*/ 	.byte	0x3f
	.zero		1


	//   ....[35]....
        /*0334*/ 	.word	0x0000a0d0
        /*0338*/ 	.word	0x00000010
        /*033c*/ 	.word	0x00030848
        /*0340*/ 	.short	0x010a
        /*0342*/ 	.byte	0x3f
	.zero		1


	//   ....[36]....
        /*0344*/ 	.word	0x0000a130
        /*0348*/ 	.word	0x00000010
        /*034c*/ 	.word	0x00030820
        /*0350*/ 	.short	0x010a
        /*0352*/ 	.byte	0x3f
	.zero		1


	//   ....[37]....
        /*0354*/ 	.word	0x0000a180
        /*0358*/ 	.word	0x00000010
        /*035c*/ 	.word	0x00030840
        /*0360*/ 	.short	0x010a
        /*0362*/ 	.byte	0x3f
	.zero		1


	//   ....[38]....
        /*0364*/ 	.word	0x0000a1d0
        /*0368*/ 	.word	0x00000010
        /*036c*/ 	.word	0x00030828
        /*0370*/ 	.short	0x010a
        /*0372*/ 	.byte	0x3f
	.zero		1


	//   ....[39]....
        /*0374*/ 	.word	0x0000a220
        /*0378*/ 	.word	0x00000003
        /*037c*/ 	.word	0x00030840
        /*0380*/ 	.short	0x010a
        /*0382*/ 	.byte	0x3f
	.zero		1


	//   ....[40]....
        /*0384*/ 	.word	0x0000a2f0
        /*0388*/ 	.word	0x00000006
        /*038c*/ 	.word	0x00000000
        /*0390*/ 	.short	0x010a
        /*0392*/ 	.byte	0x3f
	.zero		1


	//   ....[41]....
        /*0394*/ 	.word	0x0000a340
        /*0398*/ 	.word	0x00000003
        /*039c*/ 	.word	0x00000000
        /*03a0*/ 	.short	0x010a
        /*03a2*/ 	.byte	0x3f
	.zero		1


	//   ....[42]....
        /*03a4*/ 	.word	0x0000a390
        /*03a8*/ 	.word	0x00000000
        /*03ac*/ 	.word	0x00000000
        /*03b0*/ 	.short	0x010a
        /*03b2*/ 	.byte	0x3f
	.zero		1


	//----- nvinfo : EIATTR_NUM_MBARRIERS
	.align		4
.L_418:
        /*03b4*/ 	.byte	0x03, 0x38
        /*03b6*/ 	.short	0x0009


	//----- nvinfo : EIATTR_EXIT_INSTR_OFFSETS
	.align		4
        /*03b8*/ 	.byte	0x04, 0x1c
        /*03ba*/ 	.short	(.L_420 - .L_419)


	//   ....[0]....
.L_419:
        /*03bc*/ 	.word	0x00009e40


	//----- nvinfo : EIATTR_MAX_THREADS
	.align		4
.L_420:
        /*03c0*/ 	.byte	0x04, 0x05
        /*03c2*/ 	.short	(.L_422 - .L_421)
.L_421:
        /*03c4*/ 	.word	0x00000180
        /*03c8*/ 	.word	0x00000001
        /*03cc*/ 	.word	0x00000001


	//----- nvinfo : EIATTR_CRS_STACK_SIZE
	.align		4
.L_422:
        /*03d0*/ 	.byte	0x04, 0x1e
        /*03d2*/ 	.short	(.L_424 - .L_423)
.L_423:
        /*03d4*/ 	.word	0x00000000


	//----- nvinfo : EIATTR_CBANK_PARAM_SIZE
	.align		4
.L_424:
        /*03d8*/ 	.byte	0x03, 0x19
        /*03da*/ 	.short	0x0970


	//----- nvinfo : EIATTR_PARAM_CBANK
	.align		4
        /*03dc*/ 	.byte	0x04, 0x0a
        /*03de*/ 	.short	(.L_426 - .L_425)
	.align		4
.L_425:
        /*03e0*/ 	.word	index@(.nv.constant0._ZN7cutlass13device_kernelIN5flash11enable_sm90INS1_16FlashAttnBwdSm90INS1_25CollectiveMainloopBwdSm90ILi2ELi2ELi2EN4cute5tupleIJNS5_1CILi1EEES8_S8_EEENS6_IJNS7_ILi64EEENS7_ILi128EEESB_EEENS_6half_tEfNS_4arch4Sm90ELb0ELb1ELb1ELb0ELb0ELb1ELb0ELb0ELi2ELi1ELi2ELi1ELb0EEENS1_21CollectiveEpilogueBwdISC_SD_SF_Li256ELb0ELb0ELi1EEENS1_19SingleTileSchedulerILb0ELb0ELb0ELi128EEEEEEEEEvNT_6ParamsE)
        /*03e4*/ 	.short	0x0210
        /*03e6*/ 	.short	0x0970


	//----- nvinfo : EIATTR_SW_WAR
	.align		4
.L_426:
        /*03e8*/ 	.byte	0x04, 0x36
        /*03ea*/ 	.short	(.L_428 - .L_427)
.L_427:
        /*03ec*/ 	.word	0x00000008
.L_428:


//--------------------- .nv.info._ZN7cutlass13device_kernelIN5flash11enable_sm90INS1_16FlashAttnBwdSm90INS1_25CollectiveMainloopBwdSm90ILi2ELi2ELi2EN4cute5tupleIJNS5_1CILi1EEES8_S8_EEENS6_IJNS7_ILi64EEENS7_ILi128EEESB_EEENS_6half_tEfNS_4arch4Sm90ELb0ELb1ELb1ELb0ELb1ELb1ELb0ELb0ELi2ELi1ELi2ELi1ELb0EEENS1_21CollectiveEpilogueBwdISC_SD_SF_Li256ELb0ELb0ELi1EEENS1_19SingleTileSchedulerILb0ELb0ELb0ELi128EEEEEEEEEvNT_6ParamsE --------------------------
	.section	.nv.info._ZN7cutlass13device_kernelIN5flash11enable_sm90INS1_16FlashAttnBwdSm90INS1_25CollectiveMainloopBwdSm90ILi2ELi2ELi2EN4cute5tupleIJNS5_1CILi1EEES8_S8_EEENS6_IJNS7_ILi64EEENS7_ILi128EEESB_EEENS_6half_tEfNS_4arch4Sm90ELb0ELb1ELb1ELb0ELb1ELb1ELb0ELb0ELi2ELi1ELi2ELi1ELb0EEENS1_21CollectiveEpilogueBwdISC_SD_SF_Li256ELb0ELb0ELi1EEENS1_19SingleTileSchedulerILb0ELb0ELb0ELi128EEEEEEEEEvNT_6ParamsE,"",@"SHT_CUDA_INFO"
	.sectionflags	@""
	.align	4


	//----- nvinfo : EIATTR_CUDA_API_VERSION
	.align		4
        /*0000*/ 	.byte	0x04, 0x37
        /*0002*/ 	.short	(.L_430 - .L_429)
.L_429:
        /*0004*/ 	.word	0x00000082


	//----- nvinfo : EIATTR_KPARAM_INFO
	.align		4
.L_430:
        /*0008*/ 	.byte	0x04, 0x17
        /*000a*/ 	.short	(.L_432 - .L_431)
.L_431:
        /*000c*/ 	.word	0x00000000
        /*0010*/ 	.short	0x0000
        /*0012*/ 	.short	0x0070
        /*0014*/ 	.byte	0x00, 0xf0, 0x01, 0x24


	//----- nvinfo : EIATTR_SPARSE_MMA_MASK
	.align		4
.L_432:
        /*0018*/ 	.byte	0x03, 0x50
        /*001a*/ 	.short	0x0000


	//----- nvinfo : EIATTR_MAXREG_COUNT
	.align		4
        /*001c*/ 	.byte	0x03, 0x1b
        /*001e*/ 	.short	0x00a8


	//----- nvinfo : EIATTR_NUM_BARRIERS
	.align		4
        /*0020*/ 	.byte	0x02, 0x4c
        /*0022*/ 	.byte	0x10
	.zero		1


	//----- nvinfo : EIATTR_EXTERNS
	.align		4
        /*0024*/ 	.byte	0x04, 0x0f
        /*0026*/ 	.short	(.L_434 - .L_433)


	//   ....[0]....
	.align		4
.L_433:
        /*0028*/ 	.word	index@(__assertfail)


	//----- nvinfo : EIATTR_ANNOTATIONS
	.align		4
.L_434:
        /*002c*/ 	.byte	0x04, 0x55
        /*002e*/ 	.short	(.L_436 - .L_435)


	//   ....[0]....
.L_435:
        /*0030*/ 	.word	0x00000001
        /*0034*/ 	.byte	0x70, 0x15, 0x00, 0x00, 0x01, 0x00, 0x00, 0x00, 0x40, 0x24, 0x00, 0x00, 0x01, 0x00, 0x00, 0x00
        /*0044*/ 	.byte	0x10, 0x37, 0x00, 0x00, 0x01, 0x00, 0x00, 0x00, 0xa0, 0x37, 0x00, 0x00, 0x01, 0x00, 0x00, 0x00
        /*0054*/ 	.byte	0x30, 0x95, 0x00, 0x00, 0x01, 0x00, 0x00, 0x00, 0x20, 0x97, 0x00, 0x00, 0x01, 0x00, 0x00, 0x00
        /*0064*/ 	.byte	0x10, 0xa2, 0x00, 0x00, 0x01, 0x00, 0x00, 0x00, 0x30, 0xa2, 0x00, 0x00, 0x01, 0x00, 0x00, 0x00
        /*0074*/ 	.byte	0xd0, 0xa6, 0x00, 0x00


	//----- nvinfo : EIATTR_MERCURY_ISA_VERSION
	.align		4
.L_436:
        /*0078*/ 	.byte	0x03, 0x5f
        /*007a*/ 	.short	0x0101


	//----- nvinfo : EIATTR_INT_WARP_WIDE_INSTR_OFFSETS
	.align		4
        /*007c*/ 	.byte	0x04, 0x31
        /*007e*/ 	.short	(.L_438 - .L_437)


	//   ....[0]....
.L_437:
        /*0080*/ 	.word	0x000001f0


	//   ....[1]....
        /*0084*/ 	.word	0x00000220


	//   ....[2]....
        /*0088*/ 	.word	0x00007980


	//   ....[3]....
        /*008c*/ 	.word	0x00007f80


	//   ....[4]....
        /*0090*/ 	.word	0x00008430


	//   ....[5]....
        /*0094*/ 	.word	0x00008700


	//   ....[6]....
        /*0098*/ 	.word	0x00008960


	//   ....[7]....
        /*009c*/ 	.word	0x00008af0


	//----- nvinfo : EIATTR_COOP_GROUP_MASK_REGIDS
	.align		4
.L_438:
        /*00a0*/ 	.byte	0x04, 0x29
        /*00a2*/ 	.short	(.L_440 - .L_439)


	//   ....[0]....
.L_439:
        /*00a4*/ 	.word	0xffffffff


	//   ....[1]....
        /*00a8*/ 	.word	0xffffffff


	//   ....[2]....
        /*00ac*/ 	.word	0xffffffff


	//   ....[3]....
        /*00b0*/ 	.word	0xffffffff


	//   ....[4]....
        /*00b4*/ 	.word	0xffffffff


	//   ....[5]....
        /*00b8*/ 	.word	0xffffffff


	//   ....[6]....
        /*00bc*/ 	.word	0xffffffff


	//   ....[7]....
        /*00c0*/ 	.word	0xffffffff


	//   ....[8]....
        /*00c4*/ 	.word	0xffffffff


	//   ....[9]....
        /*00c8*/ 	.word	0xffffffff


	//   ....[10]....
        /*00cc*/ 	.word	0xffffffff


	//   ....[11]....
        /*00d0*/ 	.word	0xffffffff


	//   ....[12]....
        /*00d4*/ 	.word	0xffffffff


	//   ....[13]....
        /*00d8*/ 	.word	0xffffffff


	//   ....[14]....
        /*00dc*/ 	.word	0xffffffff


	//   ....[15]....
        /*00e0*/ 	.word	0xffffffff


	//   ....[16]....
        /*00e4*/ 	.word	0xffffffff


	//   ....[17]....
        /*00e8*/ 	.word	0x0500000f


	//   ....[18]....
        /*00ec*/ 	.word	0x0500000f


	//   ....[19]....
        /*00f0*/ 	.word	0x0500000f


	//   ....[20]....
        /*00f4*/ 	.word	0x0500000f


	//----- nvinfo : EIATTR_COOP_GROUP_INSTR_OFFSETS
	.align		4
.L_440:
        /*00f8*/ 	.byte	0x04, 0x28
        /*00fa*/ 	.short	(.L_442 - .L_441)


	//   ....[0]....
.L_441:
        /*00fc*/ 	.word	0x00000070


	//   ....[1]....
        /*0100*/ 	.word	0x00000200


	//   ....[2]....
        /*0104*/ 	.word	0x00000250


	//   ....[3]....
        /*0108*/ 	.word	0x00000440


	//   ....[4]....
        /*010c*/ 	.word	0x00000670


	//   ....[5]....
        /*0110*/ 	.word	0x000011f0


	//   ....[6]....
        /*0114*/ 	.word	0x000054e0


	//   ....[7]....
        /*0118*/ 	.word	0x00007020


	//   ....[8]....
        /*011c*/ 	.word	0x00007580


	//   ....[9]....
        /*0120*/ 	.word	0x000078b0


	//   ....[10]....
        /*0124*/ 	.word	0x00007c00


	//   ....[11]....
        /*0128*/ 	.word	0x00007eb0


	//   ....[12]....
        /*012c*/ 	.word	0x000080f0


	//   ....[13]....
        /*0130*/ 	.word	0x00008360


	//   ....[14]....
        /*0134*/ 	.word	0x00008640


	//   ....[15]....
        /*0138*/ 	.word	0x00008860


	//   ....[16]....
        /*013c*/ 	.word	0x000089f0


	//   ....[17]....
        /*0140*/ 	.word	0x0000ad90


	//   ....[18]....
        /*0144*/ 	.word	0x0000af10


	//   ....[19]....
        /*0148*/ 	.word	0x0000af80


	//   ....[20]....
        /*014c*/ 	.word	0x0000aff0


	//----- nvinfo : EIATTR_REG_RECONFIG
	.align		4
.L_442:
        /*0150*/ 	.byte	0x01, 0x54
	.zero		2


	//----- nvinfo : EIATTR_SYSCALL_OFFSETS
	.align		4
        /*0154*/ 	.byte	0x04, 0x46
        /*0156*/ 	.short	(.L_444 - .L_443)


	//   ....[0]....
.L_443:
        /*0158*/ 	.word	0x00000e30


	//   ....[1]....
        /*015c*/ 	.word	0x00000f20


	//   ....[2]....
        /*0160*/ 	.word	0x00001080


	//   ....[3]....
        /*0164*/ 	.word	0x00001170


	//   ....[4]....
        /*0168*/ 	.word	0x00004e50


	//   ....[5]....
        /*016c*/ 	.word	0x00004f90


	//   ....[6]....
        /*0170*/ 	.word	0x000050b0


	//   ....[7]....
        /*0174*/ 	.word	0x000051d0


	//----- nvinfo : EIATTR_MBARRIER_INSTR_OFFSETS
	.align		4
.L_444:
        /*0178*/ 	.byte	0x04, 0x39
        /*017a*/ 	.short	(.L_446 - .L_445)


	//   ....[0]....
.L_445:
        /*017c*/ 	.word	0x000002f0
        /*0180*/ 	.word	0x000000ff
        /*0184*/ 	.word	0x00030800
        /*0188*/ 	.short	0x0100
        /*018a*/ 	.byte	0x06
	.zero		1


	//   ....[1]....
        /*018c*/ 	.word	0x000003f0
        /*0190*/ 	.word	0x000000ff
        /*0194*/ 	.word	0x00030810
        /*0198*/ 	.short	0x0100
        /*019a*/ 	.byte	0x08
	.zero		1


	//   ....[2]....
        /*019c*/ 	.word	0x00000400
        /*01a0*/ 	.word	0x000000ff
        /*01a4*/ 	.word	0x00030820
        /*01a8*/ 	.short	0x0100
        /*01aa*/ 	.byte	0x08
	.zero		1


	//   ....[3]....
        /*01ac*/ 	.word	0x00000410
        /*01b0*/ 	.word	0x000000ff
        /*01b4*/ 	.word	0x00030818
        /*01b8*/ 	.short	0x0100
        /*01ba*/ 	.byte	0x08
	.zero		1


	//   ....[4]....
        /*01bc*/ 	.word	0x00000420
        /*01c0*/ 	.word	0x000000ff
        /*01c4*/ 	.word	0x00030828
        /*01c8*/ 	.short	0x0100
        /*01ca*/ 	.byte	0x08
	.zero		1


	//   ....[5]....
        /*01cc*/ 	.word	0x00000550
        /*01d0*/ 	.word	0x000000ff
        /*01d4*/ 	.word	0x00030830
        /*01d8*/ 	.short	0x0100
        /*01da*/ 	.byte	0x08
	.zero		1


	//   ....[6]....
        /*01dc*/ 	.word	0x00000560
        /*01e0*/ 	.word	0x000000ff
        /*01e4*/ 	.word	0x00030840
        /*01e8*/ 	.short	0x0100
        /*01ea*/ 	.byte	0x08
	.zero		1


	//   ....[7]....
        /*01ec*/ 	.word	0x00000570
        /*01f0*/ 	.word	0x000000ff
        /*01f4*/ 	.word	0x00030838
        /*01f8*/ 	.short	0x0100
        /*01fa*/ 	.byte	0x08
	.zero		1


	//   ....[8]....
        /*01fc*/ 	.word	0x00000580
        /*0200*/ 	.word	0x000000ff
        /*0204*/ 	.word	0x00030848
        /*0208*/ 	.short	0x0100
        /*020a*/ 	.byte	0x08
	.zero		1


	//   ....[9]....
        /*020c*/ 	.word	0x00001220
        /*0210*/ 	.word	0x00000010
        /*0214*/ 	.word	0x00030800
        /*0218*/ 	.short	0x010a
        /*021a*/ 	.byte	0x3f
	.zero		1


	//   ....[10]....
        /*021c*/ 	.word	0x00001350
        /*0220*/ 	.word	0x00000010
        /*0224*/ 	.word	0x00030800
        /*0228*/ 	.short	0x010a
        /*022a*/ 	.byte	0x3f
	.zero		1


	//   ....[11]....
        /*022c*/ 	.word	0x00001a40
        /*0230*/ 	.word	0x00000000
        /*0234*/ 	.word	0x00030810
        /*0238*/ 	.short	0x010a
        /*023a*/ 	.byte	0x3f
	.zero		1


	//   ....[12]....
        /*023c*/ 	.word	0x00001a80
        /*0240*/ 	.word	0x00000000
        /*0244*/ 	.word	0x00030810
        /*0248*/ 	.short	0x010a
        /*024a*/ 	.byte	0x3f
	.zero		1


	//   ....[13]....
        /*024c*/ 	.word	0x00001fe0
        /*0250*/ 	.word	0x00000000
        /*0254*/ 	.word	0x00030830
        /*0258*/ 	.short	0x010a
        /*025a*/ 	.byte	0x3f
	.zero		1


	//   ....[14]....
        /*025c*/ 	.word	0x00002330
        /*0260*/ 	.word	0x00000000
        /*0264*/ 	.word	0x00030830
        /*0268*/ 	.short	0x010a
        /*026a*/ 	.byte	0x3f
	.zero		1


	//   ....[15]....
        /*026c*/ 	.word	0x00004560
        /*0270*/ 	.word	0x00000006
        /*0274*/ 	.word	0x00000000
        /*0278*/ 	.short	0x0101
        /*027a*/ 	.byte	0x3f
	.zero		1


	//   ....[16]....
        /*027c*/ 	.word	0x00004880
        /*0280*/ 	.word	0x00000000
        /*0284*/ 	.word	0x00000000
        /*0288*/ 	.short	0x0101
        /*028a*/ 	.byte	0x3f
	.zero		1


	//   ....[17]....
        /*028c*/ 	.word	0x00009070
        /*0290*/ 	.word	0x00000010
        /*0294*/ 	.word	0x00030820
        /*0298*/ 	.short	0x010a
        /*029a*/ 	.byte	0x3f
	.zero		1


	//   ....[18]....
        /*029c*/ 	.word	0x000097b0
        /*02a0*/ 	.word	0x00000010
        /*02a4*/ 	.word	0x00030840
        /*02a8*/ 	.short	0x010a
        /*02aa*/ 	.byte	0x3f
	.zero		1


	//   ....[19]....
        /*02ac*/ 	.word	0x00009a50
        /*02b0*/ 	.word	0x00000010
        /*02b4*/ 	.word	0x00030828
        /*02b8*/ 	.short	0x010a
        /*02ba*/ 	.byte	0x3f
	.zero		1


	//   ....[20]....
        /*02bc*/ 	.word	0x00009cf0
        /*02c0*/ 	.word	0x00000010
        /*02c4*/ 	.word	0x00030848
        /*02c8*/ 	.short	0x010a
        /*02ca*/ 	.byte	0x3f
	.zero		1


	//   ....[21]....
        /*02cc*/ 	.word	0x00009f40
        /*02d0*/ 	.word	0x00000010
        /*02d4*/ 	.word	0x00030820
        /*02d8*/ 	.short	0x010a
        /*02da*/ 	.byte	0x3f
	.zero		1


	//   ....[22]....
        /*02dc*/ 	.word	0x0000a260
        /*02e0*/ 	.word	0x00000010
        /*02e4*/ 	.word	0x00030840
        /*02e8*/ 	.short	0x010a
        /*02ea*/ 	.byte	0x3f
	.zero		1


	//   ....[23]....
        /*02ec*/ 	.word	0x0000a4d0
        /*02f0*/ 	.word	0x00000010
        /*02f4*/ 	.word	0x00030828
        /*02f8*/ 	.short	0x010a
        /*02fa*/ 	.byte	0x3f
	.zero		1


	//   ....[24]....
        /*02fc*/ 	.word	0x0000a7c0
        /*0300*/ 	.word	0x00000003
        /*0304*/ 	.word	0x00030840
        /*0308*/ 	.short	0x010a
        /*030a*/ 	.byte	0x3f
	.zero		1


	//   ....[25]....
        /*030c*/ 	.word	0x0000ac00
        /*0310*/ 	.word	0x00000006
        /*0314*/ 	.word	0x00000000
        /*0318*/ 	.short	0x010a
        /*031a*/ 	.byte	0x3f
	.zero		1


	//   ....[26]....
        /*031c*/ 	.word	0x0000ac60
        /*0320*/ 	.word	0x00000003
        /*0324*/ 	.word	0x00000000
        /*0328*/ 	.short	0x010a
        /*032a*/ 	.byte	0x3f
	.zero		1


	//   ....[27]....
        /*032c*/ 	.word	0x0000acc0
        /*0330*/ 	.word	0x00000000
        /*0334*/ 	.word	0x00000000
        /*0338*/ 	.short	0x010a
        /*033a*/ 	.byte	0x3f
	.zero		1


	//   ....[28]....
        /*033c*/ 	.word	0x0000acf0
        /*0340*/ 	.word	0x00000003
        /*0344*/ 	.word	0x00000000
        /*0348*/ 	.short	0x010a
        /*034a*/ 	.byte	0x3f
	.zero		1


	//   ....[29]....
        /*034c*/ 	.word	0x0000adf0
        /*0350*/ 	.word	0x0000000c
        /*0354*/ 	.word	0x00030800
        /*0358*/ 	.short	0x010a
        /*035a*/ 	.byte	0x3f
	.zero		1


	//   ....[30]....
        /*035c*/ 	.word	0x0000ae40
        /*0360*/ 	.word	0x00000000
        /*0364*/ 	.word	0x00030810
        /*0368*/ 	.short	0x010a
        /*036a*/ 	.byte	0x3f
	.zero		1


	//   ....[31]....
        /*036c*/ 	.word	0x0000ae90
        /*0370*/ 	.word	0x00000000
        /*0374*/ 	.word	0x00030830
        /*0378*/ 	.short	0x010a
        /*037a*/ 	.byte	0x3f
	.zero		1


	//   ....[32]....
        /*037c*/ 	.word	0x0000b030
        /*0380*/ 	.word	0x00000010
        /*0384*/ 	.word	0x00030820
        /*0388*/ 	.short	0x010a
        /*038a*/ 	.byte	0x3f
	.zero		1


	//   ....[33]....
        /*038c*/ 	.word	0x0000b080
        /*0390*/ 	.word	0x00000010
        /*0394*/ 	.word	0x00030840
        /*0398*/ 	.short	0x010a
        /*039a*/ 	.byte	0x3f
	.zero		1


	//   ....[34]....
        /*039c*/ 	.word	0x0000b0d0
        /*03a0*/ 	.word	0x00000010
        /*03a4*/ 	.word	0x00030828
        /*03a8*/ 	.short	0x010a
        /*03aa*/ 	.byte	0x3f
	.zero		1


	//   ....[35]....
        /*03ac*/ 	.word	0x0000b120
        /*03b0*/ 	.word	0x00000010
        /*03b4*/ 	.word	0x00030848
        /*03b8*/ 	.short	0x010a
        /*03ba*/ 	.byte	0x3f
	.zero		1


	//   ....[36]....
        /*03bc*/ 	.word	0x0000b180
        /*03c0*/ 	.word	0x00000010
        /*03c4*/ 	.word	0x00030820
        /*03c8*/ 	.short	0x010a
        /*03ca*/ 	.byte	0x3f
	.zero		1


	//   ....[37]....
        /*03cc*/ 	.word	0x0000b1d0
        /*03d0*/ 	.word	0x00000010
        /*03d4*/ 	.word	0x00030840
        /*03d8*/ 	.short	0x010a
        /*03da*/ 	.byte	0x3f
	.zero		1


	//   ....[38]....
        /*03dc*/ 	.word	0x0000b220
        /*03e0*/ 	.word	0x00000010
        /*03e4*/ 	.word	0x00030828
        /*03e8*/ 	.short	0x010a
        /*03ea*/ 	.byte	0x3f
	.zero		1


	//   ....[39]....
        /*03ec*/ 	.word	0x0000b270
        /*03f0*/ 	.word	0x00000003
        /*03f4*/ 	.word	0x00030840
        /*03f8*/ 	.short	0x010a
        /*03fa*/ 	.byte	0x3f
	.zero		1


	//   ....[40]....
        /*03fc*/ 	.word	0x0000b340
        /*0400*/ 	.word	0x00000006
        /*0404*/ 	.word	0x00000000
        /*0408*/ 	.short	0x010a
        /*040a*/ 	.byte	0x3f
	.zero		1


	//   ....[41]....
        /*040c*/ 	.word	0x0000b390
        /*0410*/ 	.word	0x00000003
        /*0414*/ 	.word	0x00000000
        /*0418*/ 	.short	0x010a
        /*041a*/ 	.byte	0x3f
	.zero		1


	//   ....[42]....
        /*041c*/ 	.word	0x0000b3e0
        /*0420*/ 	.word	0x00000000
        /*0424*/ 	.word	0x00000000
        /*0428*/ 	.short	0x010a
        /*042a*/ 	.byte	0x3f
	.zero		1


	//----- nvinfo : EIATTR_NUM_MBARRIERS
	.align		4
.L_446:
        /*042c*/ 	.byte	0x03, 0x38
        /*042e*/ 	.short	0x0009


	//----- nvinfo : EIATTR_EXIT_INSTR_OFFSETS
	.align		4
        /*0430*/ 	.byte	0x04, 0x1c
        /*0432*/ 	.short	(.L_448 - .L_447)


	//   ....[0]....
.L_447:
        /*0434*/ 	.word	0x0000ad40


	//----- nvinfo : EIATTR_MAX_THREADS
	.align		4
.L_448:
        /*0438*/ 	.byte	0x04, 0x05
        /*043a*/ 	.short	(.L_450 - .L_449)
.L_449:
        /*043c*/ 	.word	0x00000180
        /*0440*/ 	.word	0x00000001
        /*0444*/ 	.word	0x00000001


	//----- nvinfo : EIATTR_CRS_STACK_SIZE
	.align		4
.L_450:
        /*0448*/ 	.byte	0x04, 0x1e
        /*044a*/ 	.short	(.L_452 - .L_451)
.L_451:
        /*044c*/ 	.word	0x00000000


	//----- nvinfo : EIATTR_CBANK_PARAM_SIZE
	.align		4
.L_452:
        /*0450*/ 	.byte	0x03, 0x19
        /*0452*/ 	.short	0x0970


	//----- nvinfo : EIATTR_PARAM_CBANK
	.align		4
        /*0454*/ 	.byte	0x04, 0x0a
        /*0456*/ 	.short	(.L_454 - .L_453)
	.align		4
.L_453:
        /*0458*/ 	.word	index@(.nv.constant0._ZN7cutlass13device_kernelIN5flash11enable_sm90INS1_16FlashAttnBwdSm90INS1_25CollectiveMainloopBwdSm90ILi2ELi2ELi2EN4cute5tupleIJNS5_1CILi1EEES8_S8_EEENS6_IJNS7_ILi64EEENS7_ILi128EEESB_EEENS_6half_tEfNS_4arch4Sm90ELb0ELb1ELb1ELb0ELb1ELb1ELb0ELb0ELi2ELi1ELi2ELi1ELb0EEENS1_21CollectiveEpilogueBwdISC_SD_SF_Li256ELb0ELb0ELi1EEENS1_19SingleTileSchedulerILb0ELb0ELb0ELi128EEEEEEEEEvNT_6ParamsE)
        /*045c*/ 	.short	0x0210
        /*045e*/ 	.short	0x0970


	//----- nvinfo : EIATTR_SW_WAR
	.align		4
.L_454:
        /*0460*/ 	.byte	0x04, 0x36
        /*0462*/ 	.short	(.L_456 - .L_455)
.L_455:
        /*0464*/ 	.word	0x00000008
.L_456:


//--------------------- .nv.info._ZN7cutlass13device_kernelIN5flash11enable_sm90INS1_16FlashAttnBwdSm90INS1_25CollectiveMainloopBwdSm90ILi2ELi2ELi2EN4cute5tupleIJNS5_1CILi1EEES8_S8_EEENS6_IJNS7_ILi64EEENS7_ILi128EEESB_EEENS_6half_tEfNS_4arch4Sm90ELb0ELb1ELb1ELb0ELb0ELb1ELb0ELb0ELi2ELi1ELi2ELi1ELb0EEENS1_24CollectiveEpilogueBwdGQAISC_fSF_Li256ELb0ELb0EEENS1_19SingleTileSchedulerILb0ELb0ELb0ELi128EEEEEEEEEvNT_6ParamsE --------------------------
	.section	.nv.info._ZN7cutlass13device_kernelIN5flash11enable_sm90INS1_16FlashAttnBwdSm90INS1_25CollectiveMainloopBwdSm90ILi2ELi2ELi2EN4cute5tupleIJNS5_1CILi1EEES8_S8_EEENS6_IJNS7_ILi64EEENS7_ILi128EEESB_EEENS_6half_tEfNS_4arch4Sm90ELb0ELb1ELb1ELb0ELb0ELb1ELb0ELb0ELi2ELi1ELi2ELi1ELb0EEENS1_24CollectiveEpilogueBwdGQAISC_fSF_Li256ELb0ELb0EEENS1_19SingleTileSchedulerILb0ELb0ELb0ELi128EEEEEEEEEvNT_6ParamsE,"",@"SHT_CUDA_INFO"
	.sectionflags	@""
	.align	4


	//----- nvinfo : EIATTR_CUDA_API_VERSION
	.align		4
        /*0000*/ 	.byte	0x04, 0x37
        /*0002*/ 	.short	(.L_458 - .L_457)
.L_457:
        /*0004*/ 	.word	0x00000082


	//----- nvinfo : EIATTR_KPARAM_INFO
	.align		4
.L_458:
        /*0008*/ 	.byte	0x04, 0x17
        /*000a*/ 	.short	(.L_460 - .L_459)
.L_459:
        /*000c*/ 	.word	0x00000000
        /*0010*/ 	.short	0x0000
        /*0012*/ 	.short	0x0070
        /*0014*/ 	.byte	0x00, 0xf0, 0x01, 0x1a


	//----- nvinfo : EIATTR_SPARSE_MMA_MASK
	.align		4
.L_460:
        /*0018*/ 	.byte	0x03, 0x50
        /*001a*/ 	.short	0x0000


	//----- nvinfo : EIATTR_MAXREG_COUNT
	.align		4
        /*001c*/ 	.byte	0x03, 0x1b
        /*001e*/ 	.short	0x00a8


	//----- nvinfo : EIATTR_NUM_BARRIERS
	.align		4
        /*0020*/ 	.byte	0x02, 0x4c
        /*0022*/ 	.byte	0x10
	.zero		1


	//----- nvinfo : EIATTR_EXTERNS
	.align		4
        /*0024*/ 	.byte	0x04, 0x0f
        /*0026*/ 	.short	(.L_462 - .L_461)


	//   ....[0]....
	.align		4
.L_461:
        /*0028*/ 	.word	index@(__assertfail)


	//----- nvinfo : EIATTR_ANNOTATIONS
	.align		4
.L_462:
        /*002c*/ 	.byte	0x04, 0x55
        /*002e*/ 	.short	(.L_464 - .L_463)


	//   ....[0]....
.L_463:
        /*0030*/ 	.word	0x00000001
        /*0034*/ 	.byte	0x00, 0x15, 0x00, 0x00, 0x01, 0x00, 0x00, 0x00, 0xc0, 0x23, 0x00, 0x00, 0x01, 0x00, 0x00, 0x00
        /*0044*/ 	.byte	0x90, 0x36, 0x00, 0x00, 0x01, 0x00, 0x00, 0x00, 0x20, 0x37, 0x00, 0x00, 0x01, 0x00, 0x00, 0x00
        /*0054*/ 	.byte	0x10, 0x6b, 0x00, 0x00, 0x01, 0x00, 0x00, 0x00, 0x00, 0x6d, 0x00, 0x00, 0x01, 0x00, 0x00, 0x00
        /*0064*/ 	.byte	0xf0, 0x77, 0x00, 0x00, 0x01, 0x00, 0x00, 0x00, 0x10, 0x78, 0x00, 0x00, 0x01, 0x00, 0x00, 0x00
        /*0074*/ 	.byte	0xb0, 0x7c, 0x00, 0x00


	//----- nvinfo : EIATTR_MERCURY_ISA_VERSION
	.align		4
.L_464:
        /*0078*/ 	.byte	0x03, 0x5f
        /*007a*/ 	.short	0x0101


	//----- nvinfo : EIATTR_INT_WARP_WIDE_INSTR_OFFSETS
	.align		4
        /*007c*/ 	.byte	0x04, 0x31
        /*007e*/ 	.short	(.L_466 - .L_465)


	//   ....[0]....
.L_465:
        /*0080*/ 	.word	0x00000190


	//   ....[1]....
        /*0084*/ 	.word	0x000001c0


	//----- nvinfo : EIATTR_COOP_GROUP_MASK_REGIDS
	.align		4
.L_466:
        /*0088*/ 	.byte	0x04, 0x29
        /*008a*/ 	.short	(.L_468 - .L_467)


	//   ....[0]....
.L_467:
        /*008c*/ 	.word	0xffffffff


	//   ....[1]....
        /*0090*/ 	.word	0xffffffff


	//   ....[2]....
        /*0094*/ 	.word	0xffffffff


	//   ....[3]....
        /*0098*/ 	.word	0xffffffff


	//   ....[4]....
        /*009c*/ 	.word	0xffffffff


	//   ....[5]....
        /*00a0*/ 	.word	0xffffffff


	//   ....[6]....
        /*00a4*/ 	.word	0xffffffff


	//   ....[7]....
        /*00a8*/ 	.word	0x0500000f


	//----- nvinfo : EIATTR_COOP_GROUP_INSTR_OFFSETS
	.align		4
.L_468:
        /*00ac*/ 	.byte	0x04, 0x28
        /*00ae*/ 	.short	(.L_470 - .L_469)


	//   ....[0]....
.L_469:
        /*00b0*/ 	.word	0x00000070


	//   ....[1]....
        /*00b4*/ 	.word	0x000001a0


	//   ....[2]....
        /*00b8*/ 	.word	0x000001f0


	//   ....[3]....
        /*00bc*/ 	.word	0x000003e0


	//   ....[4]....
        /*00c0*/ 	.word	0x00000600


	//   ....[5]....
        /*00c4*/ 	.word	0x00001180


	//   ....[6]....
        /*00c8*/ 	.word	0x00005500


	//   ....[7]....
        /*00cc*/ 	.word	0x00008370


	//----- nvinfo : EIATTR_REG_RECONFIG
	.align		4
.L_470:
        /*00d0*/ 	.byte	0x01, 0x54
	.zero		2


	//----- nvinfo : EIATTR_SYSCALL_OFFSETS
	.align		4
        /*00d4*/ 	.byte	0x04, 0x46
        /*00d6*/ 	.short	(.L_472 - .L_471)


	//   ....[0]....
.L_471:
        /*00d8*/ 	.word	0x00000dc0


	//   ....[1]....
        /*00dc*/ 	.word	0x00000eb0


	//   ....[2]....
        /*00e0*/ 	.word	0x00001010


	//   ....[3]....
        /*00e4*/ 	.word	0x00001100


	//----- nvinfo : EIATTR_MBARRIER_INSTR_OFFSETS
	.align		4
.L_472:
        /*00e8*/ 	.byte	0x04, 0x39
        /*00ea*/ 	.short	(.L_474 - .L_473)


	//   ....[0]....
.L_473:
        /*00ec*/ 	.word	0x00000290
        /*00f0*/ 	.word	0x000000ff
        /*00f4*/ 	.word	0x00030800
        /*00f8*/ 	.short	0x0100
        /*00fa*/ 	.byte	0x06
	.zero		1


	//   ....[1]....
        /*00fc*/ 	.word	0x00000390
        /*0100*/ 	.word	0x000000ff
        /*0104*/ 	.word	0x00030810
        /*0108*/ 	.short	0x0100
        /*010a*/ 	.byte	0x08
	.zero		1


	//   ....[2]....
        /*010c*/ 	.word	0x000003a0
        /*0110*/ 	.word	0x000000ff
        /*0114*/ 	.word	0x00030820
        /*0118*/ 	.short	0x0100
        /*011a*/ 	.byte	0x08
	.zero		1


	//   ....[3]....
        /*011c*/ 	.word	0x000003b0
        /*0120*/ 	.word	0x000000ff
        /*0124*/ 	.word	0x00030818
        /*0128*/ 	.short	0x0100
        /*012a*/ 	.byte	0x08
	.zero		1


	//   ....[4]....
        /*012c*/ 	.word	0x000003c0
        /*0130*/ 	.word	0x000000ff
        /*0134*/ 	.word	0x00030828
        /*0138*/ 	.short	0x0100
        /*013a*/ 	.byte	0x08
	.zero		1


	//   ....[5]....
        /*013c*/ 	.word	0x000004f0
        /*0140*/ 	.word	0x000000ff
        /*0144*/ 	.word	0x00030830
        /*0148*/ 	.short	0x0100
        /*014a*/ 	.byte	0x08
	.zero		1


	//   ....[6]....
        /*014c*/ 	.word	0x00000500
        /*0150*/ 	.word	0x000000ff
        /*0154*/ 	.word	0x00030840
        /*0158*/ 	.short	0x0100
        /*015a*/ 	.byte	0x08
	.zero		1


	//   ....[7]....
        /*015c*/ 	.word	0x00000510
        /*0160*/ 	.word	0x000000ff
        /*0164*/ 	.word	0x00030838
        /*0168*/ 	.short	0x0100
        /*016a*/ 	.byte	0x08
	.zero		1


	//   ....[8]....
        /*016c*/ 	.word	0x00000520
        /*0170*/ 	.word	0x000000ff
        /*0174*/ 	.word	0x00030848
        /*0178*/ 	.short	0x0100
        /*017a*/ 	.byte	0x08
	.zero		1


	//   ....[9]....
        /*017c*/ 	.word	0x000011b0
        /*0180*/ 	.word	0x00000010
        /*0184*/ 	.word	0x00030800
        /*0188*/ 	.short	0x010a
        /*018a*/ 	.byte	0x3f
	.zero		1


	//   ....[10]....
        /*018c*/ 	.word	0x000012e0
        /*0190*/ 	.word	0x00000010
        /*0194*/ 	.word	0x00030800
        /*0198*/ 	.short	0x010a
        /*019a*/ 	.byte	0x3f
	.zero		1


	//   ....[11]....
        /*019c*/ 	.word	0x000019c0
        /*01a0*/ 	.word	0x00000000
        /*01a4*/ 	.word	0x00030810
        /*01a8*/ 	.short	0x010a
        /*01aa*/ 	.byte	0x3f
	.zero		1


	//   ....[12]....
        /*01ac*/ 	.word	0x00001a00
        /*01b0*/ 	.word	0x00000000
        /*01b4*/ 	.word	0x00030810
        /*01b8*/ 	.short	0x010a
        /*01ba*/ 	.byte	0x3f
	.zero		1


	//   ....[13]....
        /*01bc*/ 	.word	0x00001f60
        /*01c0*/ 	.word	0x00000000
        /*01c4*/ 	.word	0x00030830
        /*01c8*/ 	.short	0x010a
        /*01ca*/ 	.byte	0x3f
	.zero		1


	//   ....[14]....
        /*01cc*/ 	.word	0x000022b0
        /*01d0*/ 	.word	0x00000000
        /*01d4*/ 	.word	0x00030830
        /*01d8*/ 	.short	0x010a
        /*01da*/ 	.byte	0x3f
	.zero		1


	//   ....[15]....
        /*01dc*/ 	.word	0x000044e0
        /*01e0*/ 	.word	0x00000006
        /*01e4*/ 	.word	0x00000000
        /*01e8*/ 	.short	0x0101
        /*01ea*/ 	.byte	0x3f
	.zero		1


	//   ....[16]....
        /*01ec*/ 	.word	0x00004800
        /*01f0*/ 	.word	0x00000000
        /*01f4*/ 	.word	0x00000000
        /*01f8*/ 	.short	0x0101
        /*01fa*/ 	.byte	0x3f
	.zero		1


	//   ....[17]....
        /*01fc*/ 	.word	0x00006650
        /*0200*/ 	.word	0x00000010
        /*0204*/ 	.word	0x00030820
        /*0208*/ 	.short	0x010a
        /*020a*/ 	.byte	0x3f
	.zero		1


	//   ....[18]....
        /*020c*/ 	.word	0x00006d90
        /*0210*/ 	.word	0x00000010
        /*0214*/ 	.word	0x00030840
        /*0218*/ 	.short	0x010a
        /*021a*/ 	.byte	0x3f
	.zero		1


	//   ....[19]....
        /*021c*/ 	.word	0x00007030
        /*0220*/ 	.word	0x00000010
        /*0224*/ 	.word	0x00030828
        /*0228*/ 	.short	0x010a
        /*022a*/ 	.byte	0x3f
	.zero		1


	//   ....[20]....
        /*022c*/ 	.word	0x000072d0
        /*0230*/ 	.word	0x00000010
        /*0234*/ 	.word	0x00030848
        /*0238*/ 	.short	0x010a
        /*023a*/ 	.byte	0x3f
	.zero		1


	//   ....[21]....
        /*023c*/ 	.word	0x00007520
        /*0240*/ 	.word	0x00000010
        /*0244*/ 	.word	0x00030820
        /*0248*/ 	.short	0x010a
        /*024a*/ 	.byte	0x3f
	.zero		1


	//   ....[22]....
        /*024c*/ 	.word	0x00007840
        /*0250*/ 	.word	0x00000010
        /*0254*/ 	.word	0x00030840
        /*0258*/ 	.short	0x010a
        /*025a*/ 	.byte	0x3f
	.zero		1


	//   ....[23]....
        /*025c*/ 	.word	0x00007ab0
        /*0260*/ 	.word	0x00000010
        /*0264*/ 	.word	0x00030828
        /*0268*/ 	.short	0x010a
        /*026a*/ 	.byte	0x3f
	.zero		1


	//   ....[24]....
        /*026c*/ 	.word	0x00007da0
        /*0270*/ 	.word	0x00000003
        /*0274*/ 	.word	0x00030840
        /*0278*/ 	.short	0x010a
        /*027a*/ 	.byte	0x3f
	.zero		1


	//   ....[25]....
        /*027c*/ 	.word	0x000081e0
        /*0280*/ 	.word	0x00000006
        /*0284*/ 	.word	0x00000000
        /*0288*/ 	.short	0x010a
        /*028a*/ 	.byte	0x3f
	.zero		1


	//   ....[26]....
        /*028c*/ 	.word	0x00008240
        /*0290*/ 	.word	0x00000003
        /*0294*/ 	.word	0x00000000
        /*0298*/ 	.short	0x010a
        /*029a*/ 	.byte	0x3f
	.zero		1


	//   ....[27]....
        /*029c*/ 	.word	0x000082a0
        /*02a0*/ 	.word	0x00000000
        /*02a4*/ 	.word	0x00000000
        /*02a8*/ 	.short	0x010a
        /*02aa*/ 	.byte	0x3f
	.zero		1


	//   ....[28]....
        /*02ac*/ 	.word	0x000082d0
        /*02b0*/ 	.word	0x00000003
        /*02b4*/ 	.word	0x00000000
        /*02b8*/ 	.short	0x010a
        /*02ba*/ 	.byte	0x3f
	.zero		1


	//   ....[29]....
        /*02bc*/ 	.word	0x000083d0
        /*02c0*/ 	.word	0x0000000c
        /*02c4*/ 	.word	0x00030800
        /*02c8*/ 	.short	0x010a
        /*02ca*/ 	.byte	0x3f
	.zero		1


	//   ....[30]....
        /*02cc*/ 	.word	0x00008420
        /*02d0*/ 	.word	0x00000000
        /*02d4*/ 	.word	0x00030810
        /*02d8*/ 	.short	0x010a
        /*02da*/ 	.byte	0x3f
	.zero		1


	//   ....[31]....
        /*02dc*/ 	.word	0x00008470
        /*02e0*/ 	.word	0x00000000
        /*02e4*/ 	.word	0x00030830
        /*02e8*/ 	.short	0x010a
        /*02ea*/ 	.byte	0x3f
	.zero		1


	//   ....[32]....
        /*02ec*/ 	.word	0x000084c0
        /*02f0*/ 	.word	0x00000010
        /*02f4*/ 	.word	0x00030820
        /*02f8*/ 	.short	0x010a
        /*02fa*/ 	.byte	0x3f
	.zero		1


	//   ....[33]....
        /*02fc*/ 	.word	0x00008510
        /*0300*/ 	.word	0x00000010
        /*0304*/ 	.word	0x00030840
        /*0308*/ 	.short	0x010a
        /*030a*/ 	.byte	0x3f
	.zero		1


	//   ....[34]....
        /*030c*/ 	.word	0x00008560
        /*0310*/ 	.word	0x00000010
        /*0314*/ 	.word	0x00030828
        /*0318*/ 	.short	0x010a
        /*031a*/ 	.byte	0x3f
	.zero		1


	//   ....[35]....
        /*031c*/ 	.word	0x000085b0
        /*0320*/ 	.word	0x00000010
        /*0324*/ 	.word	0x00030848
        /*0328*/ 	.short	0x010a
        /*032a*/ 	.byte	0x3f
	.zero		1


	//   ....[36]....
        /*032c*/ 	.word	0x00008610
        /*0330*/ 	.word	0x00000010
        /*0334*/ 	.word	0x00030820
        /*0338*/ 	.short	0x010a
        /*033a*/ 	.byte	0x3f
	.zero		1


	//   ....[37]....
        /*033c*/ 	.word	0x00008660
        /*0340*/ 	.word	0x00000010
        /*0344*/ 	.word	0x00030840
        /*0348*/ 	.short	0x010a
        /*034a*/ 	.byte	0x3f
	.zero		1


	//   ....[38]....
        /*034c*/ 	.word	0x000086b0
        /*0350*/ 	.word	0x00000010
        /*0354*/ 	.word	0x00030828
        /*0358*/ 	.short	0x010a
        /*035a*/ 	.byte	0x3f
	.zero		1


	//   ....[39]....
        /*035c*/ 	.word	0x00008700
        /*0360*/ 	.word	0x00000003
        /*0364*/ 	.word	0x00030840
        /*0368*/ 	.short	0x010a
        /*036a*/ 	.byte	0x3f
	.zero		1


	//   ....[40]....
        /*036c*/ 	.word	0x000087d0
        /*0370*/ 	.word	0x00000006
        /*0374*/ 	.word	0x00000000
        /*0378*/ 	.short	0x010a
        /*037a*/ 	.byte	0x3f
	.zero		1


	//   ....[41]....
        /*037c*/ 	.word	0x00008820
        /*0380*/ 	.word	0x00000003
        /*0384*/ 	.word	0x00000000
        /*0388*/ 	.short	0x010a
        /*038a*/ 	.byte	0x3f
	.zero		1


	//   ....[42]....
        /*038c*/ 	.word	0x00008870
        /*0390*/ 	.word	0x00000000
        /*0394*/ 	.word	0x00000000
        /*0398*/ 	.short	0x010a
        /*039a*/ 	.byte	0x3f
	.zero		1


	//----- nvinfo : EIATTR_NUM_MBARRIERS
	.align		4
.L_474:
        /*039c*/ 	.byte	0x03, 0x38
        /*039e*/ 	.short	0x0009


	//----- nvinfo : EIATTR_EXIT_INSTR_OFFSETS
	.align		4
        /*03a0*/ 	.byte	0x04, 0x1c
        /*03a2*/ 	.short	(.L_476 - .L_475)


	//   ....[0]....
.L_475:
        /*03a4*/ 	.word	0x00008320


	//----- nvinfo : EIATTR_MAX_THREADS
	.align		4
.L_476:
        /*03a8*/ 	.byte	0x04, 0x05
        /*03aa*/ 	.short	(.L_478 - .L_477)
.L_477:
        /*03ac*/ 	.word	0x00000180
        /*03b0*/ 	.word	0x00000001
        /*03b4*/ 	.word	0x00000001


	//----- nvinfo : EIATTR_CRS_STACK_SIZE
	.align		4
.L_478:
        /*03b8*/ 	.byte	0x04, 0x1e
        /*03ba*/ 	.short	(.L_480 - .L_479)
.L_479:
        /*03bc*/ 	.word	0x00000000


	//----- nvinfo : EIATTR_CBANK_PARAM_SIZE
	.align		4
.L_480:
        /*03c0*/ 	.byte	0x03, 0x19
        /*03c2*/ 	.short	0x06f0


	//----- nvinfo : EIATTR_PARAM_CBANK
	.align		4
        /*03c4*/ 	.byte	0x04, 0x0a
        /*03c6*/ 	.short	(.L_482 - .L_481)
	.align		4
.L_481:
        /*03c8*/ 	.word	index@(.nv.constant0._ZN7cutlass13device_kernelIN5flash11enable_sm90INS1_16FlashAttnBwdSm90INS1_25CollectiveMainloopBwdSm90ILi2ELi2ELi2EN4cute5tupleIJNS5_1CILi1EEES8_S8_EEENS6_IJNS7_ILi64EEENS7_ILi128EEESB_EEENS_6half_tEfNS_4arch4Sm90ELb0ELb1ELb1ELb0ELb0ELb1ELb0ELb0ELi2ELi1ELi2ELi1ELb0EEENS1_24CollectiveEpilogueBwdGQAISC_fSF_Li256ELb0ELb0EEENS1_19SingleTileSchedulerILb0ELb0ELb0ELi128EEEEEEEEEvNT_6ParamsE)
        /*03cc*/ 	.short	0x0210
        /*03ce*/ 	.short	0x06f0


	//----- nvinfo : EIATTR_SW_WAR
	.align		4
.L_482:
        /*03d0*/ 	.byte	0x04, 0x36
        /*03d2*/ 	.short	(.L_484 - .L_483)
.L_483:
        /*03d4*/ 	.word	0x00000008
.L_484:


//--------------------- .nv.info._ZN7cutlass13device_kernelIN5flash11enable_sm90INS1_16FlashAttnBwdSm90INS1_25CollectiveMainloopBwdSm90ILi2ELi2ELi2EN4cute5tupleIJNS5_1CILi1EEES8_S8_EEENS6_IJNS7_ILi64EEENS7_ILi128EEESB_EEENS_6half_tEfNS_4arch4Sm90ELb0ELb1ELb1ELb0ELb1ELb1ELb0ELb0ELi2ELi1ELi2ELi1ELb0EEENS1_24CollectiveEpilogueBwdGQAISC_fSF_Li256ELb0ELb1EEENS1_19SingleTileSchedulerILb0ELb0ELb0ELi128EEEEEEEEEvNT_6ParamsE --------------------------
	.section	.nv.info._ZN7cutlass13device_kernelIN5flash11enable_sm90INS1_16FlashAttnBwdSm90INS1_25CollectiveMainloopBwdSm90ILi2ELi2ELi2EN4cute5tupleIJNS5_1CILi1EEES8_S8_EEENS6_IJNS7_ILi64EEENS7_ILi128EEESB_EEENS_6half_tEfNS_4arch4Sm90ELb0ELb1ELb1ELb0ELb1ELb1ELb0ELb0ELi2ELi1ELi2ELi1ELb0EEENS1_24CollectiveEpilogueBwdGQAISC_fSF_Li256ELb0ELb1EEENS1_19SingleTileSchedulerILb0ELb0ELb0ELi128EEEEEEEEEvNT_6ParamsE,"",@"SHT_CUDA_INFO"
	.sectionflags	@""
	.align	4


	//----- nvinfo : EIATTR_CUDA_API_VERSION
	.align		4
        /*0000*/ 	.byte	0x04, 0x37
        /*0002*/ 	.short	(.L_486 - .L_485)
.L_485:
        /*0004*/ 	.word	0x00000082


	//----- nvinfo : EIATTR_KPARAM_INFO
	.align		4
.L_486:
        /*0008*/ 	.byte	0x04, 0x17
        /*000a*/ 	.short	(.L_488 - .L_487)
.L_487:
        /*000c*/ 	.word	0x00000000
        /*0010*/ 	.short	0x0000
        /*0012*/ 	.short	0x0070
        /*0014*/ 	.byte	0x00, 0xf0, 0x01, 0x1a


	//----- nvinfo : EIATTR_SPARSE_MMA_MASK
	.align		4
.L_488:
        /*0018*/ 	.byte	0x03, 0x50
        /*001a*/ 	.short	0x0000


	//----- nvinfo : EIATTR_MAXREG_COUNT
	.align		4
        /*001c*/ 	.byte	0x03, 0x1b
        /*001e*/ 	.short	0x00a8


	//----- nvinfo : EIATTR_NUM_BARRIERS
	.align		4
        /*0020*/ 	.byte	0x02, 0x4c
        /*0022*/ 	.byte	0x10
	.zero		1


	//----- nvinfo : EIATTR_EXTERNS
	.align		4
        /*0024*/ 	.byte	0x04, 0x0f
        /*0026*/ 	.short	(.L_490 - .L_489)


	//   ....[0]....
	.align		4
.L_489:
        /*0028*/ 	.word	index@(__assertfail)


	//----- nvinfo : EIATTR_ANNOTATIONS
	.align		4
.L_490:
        /*002c*/ 	.byte	0x04, 0x55
        /*002e*/ 	.short	(.L_492 - .L_491)


	//   ....[0]....
.L_491:
        /*0030*/ 	.word	0x00000001
        /*0034*/ 	.byte	0x10, 0x15, 0x00, 0x00, 0x01, 0x00, 0x00, 0x00, 0xd0, 0x23, 0x00, 0x00, 0x01, 0x00, 0x00, 0x00
        /*0044*/ 	.byte	0xa0, 0x36, 0x00, 0x00, 0x01, 0x00, 0x00, 0x00, 0x30, 0x37, 0x00, 0x00, 0x01, 0x00, 0x00, 0x00
        /*0054*/ 	.byte	0x00, 0x7f, 0x00, 0x00, 0x01, 0x00, 0x00, 0x00, 0xf0, 0x80, 0x00, 0x00, 0x01, 0x00, 0x00, 0x00
        /*0064*/ 	.byte	0xe0, 0x8b, 0x00, 0x00, 0x01, 0x00, 0x00, 0x00, 0x00, 0x8c, 0x00, 0x00, 0x01, 0x00, 0x00, 0x00
        /*0074*/ 	.byte	0xa0, 0x90, 0x00, 0x00


	//----- nvinfo : EIATTR_MERCURY_ISA_VERSION
	.align		4
.L_492:
        /*0078*/ 	.byte	0x03, 0x5f
        /*007a*/ 	.short	0x0101


	//----- nvinfo : EIATTR_INT_WARP_WIDE_INSTR_OFFSETS
	.align		4
        /*007c*/ 	.byte	0x04, 0x31
        /*007e*/ 	.short	(.L_494 - .L_493)


	//   ....[0]....
.L_493:
        /*0080*/ 	.word	0x00000190


	//   ....[1]....
        /*0084*/ 	.word	0x000001c0


	//   ....[2]....
        /*0088*/ 	.word	0x00006350


	//   ....[3]....
        /*008c*/ 	.word	0x00006950


	//   ....[4]....
        /*0090*/ 	.word	0x00006e00


	//   ....[5]....
        /*0094*/ 	.word	0x000070d0


	//   ....[6]....
        /*0098*/ 	.word	0x00007330


	//   ....[7]....
        /*009c*/ 	.word	0x000074c0


	//----- nvinfo : EIATTR_COOP_GROUP_MASK_REGIDS
	.align		4
.L_494:
        /*00a0*/ 	.byte	0x04, 0x29
        /*00a2*/ 	.short	(.L_496 - .L_495)


	//   ....[0]....
.L_495:
        /*00a4*/ 	.word	0xffffffff


	//   ....[1]....
        /*00a8*/ 	.word	0xffffffff


	//   ....[2]....
        /*00ac*/ 	.word	0xffffffff


	//   ....[3]....
        /*00b0*/ 	.word	0xffffffff


	//   ....[4]....
        /*00b4*/ 	.word	0xffffffff


	//   ....[5]....
        /*00b8*/ 	.word	0xffffffff


	//   ....[6]....
        /*00bc*/ 	.word	0xffffffff


	//   ....[7]....
        /*00c0*/ 	.word	0xffffffff


	//   ....[8]....
        /*00c4*/ 	.word	0xffffffff


	//   ....[9]....
        /*00c8*/ 	.word	0xffffffff


	//   ....[10]....
        /*00cc*/ 	.word	0xffffffff


	//   ....[11]....
        /*00d0*/ 	.word	0xffffffff


	//   ....[12]....
        /*00d4*/ 	.word	0xffffffff


	//   ....[13]....
        /*00d8*/ 	.word	0xffffffff


	//   ....[14]....
        /*00dc*/ 	.word	0xffffffff


	//   ....[15]....
        /*00e0*/ 	.word	0xffffffff


	//   ....[16]....
        /*00e4*/ 	.word	0xffffffff


	//   ....[17]....
        /*00e8*/ 	.word	0xffffffff


	//   ....[18]....
        /*00ec*/ 	.word	0xffffffff


	//   ....[19]....
        /*00f0*/ 	.word	0xffffffff


	//   ....[20]....
        /*00f4*/ 	.word	0x0500000f


	//   ....[21]....
        /*00f8*/ 	.word	0x0500000f


	//   ....[22]....
        /*00fc*/ 	.word	0x0500000f


	//   ....[23]....
        /*0100*/ 	.word	0x0500000f


	//   ....[24]....
        /*0104*/ 	.word	0x0500000f


	//   ....[25]....
        /*0108*/ 	.word	0x0500000f


	//----- nvinfo : EIATTR_COOP_GROUP_INSTR_OFFSETS
	.align		4
.L_496:
        /*010c*/ 	.byte	0x04, 0x28
        /*010e*/ 	.short	(.L_498 - .L_497)


	//   ....[0]....
.L_497:
        /*0110*/ 	.word	0x00000070


	//   ....[1]....
        /*0114*/ 	.word	0x000001a0


	//   ....[2]....
        /*0118*/ 	.word	0x000001f0


	//   ....[3]....
        /*011c*/ 	.word	0x000003e0


	//   ....[4]....
        /*0120*/ 	.word	0x00000610


	//   ....[5]....
        /*0124*/ 	.word	0x00001190


	//   ....[6]....
        /*0128*/ 	.word	0x000052d0


	//   ....[7]....
        /*012c*/ 	.word	0x00005450


	//   ....[8]....
        /*0130*/ 	.word	0x00005740


	//   ....[9]....
        /*0134*/ 	.word	0x000058d0


	//   ....[10]....
        /*0138*/ 	.word	0x000059f0


	//   ....[11]....
        /*013c*/ 	.word	0x00005f50


	//   ....[12]....
        /*0140*/ 	.word	0x00006280


	//   ....[13]....
        /*0144*/ 	.word	0x000065d0


	//   ....[14]....
        /*0148*/ 	.word	0x00006880


	//   ....[15]....
        /*014c*/ 	.word	0x00006ac0


	//   ....[16]....
        /*0150*/ 	.word	0x00006d30


	//   ....[17]....
        /*0154*/ 	.word	0x00007010


	//   ....[18]....
        /*0158*/ 	.word	0x00007230


	//   ....[19]....
        /*015c*/ 	.word	0x000073c0


	//   ....[20]....
        /*0160*/ 	.word	0x00009760


	//   ....[21]....
        /*0164*/ 	.word	0x000098e0


	//   ....[22]....
        /*0168*/ 	.word	0x00009950


	//   ....[23]....
        /*016c*/ 	.word	0x000099c0


	//   ....[24]....
        /*0170*/ 	.word	0x00009a30


	//   ....[25]....
        /*0174*/ 	.word	0x00009aa0


	//----- nvinfo : EIATTR_REG_RECONFIG
	.align		4
.L_498:
        /*0178*/ 	.byte	0x01, 0x54
	.zero		2


	//----- nvinfo : EIATTR_SYSCALL_OFFSETS
	.align		4
        /*017c*/ 	.byte	0x04, 0x46
        /*017e*/ 	.short	(.L_500 - .L_499)


	//   ....[0]....
.L_499:
        /*0180*/ 	.word	0x00000dd0


	//   ....[1]....
        /*0184*/ 	.word	0x00000ec0


	//   ....[2]....
        /*0188*/ 	.word	0x00001020


	//   ....[3]....
        /*018c*/ 	.word	0x00001110


	//----- nvinfo : EIATTR_MBARRIER_INSTR_OFFSETS
	.align		4
.L_500:
        /*0190*/ 	.byte	0x04, 0x39
        /*0192*/ 	.short	(.L_502 - .L_501)


	//   ....[0]....
.L_501:
        /*0194*/ 	.word	0x00000290
        /*0198*/ 	.word	0x000000ff
        /*019c*/ 	.word	0x00030800
        /*01a0*/ 	.short	0x0100
        /*01a2*/ 	.byte	0x06
	.zero		1


	//   ....[1]....
        /*01a4*/ 	.word	0x00000390
        /*01a8*/ 	.word	0x000000ff
        /*01ac*/ 	.word	0x00030810
        /*01b0*/ 	.short	0x0100
        /*01b2*/ 	.byte	0x08
	.zero		1


	//   ....[2]....
        /*01b4*/ 	.word	0x000003a0
        /*01b8*/ 	.word	0x000000ff
        /*01bc*/ 	.word	0x00030820
        /*01c0*/ 	.short	0x0100
        /*01c2*/ 	.byte	0x08
	.zero		1


	//   ....[3]....
        /*01c4*/ 	.word	0x000003b0
        /*01c8*/ 	.word	0x000000ff
        /*01cc*/ 	.word	0x00030818
        /*01d0*/ 	.short	0x0100
        /*01d2*/ 	.byte	0x08
	.zero		1


	//   ....[4]....
        /*01d4*/ 	.word	0x000003c0
        /*01d8*/ 	.word	0x000000ff
        /*01dc*/ 	.word	0x00030828
        /*01e0*/ 	.short	0x0100
        /*01e2*/ 	.byte	0x08
	.zero		1


	//   ....[5]....
        /*01e4*/ 	.word	0x000004f0
        /*01e8*/ 	.word	0x000000ff
        /*01ec*/ 	.word	0x00030830
        /*01f0*/ 	.short	0x0100
        /*01f2*/ 	.byte	0x08
	.zero		1


	//   ....[6]....
        /*01f4*/ 	.word	0x00000500
        /*01f8*/ 	.word	0x000000ff
        /*01fc*/ 	.word	0x00030840
        /*0200*/ 	.short	0x0100
        /*0202*/ 	.byte	0x08
	.zero		1


	//   ....[7]....
        /*0204*/ 	.word	0x00000510
        /*0208*/ 	.word	0x000000ff
        /*020c*/ 	.word	0x00030838
        /*0210*/ 	.short	0x0100
        /*0212*/ 	.byte	0x08
	.zero		1


	//   ....[8]....
        /*0214*/ 	.word	0x00000520
        /*0218*/ 	.word	0x000000ff
        /*021c*/ 	.word	0x00030848
        /*0220*/ 	.short	0x0100
        /*0222*/ 	.byte	0x08
	.zero		1


	//   ....[9]....
        /*0224*/ 	.word	0x000011c0
        /*0228*/ 	.word	0x00000010
        /*022c*/ 	.word	0x00030800
        /*0230*/ 	.short	0x010a
        /*0232*/ 	.byte	0x3f
	.zero		1


	//   ....[10]....
        /*0234*/ 	.word	0x000012f0
        /*0238*/ 	.word	0x00000010
        /*023c*/ 	.word	0x00030800
        /*0240*/ 	.short	0x010a
        /*0242*/ 	.byte	0x3f
	.zero		1


	//   ....[11]....
        /*0244*/ 	.word	0x000019d0
        /*0248*/ 	.word	0x00000000
        /*024c*/ 	.word	0x00030810
        /*0250*/ 	.short	0x010a
        /*0252*/ 	.byte	0x3f
	.zero		1


	//   ....[12]....
        /*0254*/ 	.word	0x00001a10
        /*0258*/ 	.word	0x00000000
        /*025c*/ 	.word	0x00030810
        /*0260*/ 	.short	0x010a
        /*0262*/ 	.byte	0x3f
	.zero		1


	//   ....[13]....
        /*0264*/ 	.word	0x00001f70
        /*0268*/ 	.word	0x00000000
        /*026c*/ 	.word	0x00030830
        /*0270*/ 	.short	0x010a
        /*0272*/ 	.byte	0x3f
	.zero		1


	//   ....[14]....
        /*0274*/ 	.word	0x000022c0
        /*0278*/ 	.word	0x00000000
        /*027c*/ 	.word	0x00030830
        /*0280*/ 	.short	0x010a
        /*0282*/ 	.byte	0x3f
	.zero		1


	//   ....[15]....
        /*0284*/ 	.word	0x000044f0
        /*0288*/ 	.word	0x00000006
        /*028c*/ 	.word	0x00000000
        /*0290*/ 	.short	0x0101
        /*0292*/ 	.byte	0x3f
	.zero		1


	//   ....[16]....
        /*0294*/ 	.word	0x00004810
        /*0298*/ 	.word	0x00000000
        /*029c*/ 	.word	0x00000000
        /*02a0*/ 	.short	0x0101
        /*02a2*/ 	.byte	0x3f
	.zero		1


	//   ....[17]....
        /*02a4*/ 	.word	0x00007a40
        /*02a8*/ 	.word	0x00000010
        /*02ac*/ 	.word	0x00030820
        /*02b0*/ 	.short	0x010a
        /*02b2*/ 	.byte	0x3f
	.zero		1


	//   ....[18]....
        /*02b4*/ 	.word	0x00008180
        /*02b8*/ 	.word	0x00000010
        /*02bc*/ 	.word	0x00030840
        /*02c0*/ 	.short	0x010a
        /*02c2*/ 	.byte	0x3f
	.zero		1


	//   ....[19]....
        /*02c4*/ 	.word	0x00008420
        /*02c8*/ 	.word	0x00000010
        /*02cc*/ 	.word	0x00030828
        /*02d0*/ 	.short	0x010a
        /*02d2*/ 	.byte	0x3f
	.zero		1


	//   ....[20]....
        /*02d4*/ 	.word	0x000086c0
        /*02d8*/ 	.word	0x00000010
        /*02dc*/ 	.word	0x00030848
        /*02e0*/ 	.short	0x010a
        /*02e2*/ 	.byte	0x3f
	.zero		1


	//   ....[21]....
        /*02e4*/ 	.word	0x00008910
        /*02e8*/ 	.word	0x00000010
        /*02ec*/ 	.word	0x00030820
        /*02f0*/ 	.short	0x010a
        /*02f2*/ 	.byte	0x3f
	.zero		1


	//   ....[22]....
        /*02f4*/ 	.word	0x00008c30
        /*02f8*/ 	.word	0x00000010
        /*02fc*/ 	.word	0x00030840
        /*0300*/ 	.short	0x010a
        /*0302*/ 	.byte	0x3f
	.zero		1


	//   ....[23]....
        /*0304*/ 	.word	0x00008ea0
        /*0308*/ 	.word	0x00000010
        /*030c*/ 	.word	0x00030828
        /*0310*/ 	.short	0x010a
        /*0312*/ 	.byte	0x3f
	.zero		1


	//   ....[24]....
        /*0314*/ 	.word	0x00009190
        /*0318*/ 	.word	0x00000003
        /*031c*/ 	.word	0x00030840
        /*0320*/ 	.short	0x010a
        /*0322*/ 	.byte	0x3f
	.zero		1


	//   ....[25]....
        /*0324*/ 	.word	0x000095d0
        /*0328*/ 	.word	0x00000006
        /*032c*/ 	.word	0x00000000
        /*0330*/ 	.short	0x010a
        /*0332*/ 	.byte	0x3f
	.zero		1


	//   ....[26]....
        /*0334*/ 	.word	0x00009630
        /*0338*/ 	.word	0x00000003
        /*033c*/ 	.word	0x00000000
        /*0340*/ 	.short	0x010a
        /*0342*/ 	.byte	0x3f
	.zero		1


	//   ....[27]....
        /*0344*/ 	.word	0x00009690
        /*0348*/ 	.word	0x00000000
        /*034c*/ 	.word	0x00000000
        /*0350*/ 	.short	0x010a
        /*0352*/ 	.byte	0x3f
	.zero		1


	//   ....[28]....
        /*0354*/ 	.word	0x000096c0
        /*0358*/ 	.word	0x00000003
        /*035c*/ 	.word	0x00000000
        /*0360*/ 	.short	0x010a
        /*0362*/ 	.byte	0x3f
	.zero		1


	//   ....[29]....
        /*0364*/ 	.word	0x000097c0
        /*0368*/ 	.word	0x0000000c
        /*036c*/ 	.word	0x00030800
        /*0370*/ 	.short	0x010a
        /*0372*/ 	.byte	0x3f
	.zero		1


	//   ....[30]....
        /*0374*/ 	.word	0x00009810
        /*0378*/ 	.word	0x00000000
        /*037c*/ 	.word	0x00030810
        /*0380*/ 	.short	0x010a
        /*0382*/ 	.byte	0x3f
	.zero		1


	//   ....[31]....
        /*0384*/ 	.word	0x00009860
        /*0388*/ 	.word	0x00000000
        /*038c*/ 	.word	0x00030830
        /*0390*/ 	.short	0x010a
        /*0392*/ 	.byte	0x3f
	.zero		1


	//   ....[32]....
        /*0394*/ 	.word	0x00009ae0
        /*0398*/ 	.word	0x00000010
        /*039c*/ 	.word	0x00030820
        /*03a0*/ 	.short	0x010a
        /*03a2*/ 	.byte	0x3f
	.zero		1


	//   ....[33]....
        /*03a4*/ 	.word	0x00009b30
        /*03a8*/ 	.word	0x00000010
        /*03ac*/ 	.word	0x00030840
        /*03b0*/ 	.short	0x010a
        /*03b2*/ 	.byte	0x3f
	.zero		1


	//   ....[34]....
        /*03b4*/ 	.word	0x00009b80
        /*03b8*/ 	.word	0x00000010
        /*03bc*/ 	.word	0x00030828
        /*03c0*/ 	.short	0x010a
        /*03c2*/ 	.byte	0x3f
	.zero		1


	//   ....[35]....
        /*03c4*/ 	.word	0x00009bd0
        /*03c8*/ 	.word	0x00000010
        /*03cc*/ 	.word	0x00030848
        /*03d0*/ 	.short	0x010a
        /*03d2*/ 	.byte	0x3f
	.zero		1


	//   ....[36]....
        /*03d4*/ 	.word	0x00009c30
        /*03d8*/ 	.word	0x00000010
        /*03dc*/ 	.word	0x00030820
        /*03e0*/ 	.short	0x010a
        /*03e2*/ 	.byte	0x3f
	.zero		1


	//   ....[37]....
        /*03e4*/ 	.word	0x00009c80
        /*03e8*/ 	.word	0x00000010
        /*03ec*/ 	.word	0x00030840
        /*03f0*/ 	.short	0x010a
        /*03f2*/ 	.byte	0x3f
	.zero		1


	//   ....[38]....
        /*03f4*/ 	.word	0x00009cd0
        /*03f8*/ 	.word	0x00000010
        /*03fc*/ 	.word	0x00030828
        /*0400*/ 	.short	0x010a
        /*0402*/ 	.byte	0x3f
	.zero		1


	//   ....[39]....
        /*0404*/ 	.word	0x00009d20
        /*0408*/ 	.word	0x00000003
        /*040c*/ 	.word	0x00030840
        /*0410*/ 	.short	0x010a
        /*0412*/ 	.byte	0x3f
	.zero		1


	//   ....[40]....
        /*0414*/ 	.word	0x00009df0
        /*0418*/ 	.word	0x00000006
        /*041c*/ 	.word	0x00000000
        /*0420*/ 	.short	0x010a
        /*0422*/ 	.byte	0x3f
	.zero		1


	//   ....[41]....
        /*0424*/ 	.word	0x00009e40
        /*0428*/ 	.word	0x00000003
        /*042c*/ 	.word	0x00000000
        /*0430*/ 	.short	0x010a
        /*0432*/ 	.byte	0x3f
	.zero		1


	//   ....[42]....
        /*0434*/ 	.word	0x00009e90
        /*0438*/ 	.word	0x00000000
        /*043c*/ 	.word	0x00000000
        /*0440*/ 	.short	0x010a
        /*0442*/ 	.byte	0x3f
	.zero		1


	//----- nvinfo : EIATTR_NUM_MBARRIERS
	.align		4
.L_502:
        /*0444*/ 	.byte	0x03, 0x38
        /*0446*/ 	.short	0x0009


	//----- nvinfo : EIATTR_EXIT_INSTR_OFFSETS
	.align		4
        /*0448*/ 	.byte	0x04, 0x1c
        /*044a*/ 	.short	(.L_504 - .L_503)


	//   ....[0]....
.L_503:
        /*044c*/ 	.word	0x00009710


	//----- nvinfo : EIATTR_MAX_THREADS
	.align		4
.L_504:
        /*0450*/ 	.byte	0x04, 0x05
        /*0452*/ 	.short	(.L_506 - .L_505)
.L_505:
        /*0454*/ 	.word	0x00000180
        /*0458*/ 	.word	0x00000001
        /*045c*/ 	.word	0x00000001


	//----- nvinfo : EIATTR_CRS_STACK_SIZE
	.align		4
.L_506:
        /*0460*/ 	.byte	0x04, 0x1e
        /*0462*/ 	.short	(.L_508 - .L_507)
.L_507:
        /*0464*/ 	.word	0x00000000


	//----- nvinfo : EIATTR_CBANK_PARAM_SIZE
	.align		4
.L_508:
        /*0468*/ 	.byte	0x03, 0x19
        /*046a*/ 	.short	0x06f0


	//----- nvinfo : EIATTR_PARAM_CBANK
	.align		4
        /*046c*/ 	.byte	0x04, 0x0a
        /*046e*/ 	.short	(.L_510 - .L_509)
	.align		4
.L_509:
        /*0470*/ 	.word	index@(.nv.constant0._ZN7cutlass13device_kernelIN5flash11enable_sm90INS1_16FlashAttnBwdSm90INS1_25CollectiveMainloopBwdSm90ILi2ELi2ELi2EN4cute5tupleIJNS5_1CILi1EEES8_S8_EEENS6_IJNS7_ILi64EEENS7_ILi128EEESB_EEENS_6half_tEfNS_4arch4Sm90ELb0ELb1ELb1ELb0ELb1ELb1ELb0ELb0ELi2ELi1ELi2ELi1ELb0EEENS1_24CollectiveEpilogueBwdGQAISC_fSF_Li256ELb0ELb1EEENS1_19SingleTileSchedulerILb0ELb0ELb0ELi128EEEEEEEEEvNT_6ParamsE)
        /*0474*/ 	.short	0x0210
        /*0476*/ 	.short	0x06f0


	//----- nvinfo : EIATTR_SW_WAR
	.align		4
.L_510:
        /*0478*/ 	.byte	0x04, 0x36
        /*047a*/ 	.short	(.L_512 - .L_511)
.L_511:
        /*047c*/ 	.word	0x00000008
.L_512:


//--------------------- .nv.info._ZN7cutlass13device_kernelIN5flash11enable_sm90INS1_16FlashAttnBwdSm90INS1_25CollectiveMainloopBwdSm90ILi2ELi2ELi2EN4cute5tupleIJNS5_1CILi1EEES8_S8_EEENS6_IJNS7_ILi64EEENS7_ILi128EEESB_EEENS_6half_tEfNS_4arch4Sm90ELb0ELb1ELb1ELb1ELb0ELb1ELb0ELb0ELi2ELi1ELi2ELi1ELb0EEENS1_21CollectiveEpilogueBwdISC_SD_SF_Li256ELb1ELb0ELi1EEENS1_19SingleTileSchedulerILb1ELb0ELb0ELi128EEEEEEEEEvNT_6ParamsE --------------------------
	.section	.nv.info._ZN7cutlass13device_kernelIN5flash11enable_sm90INS1_16FlashAttnBwdSm90INS1_25CollectiveMainloopBwdSm90ILi2ELi2ELi2EN4cute5tupleIJNS5_1CILi1EEES8_S8_EEENS6_IJNS7_ILi64EEENS7_ILi128EEESB_EEENS_6half_tEfNS_4arch4Sm90ELb0ELb1ELb1ELb1ELb0ELb1ELb0ELb0ELi2ELi1ELi2ELi1ELb0EEENS1_21CollectiveEpilogueBwdISC_SD_SF_Li256ELb1ELb0ELi1EEENS1_19SingleTileSchedulerILb1ELb0ELb0ELi128EEEEEEEEEvNT_6ParamsE,"",@"SHT_CUDA_INFO"
	.sectionflags	@""
	.align	4


	//----- nvinfo : EIATTR_CUDA_API_VERSION
	.align		4
        /*0000*/ 	.byte	0x04, 0x37
        /*0002*/ 	.short	(.L_514 - .L_513)
.L_513:
        /*0004*/ 	.word	0x00000082


	//----- nvinfo : EIATTR_KPARAM_INFO
	.align		4
.L_514:
        /*0008*/ 	.byte	0x04, 0x17
        /*000a*/ 	.short	(.L_516 - .L_515)
.L_515:
        /*000c*/ 	.word	0x00000000
        /*0010*/ 	.short	0x0000
        /*0012*/ 	.short	0x0070
        /*0014*/ 	.byte	0x00, 0xf0, 0x01, 0x1a


	//----- nvinfo : EIATTR_SPARSE_MMA_MASK
	.align		4
.L_516:
        /*0018*/ 	.byte	0x03, 0x50
        /*001a*/ 	.short	0x0000


	//----- nvinfo : EIATTR_MAXREG_COUNT
	.align		4
        /*001c*/ 	.byte	0x03, 0x1b
        /*001e*/ 	.short	0x00a8


	//----- nvinfo : EIATTR_NUM_BARRIERS
	.align		4
        /*0020*/ 	.byte	0x02, 0x4c
        /*0022*/ 	.byte	0x10
	.zero		1


	//----- nvinfo : EIATTR_EXTERNS
	.align		4
        /*0024*/ 	.byte	0x04, 0x0f
        /*0026*/ 	.short	(.L_518 - .L_517)


	//   ....[0]....
	.align		4
.L_517:
        /*0028*/ 	.word	index@(__assertfail)


	//----- nvinfo : EIATTR_ANNOTATIONS
	.align		4
.L_518:
        /*002c*/ 	.byte	0x04, 0x55
        /*002e*/ 	.short	(.L_520 - .L_519)


	//   ....[0]....
.L_519:
        /*0030*/ 	.word	0x00000001
        /*0034*/ 	.byte	0xa0, 0x19, 0x00, 0x00, 0x01, 0x00, 0x00, 0x00, 0x70, 0x28, 0x00, 0x00, 0x01, 0x00, 0x00, 0x00
        /*0044*/ 	.byte	0x40, 0x3b, 0x00, 0x00, 0x01, 0x00, 0x00, 0x00, 0xd0, 0x3b, 0x00, 0x00, 0x01, 0x00, 0x00, 0x00
        /*0054*/ 	.byte	0x10, 0xaa, 0x00, 0x00, 0x01, 0x00, 0x00, 0x00, 0xb0, 0xab, 0x00, 0x00, 0x01, 0x00, 0x00, 0x00
        /*0064*/ 	.byte	0x30, 0xb7, 0x00, 0x00, 0x01, 0x00, 0x00, 0x00, 0x50, 0xb7, 0x00, 0x00, 0x01, 0x00, 0x00, 0x00
        /*0074*/ 	.byte	0xc0, 0xba, 0x00, 0x00


	//----- nvinfo : EIATTR_MERCURY_ISA_VERSION
	.align		4
.L_520:
        /*0078*/ 	.byte	0x03, 0x5f
        /*007a*/ 	.short	0x0101


	//----- nvinfo : EIATTR_INT_WARP_WIDE_INSTR_OFFSETS
	.align		4
        /*007c*/ 	.byte	0x04, 0x31
        /*007e*/ 	.short	(.L_522 - .L_521)


	//   ....[0]....
.L_521:
        /*0080*/ 	.word	0x00000190


	//   ....[1]....
        /*0084*/ 	.word	0x000001c0


	//----- nvinfo : EIATTR_COOP_GROUP_MASK_REGIDS
	.align		4
.L_522:
        /*0088*/ 	.byte	0x04, 0x29
        /*008a*/ 	.short	(.L_524 - .L_523)


	//   ....[0]....
.L_523:
        /*008c*/ 	.word	0xffffffff


	//   ....[1]....
        /*0090*/ 	.word	0xffffffff


	//   ....[2]....
        /*0094*/ 	.word	0xffffffff


	//   ....[3]....
        /*0098*/ 	.word	0xffffffff


	//   ....[4]....
        /*009c*/ 	.word	0xffffffff


	//   ....[5]....
        /*00a0*/ 	.word	0xffffffff


	//   ....[6]....
        /*00a4*/ 	.word	0xffffffff


	//   ....[7]....
        /*00a8*/ 	.word	0x0500000f


	//----- nvinfo : EIATTR_COOP_GROUP_INSTR_OFFSETS
	.align		4
.L_524:
        /*00ac*/ 	.byte	0x04, 0x28
        /*00ae*/ 	.short	(.L_526 - .L_525)


	//   ....[0]....
.L_525:
        /*00b0*/ 	.word	0x00000070


	//   ....[1]....
        /*00b4*/ 	.word	0x000001a0


	//   ....[2]....
        /*00b8*/ 	.word	0x000001f0


	//   ....[3]....
        /*00bc*/ 	.word	0x000003e0


	//   ....[4]....
        /*00c0*/ 	.word	0x00000620


	//   ....[5]....
        /*00c4*/ 	.word	0x00001650


	//   ....[6]....
        /*00c8*/ 	.word	0x00008780


	//   ....[7]....
        /*00cc*/ 	.word	0x0000c310


	//----- nvinfo : EIATTR_REG_RECONFIG
	.align		4
.L_526:
        /*00d0*/ 	.byte	0x01, 0x54
	.zero		2


	//----- nvinfo : EIATTR_SYSCALL_OFFSETS
	.align		4
        /*00d4*/ 	.byte	0x04, 0x46
        /*00d6*/ 	.short	(.L_528 - .L_527)


	//   ....[0]....
.L_527:
        /*00d8*/ 	.word	0x00001290


	//   ....[1]....
        /*00dc*/ 	.word	0x00001380


	//   ....[2]....
        /*00e0*/ 	.word	0x000014e0


	//   ....[3]....
        /*00e4*/ 	.word	0x000015d0


	//----- nvinfo : EIATTR_MBARRIER_INSTR_OFFSETS
	.align		4
.L_528:
        /*00e8*/ 	.byte	0x04, 0x39
        /*00ea*/ 	.short	(.L_530 - .L_529)


	//   ....[0]....
.L_529:
        /*00ec*/ 	.word	0x00000290
        /*00f0*/ 	.word	0x000000ff
        /*00f4*/ 	.word	0x00030800
        /*00f8*/ 	.short	0x0100
        /*00fa*/ 	.byte	0x06
	.zero		1


	//   ....[1]....
        /*00fc*/ 	.word	0x00000390
        /*0100*/ 	.word	0x000000ff
        /*0104*/ 	.word	0x00030810
        /*0108*/ 	.short	0x0100
        /*010a*/ 	.byte	0x08
	.zero		1


	//   ....[2]....
        /*010c*/ 	.word	0x000003a0
        /*0110*/ 	.word	0x000000ff
        /*0114*/ 	.word	0x00030820
        /*0118*/ 	.short	0x0100
        /*011a*/ 	.byte	0x08
	.zero		1


	//   ....[3]....
        /*011c*/ 	.word	0x000003b0
        /*0120*/ 	.word	0x000000ff
        /*0124*/ 	.word	0x00030818
        /*0128*/ 	.short	0x0100
        /*012a*/ 	.byte	0x08
	.zero		1


	//   ....[4]....
        /*012c*/ 	.word	0x000003c0
        /*0130*/ 	.word	0x000000ff
        /*0134*/ 	.word	0x00030828
        /*0138*/ 	.short	0x0100
        /*013a*/ 	.byte	0x08
	.zero		1


	//   ....[5]....
        /*013c*/ 	.word	0x000004f0
        /*0140*/ 	.word	0x000000ff
        /*0144*/ 	.word	0x00030830
        /*0148*/ 	.short	0x0100
        /*014a*/ 	.byte	0x08
	.zero		1


	//   ....[6]....
        /*014c*/ 	.word	0x00000500
        /*0150*/ 	.word	0x000000ff
        /*0154*/ 	.word	0x00030840
        /*0158*/ 	.short	0x0100
        /*015a*/ 	.byte	0x08
	.zero		1


	//   ....[7]....
        /*015c*/ 	.word	0x00000510
        /*0160*/ 	.word	0x000000ff
        /*0164*/ 	.word	0x00030838
        /*0168*/ 	.short	0x0100
        /*016a*/ 	.byte	0x08
	.zero		1


	//   ....[8]....
        /*016c*/ 	.word	0x00000520
        /*0170*/ 	.word	0x000000ff
        /*0174*/ 	.word	0x00030848
        /*0178*/ 	.short	0x0100
        /*017a*/ 	.byte	0x08
	.zero		1


	//   ....[9]....
        /*017c*/ 	.word	0x00001680
        /*0180*/ 	.word	0x00000010
        /*0184*/ 	.word	0x00030800
        /*0188*/ 	.short	0x010a
        /*018a*/ 	.byte	0x3f
	.zero		1


	//   ....[10]....
        /*018c*/ 	.word	0x000017b0
        /*0190*/ 	.word	0x00000010
        /*0194*/ 	.word	0x00030800
        /*0198*/ 	.short	0x010a
        /*019a*/ 	.byte	0x3f
	.zero		1


	//   ....[11]....
        /*019c*/ 	.word	0x00001e70
        /*01a0*/ 	.word	0x00000000
        /*01a4*/ 	.word	0x00030810
        /*01a8*/ 	.short	0x010a
        /*01aa*/ 	.byte	0x3f
	.zero		1


	//   ....[12]....
        /*01ac*/ 	.word	0x00001eb0
        /*01b0*/ 	.word	0x00000000
        /*01b4*/ 	.word	0x00030810
        /*01b8*/ 	.short	0x010a
        /*01ba*/ 	.byte	0x3f
	.zero		1


	//   ....[13]....
        /*01bc*/ 	.word	0x00002410
        /*01c0*/ 	.word	0x00000000
        /*01c4*/ 	.word	0x00030830
        /*01c8*/ 	.short	0x010a
        /*01ca*/ 	.byte	0x3f
	.zero		1


	//   ....[14]....
        /*01cc*/ 	.word	0x00002760
        /*01d0*/ 	.word	0x00000000
        /*01d4*/ 	.word	0x00030830
        /*01d8*/ 	.short	0x010a
        /*01da*/ 	.byte	0x3f
	.zero		1


	//   ....[15]....
        /*01dc*/ 	.word	0x00004990
        /*01e0*/ 	.word	0x00000006
        /*01e4*/ 	.word	0x00000000
        /*01e8*/ 	.short	0x0101
        /*01ea*/ 	.byte	0x3f
	.zero		1


	//   ....[16]....
        /*01ec*/ 	.word	0x00004cb0
        /*01f0*/ 	.word	0x00000000
        /*01f4*/ 	.word	0x00000000
        /*01f8*/ 	.short	0x0101
        /*01fa*/ 	.byte	0x3f
	.zero		1


	//   ....[17]....
        /*01fc*/ 	.word	0x0000a500
        /*0200*/ 	.word	0x0000000f
        /*0204*/ 	.word	0x00030820
        /*0208*/ 	.short	0x010a
        /*020a*/ 	.byte	0x3f
	.zero		1


	//   ....[18]....
        /*020c*/ 	.word	0x0000ac30
        /*0210*/ 	.word	0x0000000f
        /*0214*/ 	.word	0x00030840
        /*0218*/ 	.short	0x010a
        /*021a*/ 	.byte	0x3f
	.zero		1


	//   ....[19]....
        /*021c*/ 	.word	0x0000af00
        /*0220*/ 	.word	0x0000000f
        /*0224*/ 	.word	0x00030828
        /*0228*/ 	.short	0x010a
        /*022a*/ 	.byte	0x3f
	.zero		1


	//   ....[20]....
        /*022c*/ 	.word	0x0000b1d0
        /*0230*/ 	.word	0x0000000f
        /*0234*/ 	.word	0x00030848
        /*0238*/ 	.short	0x010a
        /*023a*/ 	.byte	0x3f
	.zero		1


	//   ....[21]....
        /*023c*/ 	.word	0x0000b440
        /*0240*/ 	.word	0x0000000f
        /*0244*/ 	.word	0x00030820
        /*0248*/ 	.short	0x010a
        /*024a*/ 	.byte	0x3f
	.zero		1


	//   ....[22]....
        /*024c*/ 	.word	0x0000b780
        /*0250*/ 	.word	0x0000000f
        /*0254*/ 	.word	0x00030840
        /*0258*/ 	.short	0x010a
        /*025a*/ 	.byte	0x3f
	.zero		1


	//   ....[23]....
        /*025c*/ 	.word	0x0000ba20
        /*0260*/ 	.word	0x0000000f
        /*0264*/ 	.word	0x00030828
        /*0268*/ 	.short	0x010a
        /*026a*/ 	.byte	0x3f
	.zero		1


	//   ....[24]....
        /*026c*/ 	.word	0x0000bd30
        /*0270*/ 	.word	0x00000003
        /*0274*/ 	.word	0x00030840
        /*0278*/ 	.short	0x010a
        /*027a*/ 	.byte	0x3f
	.zero		1


	//   ....[25]....
        /*027c*/ 	.word	0x0000c190
        /*0280*/ 	.word	0x00000007
        /*0284*/ 	.word	0x00000000
        /*0288*/ 	.short	0x010a
        /*028a*/ 	.byte	0x3f
	.zero		1


	//   ....[26]....
        /*028c*/ 	.word	0x0000c1e0
        /*0290*/ 	.word	0x00000003
        /*0294*/ 	.word	0x00000000
        /*0298*/ 	.short	0x010a
        /*029a*/ 	.byte	0x3f
	.zero		1


	//   ....[27]....
        /*029c*/ 	.word	0x0000c240
        /*02a0*/ 	.word	0x00000005
        /*02a4*/ 	.word	0x00000000
        /*02a8*/ 	.short	0x010a
        /*02aa*/ 	.byte	0x3f
	.zero		1


	//   ....[28]....
        /*02ac*/ 	.word	0x0000c270
        /*02b0*/ 	.word	0x00000003
        /*02b4*/ 	.word	0x00000000
        /*02b8*/ 	.short	0x010a
        /*02ba*/ 	.byte	0x3f
	.zero		1


	//   ....[29]....
        /*02bc*/ 	.word	0x0000c370
        /*02c0*/ 	.word	0x0000000c
        /*02c4*/ 	.word	0x00030800
        /*02c8*/ 	.short	0x010a
        /*02ca*/ 	.byte	0x3f
	.zero		1


	//   ....[30]....
        /*02cc*/ 	.word	0x0000c3c0
        /*02d0*/ 	.word	0x00000000
        /*02d4*/ 	.word	0x00030810
        /*02d8*/ 	.short	0x010a
        /*02da*/ 	.byte	0x3f
	.zero		1


	//   ....[31]....
        /*02dc*/ 	.word	0x0000c410
        /*02e0*/ 	.word	0x00000000
        /*02e4*/ 	.word	0x00030830
        /*02e8*/ 	.short	0x010a
        /*02ea*/ 	.byte	0x3f
	.zero		1


	//   ....[32]....
        /*02ec*/ 	.word	0x0000c460
        /*02f0*/ 	.word	0x0000000f
        /*02f4*/ 	.word	0x00030820
        /*02f8*/ 	.short	0x010a
        /*02fa*/ 	.byte	0x3f
	.zero		1


	//   ....[33]....
        /*02fc*/ 	.word	0x0000c4b0
        /*0300*/ 	.word	0x0000000f
        /*0304*/ 	.word	0x00030840
        /*0308*/ 	.short	0x010a
        /*030a*/ 	.byte	0x3f
	.zero		1


	//   ....[34]....
        /*030c*/ 	.word	0x0000c500
        /*0310*/ 	.word	0x0000000f
        /*0314*/ 	.word	0x00030828
        /*0318*/ 	.short	0x010a
        /*031a*/ 	.byte	0x3f
	.zero		1


	//   ....[35]....
        /*031c*/ 	.word	0x0000c550
        /*0320*/ 	.word	0x0000000f
        /*0324*/ 	.word	0x00030848
        /*0328*/ 	.short	0x010a
        /*032a*/ 	.byte	0x3f
	.zero		1


	//   ....[36]....
        /*032c*/ 	.word	0x0000c5b0
        /*0330*/ 	.word	0x0000000f
        /*0334*/ 	.word	0x00030820
        /*0338*/ 	.short	0x010a
        /*033a*/ 	.byte	0x3f
	.zero		1


	//   ....[37]....
        /*033c*/ 	.word	0x0000c600
        /*0340*/ 	.word	0x0000000f
        /*0344*/ 	.word	0x00030840
        /*0348*/ 	.short	0x010a
        /*034a*/ 	.byte	0x3f
	.zero		1


	//   ....[38]....
        /*034c*/ 	.word	0x0000c650
        /*0350*/ 	.word	0x0000000f
        /*0354*/ 	.word	0x00030828
        /*0358*/ 	.short	0x010a
        /*035a*/ 	.byte	0x3f
	.zero		1


	//   ....[39]....
        /*035c*/ 	.word	0x0000c6a0
        /*0360*/ 	.word	0x00000003
        /*0364*/ 	.word	0x00030840
        /*0368*/ 	.short	0x010a
        /*036a*/ 	.byte	0x3f
	.zero		1


	//   ....[40]....
        /*036c*/ 	.word	0x0000c770
        /*0370*/ 	.word	0x00000007
        /*0374*/ 	.word	0x00000000
        /*0378*/ 	.short	0x010a
        /*037a*/ 	.byte	0x3f
	.zero		1


	//   ....[41]....
        /*037c*/ 	.word	0x0000c7c0
        /*0380*/ 	.word	0x00000003
        /*0384*/ 	.word	0x00000000
        /*0388*/ 	.short	0x010a
        /*038a*/ 	.byte	0x3f
	.zero		1


	//   ....[42]....
        /*038c*/ 	.word	0x0000c810
        /*0390*/ 	.word	0x00000005
        /*0394*/ 	.word	0x00000000
        /*0398*/ 	.short	0x010a
        /*039a*/ 	.byte	0x3f
	.zero		1


	//----- nvinfo : EIATTR_NUM_MBARRIERS
	.align		4
.L_530:
        /*039c*/ 	.byte	0x03, 0x38
        /*039e*/ 	.short	0x0009


	//----- nvinfo : EIATTR_EXIT_INSTR_OFFSETS
	.align		4
        /*03a0*/ 	.byte	0x04, 0x1c
        /*03a2*/ 	.short	(.L_532 - .L_531)


	//   ....[0]....
.L_531:
        /*03a4*/ 	.word	0x0000c2c0


	//----- nvinfo : EIATTR_MAX_THREADS
	.align		4
.L_532:
        /*03a8*/ 	.byte	0x04, 0x05
        /*03aa*/ 	.short	(.L_534 - .L_533)
.L_533:
        /*03ac*/ 	.word	0x00000180
        /*03b0*/ 	.word	0x00000001
        /*03b4*/ 	.word	0x00000001


	//----- nvinfo : EIATTR_CRS_STACK_SIZE
	.align		4
.L_534:
        /*03b8*/ 	.byte	0x04, 0x1e
        /*03ba*/ 	.short	(.L_536 - .L_535)
.L_535:
        /*03bc*/ 	.word	0x00000000


	//----- nvinfo : EIATTR_CBANK_PARAM_SIZE
	.align		4
.L_536:
        /*03c0*/ 	.byte	0x03, 0x19
        /*03c2*/ 	.short	0x06f0


	//----- nvinfo : EIATTR_PARAM_CBANK
	.align		4
        /*03c4*/ 	.byte	0x04, 0x0a
        /*03c6*/ 	.short	(.L_538 - .L_537)
	.align		4
.L_537:
        /*03c8*/ 	.word	index@(.nv.constant0._ZN7cutlass13device_kernelIN5flash11enable_sm90INS1_16FlashAttnBwdSm90INS1_25CollectiveMainloopBwdSm90ILi2ELi2ELi2EN4cute5tupleIJNS5_1CILi1EEES8_S8_EEENS6_IJNS7_ILi64EEENS7_ILi128EEESB_EEENS_6half_tEfNS_4arch4Sm90ELb0ELb1ELb1ELb1ELb0ELb1ELb0ELb0ELi2ELi1ELi2ELi1ELb0EEENS1_21CollectiveEpilogueBwdISC_SD_SF_Li256ELb1ELb0ELi1EEENS1_19SingleTileSchedulerILb1ELb0ELb0ELi128EEEEEEEEEvNT_6ParamsE)
        /*03cc*/ 	.short	0x0210
        /*03ce*/ 	.short	0x06f0


	//----- nvinfo : EIATTR_SW_WAR
	.align		4
.L_538:
        /*03d0*/ 	.byte	0x04, 0x36
        /*03d2*/ 	.short	(.L_540 - .L_539)
.L_539:
        /*03d4*/ 	.word	0x00000008
.L_540:


//--------------------- .nv.info._ZN7cutlass13device_kernelIN5flash11enable_sm90INS1_16FlashAttnBwdSm90INS1_25CollectiveMainloopBwdSm90ILi2ELi2ELi2EN4cute5tupleIJNS5_1CILi1EEES8_S8_EEENS6_IJNS7_ILi64EEENS7_ILi128EEESB_EEENS_6half_tEfNS_4arch4Sm90ELb0ELb1ELb1ELb1ELb1ELb1ELb0ELb0ELi2ELi1ELi2ELi1ELb0EEENS1_21CollectiveEpilogueBwdISC_SD_SF_Li256ELb1ELb0ELi1EEENS1_19SingleTileSchedulerILb1ELb0ELb0ELi128EEEEEEEEEvNT_6ParamsE --------------------------
	.section	.nv.info._ZN7cutlass13device_kernelIN5flash11enable_sm90INS1_16FlashAttnBwdSm90INS1_25CollectiveMainloopBwdSm90ILi2ELi2ELi2EN4cute5tupleIJNS5_1CILi1EEES8_S8_EEENS6_IJNS7_ILi64EEENS7_ILi128EEESB_EEENS_6half_tEfNS_4arch4Sm90ELb0ELb1ELb1ELb1ELb1ELb1ELb0ELb0ELi2ELi1ELi2ELi1ELb0EEENS1_21CollectiveEpilogueBwdISC_SD_SF_Li256ELb1ELb0ELi1EEENS1_19SingleTileSchedulerILb1ELb0ELb0ELi128EEEEEEEEEvNT_6ParamsE,"",@"SHT_CUDA_INFO"
	.sectionflags	@""
	.align	4


	//----- nvinfo : EIATTR_CUDA_API_VERSION
	.align		4
        /*0000*/ 	.byte	0x04, 0x37
        /*0002*/ 	.short	(.L_542 - .L_541)
.L_541:
        /*0004*/ 	.word	0x00000082


	//----- nvinfo : EIATTR_KPARAM_INFO
	.align		4
.L_542:
        /*0008*/ 	.byte	0x04, 0x17
        /*000a*/ 	.short	(.L_544 - .L_543)
.L_543:
        /*000c*/ 	.word	0x00000000
        /*0010*/ 	.short	0x0000
        /*0012*/ 	.short	0x0070
        /*0014*/ 	.byte	0x00, 0xf0, 0x01, 0x1a


	//----- nvinfo : EIATTR_SPARSE_MMA_MASK
	.align		4
.L_544:
        /*0018*/ 	.byte	0x03, 0x50
        /*001a*/ 	.short	0x0000


	//----- nvinfo : EIATTR_MAXREG_COUNT
	.align		4
        /*001c*/ 	.byte	0x03, 0x1b
        /*001e*/ 	.short	0x00a8


	//----- nvinfo : EIATTR_NUM_BARRIERS
	.align		4
        /*0020*/ 	.byte	0x02, 0x4c
        /*0022*/ 	.byte	0x10
	.zero		1


	//----- nvinfo : EIATTR_EXTERNS
	.align		4
        /*0024*/ 	.byte	0x04, 0x0f
        /*0026*/ 	.short	(.L_546 - .L_545)


	//   ....[0]....
	.align		4
.L_545:
        /*0028*/ 	.word	index@(__assertfail)


	//----- nvinfo : EIATTR_ANNOTATIONS
	.align		4
.L_546:
        /*002c*/ 	.byte	0x04, 0x55
        /*002e*/ 	.short	(.L_548 - .L_547)


	//   ....[0]....
.L_547:
        /*0030*/ 	.word	0x00000001
        /*0034*/ 	.byte	0xa0, 0x19, 0x00, 0x00, 0x01, 0x00, 0x00, 0x00, 0x70, 0x28, 0x00, 0x00, 0x01, 0x00, 0x00, 0x00
        /*0044*/ 	.byte	0x40, 0x3b, 0x00, 0x00, 0x01, 0x00, 0x00, 0x00, 0xd0, 0x3b, 0x00, 0x00, 0x01, 0x00, 0x00, 0x00
        /*0054*/ 	.byte	0x20, 0xb9, 0x00, 0x00, 0x01, 0x00, 0x00, 0x00, 0xc0, 0xba, 0x00, 0x00, 0x01, 0x00, 0x00, 0x00
        /*0064*/ 	.byte	0x40, 0xc6, 0x00, 0x00, 0x01, 0x00, 0x00, 0x00, 0x60, 0xc6, 0x00, 0x00, 0x01, 0x00, 0x00, 0x00
        /*0074*/ 	.byte	0xd0, 0xc9, 0x00, 0x00


	//----- nvinfo : EIATTR_MERCURY_ISA_VERSION
	.align		4
.L_548:
        /*0078*/ 	.byte	0x03, 0x5f
        /*007a*/ 	.short	0x0101


	//----- nvinfo : EIATTR_INT_WARP_WIDE_INSTR_OFFSETS
	.align		4
        /*007c*/ 	.byte	0x04, 0x31
        /*007e*/ 	.short	(.L_550 - .L_549)


	//   ....[0]....
.L_549:
        /*0080*/ 	.word	0x00000190


	//   ....[1]....
        /*0084*/ 	.word	0x000001c0


	//   ....[2]....
        /*0088*/ 	.word	0x00009660


	//   ....[3]....
        /*008c*/ 	.word	0x00009cb0


	//   ....[4]....
        /*0090*/ 	.word	0x0000a160


	//   ....[5]....
        /*0094*/ 	.word	0x0000a420


	//   ....[6]....
        /*0098*/ 	.word	0x0000a680


	//   ....[7]....
        /*009c*/ 	.word	0x0000a810


	//----- nvinfo : EIATTR_COOP_GROUP_MASK_REGIDS
	.align		4
.L_550:
        /*00a0*/ 	.byte	0x04, 0x29
        /*00a2*/ 	.short	(.L_552 - .L_551)


	//   ....[0]....
.L_551:
        /*00a4*/ 	.word	0xffffffff


	//   ....[1]....
        /*00a8*/ 	.word	0xffffffff


	//   ....[2]....
        /*00ac*/ 	.word	0xffffffff


	//   ....[3]....
        /*00b0*/ 	.word	0xffffffff


	//   ....[4]....
        /*00b4*/ 	.word	0xffffffff


	//   ....[5]....
        /*00b8*/ 	.word	0xffffffff


	//   ....[6]....
        /*00bc*/ 	.word	0xffffffff


	//   ....[7]....
        /*00c0*/ 	.word	0xffffffff


	//   ....[8]....
        /*00c4*/ 	.word	0xffffffff


	//   ....[9]....
        /*00c8*/ 	.word	0xffffffff


	//   ....[10]....
        /*00cc*/ 	.word	0xffffffff


	//   ....[11]....
        /*00d0*/ 	.word	0xffffffff


	//   ....[12]....
        /*00d4*/ 	.word	0xffffffff


	//   ....[13]....
        /*00d8*/ 	.word	0xffffffff


	//   ....[14]....
        /*00dc*/ 	.word	0xffffffff


	//   ....[15]....
        /*00e0*/ 	.word	0xffffffff


	//   ....[16]....
        /*00e4*/ 	.word	0x0500000f


	//   ....[17]....
        /*00e8*/ 	.word	0x0500000f


	//   ....[18]....
        /*00ec*/ 	.word	0x0500000f


	//   ....[19]....
        /*00f0*/ 	.word	0x0500000f


	//----- nvinfo : EIATTR_COOP_GROUP_INSTR_OFFSETS
	.align		4
.L_552:
        /*00f4*/ 	.byte	0x04, 0x28
        /*00f6*/ 	.short	(.L_554 - .L_553)


	//   ....[0]....
.L_553:
        /*00f8*/ 	.word	0x00000070


	//   ....[1]....
        /*00fc*/ 	.word	0x000001a0


	//   ....[2]....
        /*0100*/ 	.word	0x000001f0


	//   ....[3]....
        /*0104*/ 	.word	0x000003e0


	//   ....[4]....
        /*0108*/ 	.word	0x00000620


	//   ....[5]....
        /*010c*/ 	.word	0x00001650


	//   ....[6]....
        /*0110*/ 	.word	0x00008780


	//   ....[7]....
        /*0114*/ 	.word	0x00009260


	//   ....[8]....
        /*0118*/ 	.word	0x00009590


	//   ....[9]....
        /*011c*/ 	.word	0x00009910


	//   ....[10]....
        /*0120*/ 	.word	0x00009be0


	//   ....[11]....
        /*0124*/ 	.word	0x00009e20


	//   ....[12]....
        /*0128*/ 	.word	0x0000a090


	//   ....[13]....
        /*012c*/ 	.word	0x0000a360


	//   ....[14]....
        /*0130*/ 	.word	0x0000a580


	//   ....[15]....
        /*0134*/ 	.word	0x0000a710


	//   ....[16]....
        /*0138*/ 	.word	0x0000d220


	//   ....[17]....
        /*013c*/ 	.word	0x0000d3a0


	//   ....[18]....
        /*0140*/ 	.word	0x0000d410


	//   ....[19]....
        /*0144*/ 	.word	0x0000d480


	//----- nvinfo : EIATTR_REG_RECONFIG
	.align		4
.L_554:
        /*0148*/ 	.byte	0x01, 0x54
	.zero		2


	//----- nvinfo : EIATTR_SYSCALL_OFFSETS
	.align		4
        /*014c*/ 	.byte	0x04, 0x46
        /*014e*/ 	.short	(.L_556 - .L_555)


	//   ....[0]....
.L_555:
        /*0150*/ 	.word	0x00001290


	//   ....[1]....
        /*0154*/ 	.word	0x00001380


	//   ....[2]....
        /*0158*/ 	.word	0x000014e0


	//   ....[3]....
        /*015c*/ 	.word	0x000015d0


	//----- nvinfo : EIATTR_MBARRIER_INSTR_OFFSETS
	.align		4
.L_556:
        /*0160*/ 	.byte	0x04, 0x39
        /*0162*/ 	.short	(.L_558 - .L_557)


	//   ....[0]....
.L_557:
        /*0164*/ 	.word	0x00000290
        /*0168*/ 	.word	0x000000ff
        /*016c*/ 	.word	0x00030800
        /*0170*/ 	.short	0x0100
        /*0172*/ 	.byte	0x06
	.zero		1


	//   ....[1]....
        /*0174*/ 	.word	0x00000390
        /*0178*/ 	.word	0x000000ff
        /*017c*/ 	.word	0x00030810
        /*0180*/ 	.short	0x0100
        /*0182*/ 	.byte	0x08
	.zero		1


	//   ....[2]....
        /*0184*/ 	.word	0x000003a0
        /*0188*/ 	.word	0x000000ff
        /*018c*/ 	.word	0x00030820
        /*0190*/ 	.short	0x0100
        /*0192*/ 	.byte	0x08
	.zero		1


	//   ....[3]....
        /*0194*/ 	.word	0x000003b0
        /*0198*/ 	.word	0x000000ff
        /*019c*/ 	.word	0x00030818
        /*01a0*/ 	.short	0x0100
        /*01a2*/ 	.byte	0x08
	.zero		1


	//   ....[4]....
        /*01a4*/ 	.word	0x000003c0
        /*01a8*/ 	.word	0x000000ff
        /*01ac*/ 	.word	0x00030828
        /*01b0*/ 	.short	0x0100
        /*01b2*/ 	.byte	0x08
	.zero		1


	//   ....[5]....
        /*01b4*/ 	.word	0x000004f0
        /*01b8*/ 	.word	0x000000ff
        /*01bc*/ 	.word	0x00030830
        /*01c0*/ 	.short	0x0100
        /*01c2*/ 	.byte	0x08
	.zero		1


	//   ....[6]....
        /*01c4*/ 	.word	0x00000500
        /*01c8*/ 	.word	0x000000ff
        /*01cc*/ 	.word	0x00030840
        /*01d0*/ 	.short	0x0100
        /*01d2*/ 	.byte	0x08
	.zero		1


	//   ....[7]....
        /*01d4*/ 	.word	0x00000510
        /*01d8*/ 	.word	0x000000ff
        /*01dc*/ 	.word	0x00030838
        /*01e0*/ 	.short	0x0100
        /*01e2*/ 	.byte	0x08
	.zero		1


	//   ....[8]....
        /*01e4*/ 	.word	0x00000520
        /*01e8*/ 	.word	0x000000ff
        /*01ec*/ 	.word	0x00030848
        /*01f0*/ 	.short	0x0100
        /*01f2*/ 	.byte	0x08
	.zero		1


	//   ....[9]....
        /*01f4*/ 	.word	0x00001680
        /*01f8*/ 	.word	0x00000010
        /*01fc*/ 	.word	0x00030800
        /*0200*/ 	.short	0x010a
        /*0202*/ 	.byte	0x3f
	.zero		1


	//   ....[10]....
        /*0204*/ 	.word	0x000017b0
        /*0208*/ 	.word	0x00000010
        /*020c*/ 	.word	0x00030800
        /*0210*/ 	.short	0x010a
        /*0212*/ 	.byte	0x3f
	.zero		1


	//   ....[11]....
        /*0214*/ 	.word	0x00001e70
        /*0218*/ 	.word	0x00000000
        /*021c*/ 	.word	0x00030810
        /*0220*/ 	.short	0x010a
        /*0222*/ 	.byte	0x3f
	.zero		1


	//   ....[12]....
        /*0224*/ 	.word	0x00001eb0
        /*0228*/ 	.word	0x00000000
        /*022c*/ 	.word	0x00030810
        /*0230*/ 	.short	0x010a
        /*0232*/ 	.byte	0x3f
	.zero		1


	//   ....[13]....
        /*0234*/ 	.word	0x00002410
        /*0238*/ 	.word	0x00000000
        /*023c*/ 	.word	0x00030830
        /*0240*/ 	.short	0x010a
        /*0242*/ 	.byte	0x3f
	.zero		1


	//   ....[14]....
        /*0244*/ 	.word	0x00002760
        /*0248*/ 	.word	0x00000000
        /*024c*/ 	.word	0x00030830
        /*0250*/ 	.short	0x010a
        /*0252*/ 	.byte	0x3f
	.zero		1


	//   ....[15]....
        /*0254*/ 	.word	0x00004990
        /*0258*/ 	.word	0x00000006
        /*025c*/ 	.word	0x00000000
        /*0260*/ 	.short	0x0101
        /*0262*/ 	.byte	0x3f
	.zero		1


	//   ....[16]....
        /*0264*/ 	.word	0x00004cb0
        /*0268*/ 	.word	0x00000000
        /*026c*/ 	.word	0x00000000
        /*0270*/ 	.short	0x0101
        /*0272*/ 	.byte	0x3f
	.zero		1


	//   ....[17]....
        /*0274*/ 	.word	0x0000b410
        /*0278*/ 	.word	0x0000000f
        /*027c*/ 	.word	0x00030820
        /*0280*/ 	.short	0x010a
        /*0282*/ 	.byte	0x3f
	.zero		1


	//   ....[18]....
        /*0284*/ 	.word	0x0000bb40
        /*0288*/ 	.word	0x0000000f
        /*028c*/ 	.word	0x00030840
        /*0290*/ 	.short	0x010a
        /*0292*/ 	.byte	0x3f
	.zero		1


	//   ....[19]....
        /*0294*/ 	.word	0x0000be10
        /*0298*/ 	.word	0x0000000f
        /*029c*/ 	.word	0x00030828
        /*02a0*/ 	.short	0x010a
        /*02a2*/ 	.byte	0x3f
	.zero		1


	//   ....[20]....
        /*02a4*/ 	.word	0x0000c0e0
        /*02a8*/ 	.word	0x0000000f
        /*02ac*/ 	.word	0x00030848
        /*02b0*/ 	.short	0x010a
        /*02b2*/ 	.byte	0x3f
	.zero		1


	//   ....[21]....
        /*02b4*/ 	.word	0x0000c350
        /*02b8*/ 	.word	0x0000000f
        /*02bc*/ 	.word	0x00030820
        /*02c0*/ 	.short	0x010a
        /*02c2*/ 	.byte	0x3f
	.zero		1


	//   ....[22]....
        /*02c4*/ 	.word	0x0000c690
        /*02c8*/ 	.word	0x0000000f
        /*02cc*/ 	.word	0x00030840
        /*02d0*/ 	.short	0x010a
        /*02d2*/ 	.byte	0x3f
	.zero		1


	//   ....[23]....
        /*02d4*/ 	.word	0x0000c930
        /*02d8*/ 	.word	0x0000000f
        /*02dc*/ 	.word	0x00030828
        /*02e0*/ 	.short	0x010a
        /*02e2*/ 	.byte	0x3f
	.zero		1


	//   ....[24]....
        /*02e4*/ 	.word	0x0000cc40
        /*02e8*/ 	.word	0x00000003
        /*02ec*/ 	.word	0x00030840
        /*02f0*/ 	.short	0x010a
        /*02f2*/ 	.byte	0x3f
	.zero		1


	//   ....[25]....
        /*02f4*/ 	.word	0x0000d0a0
        /*02f8*/ 	.word	0x00000007
        /*02fc*/ 	.word	0x00000000
        /*0300*/ 	.short	0x010a
        /*0302*/ 	.byte	0x3f
	.zero		1


	//   ....[26]....
        /*0304*/ 	.word	0x0000d0f0
        /*0308*/ 	.word	0x00000003
        /*030c*/ 	.word	0x00000000
        /*0310*/ 	.short	0x010a
        /*0312*/ 	.byte	0x3f
	.zero		1


	//   ....[27]....
        /*0314*/ 	.word	0x0000d150
        /*0318*/ 	.word	0x00000005
        /*031c*/ 	.word	0x00000000
        /*0320*/ 	.short	0x010a
        /*0322*/ 	.byte	0x3f
	.zero		1


	//   ....[28]....
        /*0324*/ 	.word	0x0000d180
        /*0328*/ 	.word	0x00000003
        /*032c*/ 	.word	0x00000000
        /*0330*/ 	.short	0x010a
        /*0332*/ 	.byte	0x3f
	.zero		1


	//   ....[29]....
        /*0334*/ 	.word	0x0000d280
        /*0338*/ 	.word	0x0000000c
        /*033c*/ 	.word	0x00030800
        /*0340*/ 	.short	0x010a
        /*0342*/ 	.byte	0x3f
	.zero		1


	//   ....[30]....
        /*0344*/ 	.word	0x0000d2d0
        /*0348*/ 	.word	0x00000000
        /*034c*/ 	.word	0x00030810
        /*0350*/ 	.short	0x010a
        /*0352*/ 	.byte	0x3f
	.zero		1


	//   ....[31]....
        /*0354*/ 	.word	0x0000d320
        /*0358*/ 	.word	0x00000000
        /*035c*/ 	.word	0x00030830
        /*0360*/ 	.short	0x010a
        /*0362*/ 	.byte	0x3f
	.zero		1


	//   ....[32]....
        /*0364*/ 	.word	0x0000d4c0
        /*0368*/ 	.word	0x0000000f
        /*036c*/ 	.word	0x00030820
        /*0370*/ 	.short	0x010a
        /*0372*/ 	.byte	0x3f
	.zero		1


	//   ....[33]....
        /*0374*/ 	.word	0x0000d510
        /*0378*/ 	.word	0x0000000f
        /*037c*/ 	.word	0x00030840
        /*0380*/ 	.short	0x010a
        /*0382*/ 	.byte	0x3f
	.zero		1


	//   ....[34]....
        /*0384*/ 	.word	0x0000d560
        /*0388*/ 	.word	0x0000000f
        /*038c*/ 	.word	0x00030828
        /*0390*/ 	.short	0x010a
        /*0392*/ 	.byte	0x3f
	.zero		1


	//   ....[35]....
        /*0394*/ 	.word	0x0000d5b0
        /*0398*/ 	.word	0x0000000f
        /*039c*/ 	.word	0x00030848
        /*03a0*/ 	.short	0x010a
        /*03a2*/ 	.byte	0x3f
	.zero		1


	//   ....[36]....
        /*03a4*/ 	.word	0x0000d610
        /*03a8*/ 	.word	0x0000000f
        /*03ac*/ 	.word	0x00030820
        /*03b0*/ 	.short	0x010a
        /*03b2*/ 	.byte	0x3f
	.zero		1


	//   ....[37]....
        /*03b4*/ 	.word	0x0000d660
        /*03b8*/ 	.word	0x0000000f
        /*03bc*/ 	.word	0x00030840
        /*03c0*/ 	.short	0x010a
        /*03c2*/ 	.byte	0x3f
	.zero		1


	//   ....[38]....
        /*03c4*/ 	.word	0x0000d6b0
        /*03c8*/ 	.word	0x0000000f
        /*03cc*/ 	.word	0x00030828
        /*03d0*/ 	.short	0x010a
        /*03d2*/ 	.byte	0x3f
	.zero		1


	//   ....[39]....
        /*03d4*/ 	.word	0x0000d700
        /*03d8*/ 	.word	0x00000003
        /*03dc*/ 	.word	0x00030840
        /*03e0*/ 	.short	0x010a
        /*03e2*/ 	.byte	0x3f
	.zero		1


	//   ....[40]....
        /*03e4*/ 	.word	0x0000d7d0
        /*03e8*/ 	.word	0x00000007
        /*03ec*/ 	.word	0x00000000
        /*03f0*/ 	.short	0x010a
        /*03f2*/ 	.byte	0x3f
	.zero		1


	//   ....[41]....
        /*03f4*/ 	.word	0x0000d820
        /*03f8*/ 	.word	0x00000003
        /*03fc*/ 	.word	0x00000000
        /*0400*/ 	.short	0x010a
        /*0402*/ 	.byte	0x3f
	.zero		1


	//   ....[42]....
        /*0404*/ 	.word	0x0000d870
        /*0408*/ 	.word	0x00000005
        /*040c*/ 	.word	0x00000000
        /*0410*/ 	.short	0x010a
        /*0412*/ 	.byte	0x3f
	.zero		1


	//----- nvinfo : EIATTR_NUM_MBARRIERS
	.align		4
.L_558:
        /*0414*/ 	.byte	0x03, 0x38
        /*0416*/ 	.short	0x0009


	//----- nvinfo : EIATTR_EXIT_INSTR_OFFSETS
	.align		4
        /*0418*/ 	.byte	0x04, 0x1c
        /*041a*/ 	.short	(.L_560 - .L_559)


	//   ....[0]....
.L_559:
        /*041c*/ 	.word	0x0000d1d0


	//----- nvinfo : EIATTR_MAX_THREADS
	.align		4
.L_560:
        /*0420*/ 	.byte	0x04, 0x05
        /*0422*/ 	.short	(.L_562 - .L_561)
.L_561:
        /*0424*/ 	.word	0x00000180
        /*0428*/ 	.word	0x00000001
        /*042c*/ 	.word	0x00000001


	//----- nvinfo : EIATTR_CRS_STACK_SIZE
	.align		4
.L_562:
        /*0430*/ 	.byte	0x04, 0x1e
        /*0432*/ 	.short	(.L_564 - .L_563)
.L_563:
        /*0434*/ 	.word	0x00000000


	//----- nvinfo : EIATTR_CBANK_PARAM_SIZE
	.align		4
.L_564:
        /*0438*/ 	.byte	0x03, 0x19
        /*043a*/ 	.short	0x06f0


	//----- nvinfo : EIATTR_PARAM_CBANK
	.align		4
        /*043c*/ 	.byte	0x04, 0x0a
        /*043e*/ 	.short	(.L_566 - .L_565)
	.align		4
.L_565:
        /*0440*/ 	.word	index@(.nv.constant0._ZN7cutlass13device_kernelIN5flash11enable_sm90INS1_16FlashAttnBwdSm90INS1_25CollectiveMainloopBwdSm90ILi2ELi2ELi2EN4cute5tupleIJNS5_1CILi1EEES8_S8_EEENS6_IJNS7_ILi64EEENS7_ILi128EEESB_EEENS_6half_tEfNS_4arch4Sm90ELb0ELb1ELb1ELb1ELb1ELb1ELb0ELb0ELi2ELi1ELi2ELi1ELb0EEENS1_21CollectiveEpilogueBwdISC_SD_SF_Li256ELb1ELb0ELi1EEENS1_19SingleTileSchedulerILb1ELb0ELb0ELi128EEEEEEEEEvNT_6ParamsE)
        /*0444*/ 	.short	0x0210
        /*0446*/ 	.short	0x06f0


	//----- nvinfo : EIATTR_SW_WAR
	.align		4
.L_566:
        /*0448*/ 	.byte	0x04, 0x36
        /*044a*/ 	.short	(.L_568 - .L_567)
.L_567:
        /*044c*/ 	.word	0x00000008
.L_568:


//--------------------- .nv.info._ZN7cutlass13device_kernelIN5flash11enable_sm90INS1_16FlashAttnBwdSm90INS1_25CollectiveMainloopBwdSm90ILi2ELi2ELi2EN4cute5tupleIJNS5_1CILi1EEES8_S8_EEENS6_IJNS7_ILi64EEENS7_ILi128EEESB_EEENS_6half_tEfNS_4arch4Sm90ELb0ELb1ELb1ELb1ELb0ELb1ELb0ELb0ELi2ELi1ELi2ELi1ELb0EEENS1_24CollectiveEpilogueBwdGQAISC_fSF_Li256ELb1ELb0EEENS1_19SingleTileSchedulerILb1ELb0ELb0ELi128EEEEEEEEEvNT_6ParamsE --------------------------
	.section	.nv.info._ZN7cutlass13device_kernelIN5flash11enable_sm90INS1_16FlashAttnBwdSm90INS1_25CollectiveMainloopBwdSm90ILi2ELi2ELi2EN4cute5tupleIJNS5_1CILi1EEES8_S8_EEENS6_IJNS7_ILi64EEENS7_ILi128EEESB_EEENS_6half_tEfNS_4arch4Sm90ELb0ELb1ELb1ELb1ELb0ELb1ELb0ELb0ELi2ELi1ELi2ELi1ELb0EEENS1_24CollectiveEpilogueBwdGQAISC_fSF_Li256ELb1ELb0EEENS1_19SingleTileSchedulerILb1ELb0ELb0ELi128EEEEEEEEEvNT_6ParamsE,"",@"SHT_CUDA_INFO"
	.sectionflags	@""
	.align	4


	//----- nvinfo : EIATTR_CUDA_API_VERSION
	.align		4
        /*0000*/ 	.byte	0x04, 0x37
        /*0002*/ 	.short	(.L_570 - .L_569)
.L_569:
        /*0004*/ 	.word	0x00000082


	//----- nvinfo : EIATTR_KPARAM_INFO
	.align		4
.L_570:
        /*0008*/ 	.byte	0x04, 0x17
        /*000a*/ 	.short	(.L_572 - .L_571)
.L_571:
        /*000c*/ 	.word	0x00000000
        /*0010*/ 	.short	0x0000
        /*0012*/ 	.short	0x0070
        /*0014*/ 	.byte	0x00, 0xf0, 0x01, 0x1a


	//----- nvinfo : EIATTR_SPARSE_MMA_MASK
	.align		4
.L_572:
        /*0018*/ 	.byte	0x03, 0x50
        /*001a*/ 	.short	0x0000


	//----- nvinfo : EIATTR_MAXREG_COUNT
	.align		4
        /*001c*/ 	.byte	0x03, 0x1b
        /*001e*/ 	.short	0x00a8


	//----- nvinfo : EIATTR_NUM_BARRIERS
	.align		4
        /*0020*/ 	.byte	0x02, 0x4c
        /*0022*/ 	.byte	0x10
	.zero		1


	//----- nvinfo : EIATTR_EXTERNS
	.align		4
        /*0024*/ 	.byte	0x04, 0x0f
        /*0026*/ 	.short	(.L_574 - .L_573)


	//   ....[0]....
	.align		4
.L_573:
        /*0028*/ 	.word	index@(__assertfail)


	//----- nvinfo : EIATTR_ANNOTATIONS
	.align		4
.L_574:
        /*002c*/ 	.byte	0x04, 0x55
        /*002e*/ 	.short	(.L_576 - .L_575)


	//   ....[0]....
.L_575:
        /*0030*/ 	.word	0x00000001
        /*0034*/ 	.byte	0x80, 0x19, 0x00, 0x00, 0x01, 0x00, 0x00, 0x00, 0x50, 0x28, 0x00, 0x00, 0x01, 0x00, 0x00, 0x00
        /*0044*/ 	.byte	0x20, 0x3b, 0x00, 0x00, 0x01, 0x00, 0x00, 0x00, 0xb0, 0x3b, 0x00, 0x00, 0x01, 0x00, 0x00, 0x00
        /*0054*/ 	.byte	0x50, 0x7d, 0x00, 0x00, 0x01, 0x00, 0x00, 0x00, 0xf0, 0x7e, 0x00, 0x00, 0x01, 0x00, 0x00, 0x00
        /*0064*/ 	.byte	0x70, 0x8a, 0x00, 0x00, 0x01, 0x00, 0x00, 0x00, 0x90, 0x8a, 0x00, 0x00, 0x01, 0x00, 0x00, 0x00
        /*0074*/ 	.byte	0x00, 0x8e, 0x00, 0x00


	//----- nvinfo : EIATTR_MERCURY_ISA_VERSION
	.align		4
.L_576:
        /*0078*/ 	.byte	0x03, 0x5f
        /*007a*/ 	.short	0x0101


	//----- nvinfo : EIATTR_INT_WARP_WIDE_INSTR_OFFSETS
	.align		4
        /*007c*/ 	.byte	0x04, 0x31
        /*007e*/ 	.short	(.L_578 - .L_577)


	//   ....[0]....
.L_577:
        /*0080*/ 	.word	0x00000190


	//   ....[1]....
        /*0084*/ 	.word	0x000001c0


	//----- nvinfo : EIATTR_COOP_GROUP_MASK_REGIDS
	.align		4
.L_578:
        /*0088*/ 	.byte	0x04, 0x29
        /*008a*/ 	.short	(.L_580 - .L_579)


	//   ....[0]....
.L_579:
        /*008c*/ 	.word	0xffffffff


	//   ....[1]....
        /*0090*/ 	.word	0xffffffff


	//   ....[2]....
        /*0094*/ 	.word	0xffffffff


	//   ....[3]....
        /*0098*/ 	.word	0xffffffff


	//   ....[4]....
        /*009c*/ 	.word	0xffffffff


	//   ....[5]....
        /*00a0*/ 	.word	0xffffffff


	//   ....[6]....
        /*00a4*/ 	.word	0xffffffff


	//   ....[7]....
        /*00a8*/ 	.word	0x0500000f


	//----- nvinfo : EIATTR_COOP_GROUP_INSTR_OFFSETS
	.align		4
.L_580:
        /*00ac*/ 	.byte	0x04, 0x28
        /*00ae*/ 	.short	(.L_582 - .L_581)


	//   ....[0]....
.L_581:
        /*00b0*/ 	.word	0x00000070


	//   ....[1]....
        /*00b4*/ 	.word	0x000001a0


	//   ....[2]....
        /*00b8*/ 	.word	0x000001f0


	//   ....[3]....
        /*00bc*/ 	.word	0x000003e0


	//   ....[4]....
        /*00c0*/ 	.word	0x00000620


	//   ....[5]....
        /*00c4*/ 	.word	0x00001630


	//   ....[6]....
        /*00c8*/ 	.word	0x00005ac0


	//   ....[7]....
        /*00cc*/ 	.word	0x00009650


	//----- nvinfo : EIATTR_REG_RECONFIG
	.align		4
.L_582:
        /*00d0*/ 	.byte	0x01, 0x54
	.zero		2


	//----- nvinfo : EIATTR_SYSCALL_OFFSETS
	.align		4
        /*00d4*/ 	.byte	0x04, 0x46
        /*00d6*/ 	.short	(.L_584 - .L_583)


	//   ....[0]....
.L_583:
        /*00d8*/ 	.word	0x00001270


	//   ....[1]....
        /*00dc*/ 	.word	0x00001360


	//   ....[2]....
        /*00e0*/ 	.word	0x000014c0


	//   ....[3]....
        /*00e4*/ 	.word	0x000015b0


	//----- nvinfo : EIATTR_MBARRIER_INSTR_OFFSETS
	.align		4
.L_584:
        /*00e8*/ 	.byte	0x04, 0x39
        /*00ea*/ 	.short	(.L_586 - .L_585)


	//   ....[0]....
.L_585:
        /*00ec*/ 	.word	0x00000290
        /*00f0*/ 	.word	0x000000ff
        /*00f4*/ 	.word	0x00030800
        /*00f8*/ 	.short	0x0100
        /*00fa*/ 	.byte	0x06
	.zero		1


	//   ....[1]....
        /*00fc*/ 	.word	0x00000390
        /*0100*/ 	.word	0x000000ff
        /*0104*/ 	.word	0x00030810
        /*0108*/ 	.short	0x0100
        /*010a*/ 	.byte	0x08
	.zero		1


	//   ....[2]....
        /*010c*/ 	.word	0x000003a0
        /*0110*/ 	.word	0x000000ff
        /*0114*/ 	.word	0x00030820
        /*0118*/ 	.short	0x0100
        /*011a*/ 	.byte	0x08
	.zero		1


	//   ....[3]....
        /*011c*/ 	.word	0x000003b0
        /*0120*/ 	.word	0x000000ff
        /*0124*/ 	.word	0x00030818
        /*0128*/ 	.short	0x0100
        /*012a*/ 	.byte	0x08
	.zero		1


	//   ....[4]....
        /*012c*/ 	.word	0x000003c0
        /*0130*/ 	.word	0x000000ff
        /*0134*/ 	.word	0x00030828
        /*0138*/ 	.short	0x0100
        /*013a*/ 	.byte	0x08
	.zero		1


	//   ....[5]....
        /*013c*/ 	.word	0x000004f0
        /*0140*/ 	.word	0x000000ff
        /*0144*/ 	.word	0x00030830
        /*0148*/ 	.short	0x0100
        /*014a*/ 	.byte	0x08
	.zero		1


	//   ....[6]....
        /*014c*/ 	.word	0x00000500
        /*0150*/ 	.word	0x000000ff
        /*0154*/ 	.word	0x00030840
        /*0158*/ 	.short	0x0100
        /*015a*/ 	.byte	0x08
	.zero		1


	//   ....[7]....
        /*015c*/ 	.word	0x00000510
        /*0160*/ 	.word	0x000000ff
        /*0164*/ 	.word	0x00030838
        /*0168*/ 	.short	0x0100
        /*016a*/ 	.byte	0x08
	.zero		1


	//   ....[8]....
        /*016c*/ 	.word	0x00000520
        /*0170*/ 	.word	0x000000ff
        /*0174*/ 	.word	0x00030848
        /*0178*/ 	.short	0x0100
        /*017a*/ 	.byte	0x08
	.zero		1


	//   ....[9]....
        /*017c*/ 	.word	0x00001660
        /*0180*/ 	.word	0x00000010
        /*0184*/ 	.word	0x00030800
        /*0188*/ 	.short	0x010a
        /*018a*/ 	.byte	0x3f
	.zero		1


	//   ....[10]....
        /*018c*/ 	.word	0x00001790
        /*0190*/ 	.word	0x00000010
        /*0194*/ 	.word	0x00030800
        /*0198*/ 	.short	0x010a
        /*019a*/ 	.byte	0x3f
	.zero		1


	//   ....[11]....
        /*019c*/ 	.word	0x00001e50
        /*01a0*/ 	.word	0x00000000
        /*01a4*/ 	.word	0x00030810
        /*01a8*/ 	.short	0x010a
        /*01aa*/ 	.byte	0x3f
	.zero		1


	//   ....[12]....
        /*01ac*/ 	.word	0x00001e90
        /*01b0*/ 	.word	0x00000000
        /*01b4*/ 	.word	0x00030810
        /*01b8*/ 	.short	0x010a
        /*01ba*/ 	.byte	0x3f
	.zero		1


	//   ....[13]....
        /*01bc*/ 	.word	0x000023f0
        /*01c0*/ 	.word	0x00000000
        /*01c4*/ 	.word	0x00030830
        /*01c8*/ 	.short	0x010a
        /*01ca*/ 	.byte	0x3f
	.zero		1


	//   ....[14]....
        /*01cc*/ 	.word	0x00002740
        /*01d0*/ 	.word	0x00000000
        /*01d4*/ 	.word	0x00030830
        /*01d8*/ 	.short	0x010a
        /*01da*/ 	.byte	0x3f
	.zero		1


	//   ....[15]....
        /*01dc*/ 	.word	0x00004970
        /*01e0*/ 	.word	0x00000006
        /*01e4*/ 	.word	0x00000000
        /*01e8*/ 	.short	0x0101
        /*01ea*/ 	.byte	0x3f
	.zero		1


	//   ....[16]....
        /*01ec*/ 	.word	0x00004c90
        /*01f0*/ 	.word	0x00000000
        /*01f4*/ 	.word	0x00000000
        /*01f8*/ 	.short	0x0101
        /*01fa*/ 	.byte	0x3f
	.zero		1


	//   ....[17]....
        /*01fc*/ 	.word	0x00007840
        /*0200*/ 	.word	0x0000000f
        /*0204*/ 	.word	0x00030820
        /*0208*/ 	.short	0x010a
        /*020a*/ 	.byte	0x3f
	.zero		1


	//   ....[18]....
        /*020c*/ 	.word	0x00007f70
        /*0210*/ 	.word	0x0000000f
        /*0214*/ 	.word	0x00030840
        /*0218*/ 	.short	0x010a
        /*021a*/ 	.byte	0x3f
	.zero		1


	//   ....[19]....
        /*021c*/ 	.word	0x00008240
        /*0220*/ 	.word	0x0000000f
        /*0224*/ 	.word	0x00030828
        /*0228*/ 	.short	0x010a
        /*022a*/ 	.byte	0x3f
	.zero		1


	//   ....[20]....
        /*022c*/ 	.word	0x00008510
        /*0230*/ 	.word	0x0000000f
        /*0234*/ 	.word	0x00030848
        /*0238*/ 	.short	0x010a
        /*023a*/ 	.byte	0x3f
	.zero		1


	//   ....[21]....
        /*023c*/ 	.word	0x00008780
        /*0240*/ 	.word	0x0000000f
        /*0244*/ 	.word	0x00030820
        /*0248*/ 	.short	0x010a
        /*024a*/ 	.byte	0x3f
	.zero		1


	//   ....[22]....
        /*024c*/ 	.word	0x00008ac0
        /*0250*/ 	.word	0x0000000f
        /*0254*/ 	.word	0x00030840
        /*0258*/ 	.short	0x010a
        /*025a*/ 	.byte	0x3f
	.zero		1


	//   ....[23]....
        /*025c*/ 	.word	0x00008d60
        /*0260*/ 	.word	0x0000000f
        /*0264*/ 	.word	0x00030828
        /*0268*/ 	.short	0x010a
        /*026a*/ 	.byte	0x3f
	.zero		1


	//   ....[24]....
        /*026c*/ 	.word	0x00009070
        /*0270*/ 	.word	0x00000003
        /*0274*/ 	.word	0x00030840
        /*0278*/ 	.short	0x010a
        /*027a*/ 	.byte	0x3f
	.zero		1


	//   ....[25]....
        /*027c*/ 	.word	0x000094d0
        /*0280*/ 	.word	0x00000007
        /*0284*/ 	.word	0x00000000
        /*0288*/ 	.short	0x010a
        /*028a*/ 	.byte	0x3f
	.zero		1


	//   ....[26]....
        /*028c*/ 	.word	0x00009520
        /*0290*/ 	.word	0x00000003
        /*0294*/ 	.word	0x00000000
        /*0298*/ 	.short	0x010a
        /*029a*/ 	.byte	0x3f
	.zero		1


	//   ....[27]....
        /*029c*/ 	.word	0x00009580
        /*02a0*/ 	.word	0x00000005
        /*02a4*/ 	.word	0x00000000
        /*02a8*/ 	.short	0x010a
        /*02aa*/ 	.byte	0x3f
	.zero		1


	//   ....[28]....
        /*02ac*/ 	.word	0x000095b0
        /*02b0*/ 	.word	0x00000003
        /*02b4*/ 	.word	0x00000000
        /*02b8*/ 	.short	0x010a
        /*02ba*/ 	.byte	0x3f
	.zero		1


	//   ....[29]....
        /*02bc*/ 	.word	0x000096b0
        /*02c0*/ 	.word	0x0000000c
        /*02c4*/ 	.word	0x00030800
        /*02c8*/ 	.short	0x010a
        /*02ca*/ 	.byte	0x3f
	.zero		1


	//   ....[30]....
        /*02cc*/ 	.word	0x00009700
        /*02d0*/ 	.word	0x00000000
        /*02d4*/ 	.word	0x00030810
        /*02d8*/ 	.short	0x010a
        /*02da*/ 	.byte	0x3f
	.zero		1


	//   ....[31]....
        /*02dc*/ 	.word	0x00009750
        /*02e0*/ 	.word	0x00000000
        /*02e4*/ 	.word	0x00030830
        /*02e8*/ 	.short	0x010a
        /*02ea*/ 	.byte	0x3f
	.zero		1


	//   ....[32]....
        /*02ec*/ 	.word	0x000097a0
        /*02f0*/ 	.word	0x0000000f
        /*02f4*/ 	.word	0x00030820
        /*02f8*/ 	.short	0x010a
        /*02fa*/ 	.byte	0x3f
	.zero		1


	//   ....[33]....
        /*02fc*/ 	.word	0x000097f0
        /*0300*/ 	.word	0x0000000f
        /*0304*/ 	.word	0x00030840
        /*0308*/ 	.short	0x010a
        /*030a*/ 	.byte	0x3f
	.zero		1


	//   ....[34]....
        /*030c*/ 	.word	0x00009840
        /*0310*/ 	.word	0x0000000f
        /*0314*/ 	.word	0x00030828
        /*0318*/ 	.short	0x010a
        /*031a*/ 	.byte	0x3f
	.zero		1


	//   ....[35]....
        /*031c*/ 	.word	0x00009890
        /*0320*/ 	.word	0x0000000f
        /*0324*/ 	.word	0x00030848
        /*0328*/ 	.short	0x010a
        /*032a*/ 	.byte	0x3f
	.zero		1


	//   ....[36]....
        /*032c*/ 	.word	0x000098f0
        /*0330*/ 	.word	0x0000000f
        /*0334*/ 	.word	0x00030820
        /*0338*/ 	.short	0x010a
        /*033a*/ 	.byte	0x3f
	.zero		1


	//   ....[37]....
        /*033c*/ 	.word	0x00009940
        /*0340*/ 	.word	0x0000000f
        /*0344*/ 	.word	0x00030840
        /*0348*/ 	.short	0x010a
        /*034a*/ 	.byte	0x3f
	.zero		1


	//   ....[38]....
        /*034c*/ 	.word	0x00009990
        /*0350*/ 	.word	0x0000000f
        /*0354*/ 	.word	0x00030828
        /*0358*/ 	.short	0x010a
        /*035a*/ 	.byte	0x3f
	.zero		1


	//   ....[39]....
        /*035c*/ 	.word	0x000099e0
        /*0360*/ 	.word	0x00000003
        /*0364*/ 	.word	0x00030840
        /*0368*/ 	.short	0x010a
        /*036a*/ 	.byte	0x3f
	.zero		1


	//   ....[40]....
        /*036c*/ 	.word	0x00009ab0
        /*0370*/ 	.word	0x00000007
        /*0374*/ 	.word	0x00000000
        /*0378*/ 	.short	0x010a
        /*037a*/ 	.byte	0x3f
	.zero		1


	//   ....[41]....
        /*037c*/ 	.word	0x00009b00
        /*0380*/ 	.word	0x00000003
        /*0384*/ 	.word	0x00000000
        /*0388*/ 	.short	0x010a
        /*038a*/ 	.byte	0x3f
	.zero		1


	//   ....[42]....
        /*038c*/ 	.word	0x00009b50
        /*0390*/ 	.word	0x00000005
        /*0394*/ 	.word	0x00000000
        /*0398*/ 	.short	0x010a
        /*039a*/ 	.byte	0x3f
	.zero		1


	//----- nvinfo : EIATTR_NUM_MBARRIERS
	.align		4
.L_586:
        /*039c*/ 	.byte	0x03, 0x38
        /*039e*/ 	.short	0x0009


	//----- nvinfo : EIATTR_EXIT_INSTR_OFFSETS
	.align		4
        /*03a0*/ 	.byte	0x04, 0x1c
        /*03a2*/ 	.short	(.L_588 - .L_587)


	//   ....[0]....
.L_587:
        /*03a4*/ 	.word	0x00009600


	//----- nvinfo : EIATTR_MAX_THREADS
	.align		4
.L_588:
        /*03a8*/ 	.byte	0x04, 0x05
        /*03aa*/ 	.short	(.L_590 - .L_589)
.L_589:
        /*03ac*/ 	.word	0x00000180
        /*03b0*/ 	.word	0x00000001
        /*03b4*/ 	.word	0x00000001


	//----- nvinfo : EIATTR_CRS_STACK_SIZE
	.align		4
.L_590:
        /*03b8*/ 	.byte	0x04, 0x1e
        /*03ba*/ 	.short	(.L_592 - .L_591)
.L_591:
        /*03bc*/ 	.word	0x00000000


	//----- nvinfo : EIATTR_CBANK_PARAM_SIZE
	.align		4
.L_592:
        /*03c0*/ 	.byte	0x03, 0x19
        /*03c2*/ 	.short	0x06f0


	//----- nvinfo : EIATTR_PARAM_CBANK
	.align		4
        /*03c4*/ 	.byte	0x04, 0x0a
        /*03c6*/ 	.short	(.L_594 - .L_593)
	.align		4
.L_593:
        /*03c8*/ 	.word	index@(.nv.constant0._ZN7cutlass13device_kernelIN5flash11enable_sm90INS1_16FlashAttnBwdSm90INS1_25CollectiveMainloopBwdSm90ILi2ELi2ELi2EN4cute5tupleIJNS5_1CILi1EEES8_S8_EEENS6_IJNS7_ILi64EEENS7_ILi128EEESB_EEENS_6half_tEfNS_4arch4Sm90ELb0ELb1ELb1ELb1ELb0ELb1ELb0ELb0ELi2ELi1ELi2ELi1ELb0EEENS1_24CollectiveEpilogueBwdGQAISC_fSF_Li256ELb1ELb0EEENS1_19SingleTileSchedulerILb1ELb0ELb0ELi128EEEEEEEEEvNT_6ParamsE)
        /*03cc*/ 	.short	0x0210
        /*03ce*/ 	.short	0x06f0


	//----- nvinfo : EIATTR_SW_WAR
	.align		4
.L_594:
        /*03d0*/ 	.byte	0x04, 0x36
        /*03d2*/ 	.short	(.L_596 - .L_595)
.L_595:
        /*03d4*/ 	.word	0x00000008
.L_596:


//--------------------- .nv.info._ZN7cutlass13device_kernelIN5flash11enable_sm90INS1_16FlashAttnBwdSm90INS1_25CollectiveMainloopBwdSm90ILi2ELi2ELi2EN4cute5tupleIJNS5_1CILi1EEES8_S8_EEENS6_IJNS7_ILi64EEENS7_ILi128EEESB_EEENS_6half_tEfNS_4arch4Sm90ELb0ELb1ELb1ELb1ELb1ELb1ELb0ELb0ELi2ELi1ELi2ELi1ELb0EEENS1_24CollectiveEpilogueBwdGQAISC_fSF_Li256ELb1ELb1EEENS1_19SingleTileSchedulerILb1ELb0ELb0ELi128EEEEEEEEEvNT_6ParamsE --------------------------
	.section	.nv.info._ZN7cutlass13device_kernelIN5flash11enable_sm90INS1_16FlashAttnBwdSm90INS1_25CollectiveMainloopBwdSm90ILi2ELi2ELi2EN4cute5tupleIJNS5_1CILi1EEES8_S8_EEENS6_IJNS7_ILi64EEENS7_ILi128EEESB_EEENS_6half_tEfNS_4arch4Sm90ELb0ELb1ELb1ELb1ELb1ELb1ELb0ELb0ELi2ELi1ELi2ELi1ELb0EEENS1_24CollectiveEpilogueBwdGQAISC_fSF_Li256ELb1ELb1EEENS1_19SingleTileSchedulerILb1ELb0ELb0ELi128EEEEEEEEEvNT_6ParamsE,"",@"SHT_CUDA_INFO"
	.sectionflags	@""
	.align	4


	//----- nvinfo : EIATTR_CUDA_API_VERSION
	.align		4
        /*0000*/ 	.byte	0x04, 0x37
        /*0002*/ 	.short	(.L_598 - .L_597)
.L_597:
        /*0004*/ 	.word	0x00000082


	//----- nvinfo : EIATTR_KPARAM_INFO
	.align		4
.L_598:
        /*0008*/ 	.byte	0x04, 0x17
        /*000a*/ 	.short	(.L_600 - .L_599)
.L_599:
        /*000c*/ 	.word	0x00000000
        /*0010*/ 	.short	0x0000
        /*0012*/ 	.short	0x0070
        /*0014*/ 	.byte	0x00, 0xf0, 0x01, 0x1a


	//----- nvinfo : EIATTR_SPARSE_MMA_MASK
	.align		4
.L_600:
        /*0018*/ 	.byte	0x03, 0x50
        /*001a*/ 	.short	0x0000


	//----- nvinfo : EIATTR_MAXREG_COUNT
	.align		4
        /*001c*/ 	.byte	0x03, 0x1b
        /*001e*/ 	.short	0x00a8


	//----- nvinfo : EIATTR_NUM_BARRIERS
	.align		4
        /*0020*/ 	.byte	0x02, 0x4c
        /*0022*/ 	.byte	0x10
	.zero		1


	//----- nvinfo : EIATTR_EXTERNS
	.align		4
        /*0024*/ 	.byte	0x04, 0x0f
        /*0026*/ 	.short	(.L_602 - .L_601)


	//   ....[0]....
	.align		4
.L_601:
        /*0028*/ 	.word	index@(__assertfail)


	//----- nvinfo : EIATTR_ANNOTATIONS
	.align		4
.L_602:
        /*002c*/ 	.byte	0x04, 0x55
        /*002e*/ 	.short	(.L_604 - .L_603)


	//   ....[0]....
.L_603:
        /*0030*/ 	.word	0x00000001
        /*0034*/ 	.byte	0x80, 0x19, 0x00, 0x00, 0x01, 0x00, 0x00, 0x00, 0x50, 0x28, 0x00, 0x00, 0x01, 0x00, 0x00, 0x00
        /*0044*/ 	.byte	0x20, 0x3b, 0x00, 0x00, 0x01, 0x00, 0x00, 0x00, 0xb0, 0x3b, 0x00, 0x00, 0x01, 0x00, 0x00, 0x00
        /*0054*/ 	.byte	0x80, 0x91, 0x00, 0x00, 0x01, 0x00, 0x00, 0x00, 0x20, 0x93, 0x00, 0x00, 0x01, 0x00, 0x00, 0x00
        /*0064*/ 	.byte	0xa0, 0x9e, 0x00, 0x00, 0x01, 0x00, 0x00, 0x00, 0xc0, 0x9e, 0x00, 0x00, 0x01, 0x00, 0x00, 0x00
        /*0074*/ 	.byte	0x30, 0xa2, 0x00, 0x00


	//----- nvinfo : EIATTR_MERCURY_ISA_VERSION
	.align		4
.L_604:
        /*0078*/ 	.byte	0x03, 0x5f
        /*007a*/ 	.short	0x0101


	//----- nvinfo : EIATTR_INT_WARP_WIDE_INSTR_OFFSETS
	.align		4
        /*007c*/ 	.byte	0x04, 0x31
        /*007e*/ 	.short	(.L_606 - .L_605)


	//   ....[0]....
.L_605:
        /*0080*/ 	.word	0x00000190


	//   ....[1]....
        /*0084*/ 	.word	0x000001c0


	//   ....[2]....
        /*0088*/ 	.word	0x00006ea0


	//   ....[3]....
        /*008c*/ 	.word	0x00007500


	//   ....[4]....
        /*0090*/ 	.word	0x000079b0


	//   ....[5]....
        /*0094*/ 	.word	0x00007c80


	//   ....[6]....
        /*0098*/ 	.word	0x00007ee0


	//   ....[7]....
        /*009c*/ 	.word	0x00008070


	//----- nvinfo : EIATTR_COOP_GROUP_MASK_REGIDS
	.align		4
.L_606:
        /*00a0*/ 	.byte	0x04, 0x29
        /*00a2*/ 	.short	(.L_608 - .L_607)


	//   ....[0]....
.L_607:
        /*00a4*/ 	.word	0xffffffff


	//   ....[1]....
        /*00a8*/ 	.word	0xffffffff


	//   ....[2]....
        /*00ac*/ 	.word	0xffffffff


	//   ....[3]....
        /*00b0*/ 	.word	0xffffffff


	//   ....[4]....
        /*00b4*/ 	.word	0xffffffff


	//   ....[5]....
        /*00b8*/ 	.word	0xffffffff


	//   ....[6]....
        /*00bc*/ 	.word	0xffffffff


	//   ....[7]....
        /*00c0*/ 	.word	0xffffffff


	//   ....[8]....
        /*00c4*/ 	.word	0xffffffff


	//   ....[9]....
        /*00c8*/ 	.word	0xffffffff


	//   ....[10]....
        /*00cc*/ 	.word	0xffffffff


	//   ....[11]....
        /*00d0*/ 	.word	0xffffffff


	//   ....[12]....
        /*00d4*/ 	.word	0xffffffff


	//   ....[13]....
        /*00d8*/ 	.word	0xffffffff


	//   ....[14]....
        /*00dc*/ 	.word	0xffffffff


	//   ....[15]....
        /*00e0*/ 	.word	0xffffffff


	//   ....[16]....
        /*00e4*/ 	.word	0xffffffff


	//   ....[17]....
        /*00e8*/ 	.word	0xffffffff


	//   ....[18]....
        /*00ec*/ 	.word	0xffffffff


	//   ....[19]....
        /*00f0*/ 	.word	0xffffffff


	//   ....[20]....
        /*00f4*/ 	.word	0x0500000f


	//   ....[21]....
        /*00f8*/ 	.word	0x0500000f


	//   ....[22]....
        /*00fc*/ 	.word	0x0500000f


	//   ....[23]....
        /*0100*/ 	.word	0x0500000f


	//   ....[24]....
        /*0104*/ 	.word	0x0500000f


	//   ....[25]....
        /*0108*/ 	.word	0x0500000f


	//----- nvinfo : EIATTR_COOP_GROUP_INSTR_OFFSETS
	.align		4
.L_608:
        /*010c*/ 	.byte	0x04, 0x28
        /*010e*/ 	.short	(.L_610 - .L_609)


	//   ....[0]....
.L_609:
        /*0110*/ 	.word	0x00000070


	//   ....[1]....
        /*0114*/ 	.word	0x000001a0


	//   ....[2]....
        /*0118*/ 	.word	0x000001f0


	//   ....[3]....
        /*011c*/ 	.word	0x000003e0


	//   ....[4]....
        /*0120*/ 	.word	0x00000620


	//   ....[5]....
        /*0124*/ 	.word	0x00001630


	//   ....[6]....
        /*0128*/ 	.word	0x00005890


	//   ....[7]....
        /*012c*/ 	.word	0x00005a20


	//   ....[8]....
        /*0130*/ 	.word	0x00005d10


	//   ....[9]....
        /*0134*/ 	.word	0x00005ea0


	//   ....[10]....
        /*0138*/ 	.word	0x00005fb0


	//   ....[11]....
        /*013c*/ 	.word	0x00006aa0


	//   ....[12]....
        /*0140*/ 	.word	0x00006dd0


	//   ....[13]....
        /*0144*/ 	.word	0x00007160


	//   ....[14]....
        /*0148*/ 	.word	0x00007430


	//   ....[15]....
        /*014c*/ 	.word	0x00007670


	//   ....[16]....
        /*0150*/ 	.word	0x000078e0


	//   ....[17]....
        /*0154*/ 	.word	0x00007bc0


	//   ....[18]....
        /*0158*/ 	.word	0x00007de0


	//   ....[19]....
        /*015c*/ 	.word	0x00007f70


	//   ....[20]....
        /*0160*/ 	.word	0x0000aa80


	//   ....[21]....
        /*0164*/ 	.word	0x0000ac00


	//   ....[22]....
        /*0168*/ 	.word	0x0000ac70


	//   ....[23]....
        /*016c*/ 	.word	0x0000ace0


	//   ....[24]....
        /*0170*/ 	.word	0x0000ad50


	//   ....[25]....
        /*0174*/ 	.word	0x0000adc0


	//----- nvinfo : EIATTR_REG_RECONFIG
	.align		4
.L_610:
        /*0178*/ 	.byte	0x01, 0x54
	.zero		2


	//----- nvinfo : EIATTR_SYSCALL_OFFSETS
	.align		4
        /*017c*/ 	.byte	0x04, 0x46
        /*017e*/ 	.short	(.L_612 - .L_611)


	//   ....[0]....
.L_611:
        /*0180*/ 	.word	0x00001270


	//   ....[1]....
        /*0184*/ 	.word	0x00001360


	//   ....[2]....
        /*0188*/ 	.word	0x000014c0


	//   ....[3]....
        /*018c*/ 	.word	0x000015b0


	//----- nvinfo : EIATTR_MBARRIER_INSTR_OFFSETS
	.align		4
.L_612:
        /*0190*/ 	.byte	0x04, 0x39
        /*0192*/ 	.short	(.L_614 - .L_613)


	//   ....[0]....
.L_613:
        /*0194*/ 	.word	0x00000290
        /*0198*/ 	.word	0x000000ff
        /*019c*/ 	.word	0x00030800
        /*01a0*/ 	.short	0x0100
        /*01a2*/ 	.byte	0x06
	.zero		1


	//   ....[1]....
        /*01a4*/ 	.word	0x00000390
        /*01a8*/ 	.word	0x000000ff
        /*01ac*/ 	.word	0x00030810
        /*01b0*/ 	.short	0x0100
        /*01b2*/ 	.byte	0x08
	.zero		1


	//   ....[2]....
        /*01b4*/ 	.word	0x000003a0
        /*01b8*/ 	.word	0x000000ff
        /*01bc*/ 	.word	0x00030820
        /*01c0*/ 	.short	0x0100
        /*01c2*/ 	.byte	0x08
	.zero		1


	//   ....[3]....
        /*01c4*/ 	.word	0x000003b0
        /*01c8*/ 	.word	0x000000ff
        /*01cc*/ 	.word	0x00030818
        /*01d0*/ 	.short	0x0100
        /*01d2*/ 	.byte	0x08
	.zero		1


	//   ....[4]....
        /*01d4*/ 	.word	0x000003c0
        /*01d8*/ 	.word	0x000000ff
        /*01dc*/ 	.word	0x00030828
        /*01e0*/ 	.short	0x0100
        /*01e2*/ 	.byte	0x08
	.zero		1


	//   ....[5]....
        /*01e4*/ 	.word	0x000004f0
        /*01e8*/ 	.word	0x000000ff
        /*01ec*/ 	.word	0x00030830
        /*01f0*/ 	.short	0x0100
        /*01f2*/ 	.byte	0x08
	.zero		1


	//   ....[6]....
        /*01f4*/ 	.word	0x00000500
        /*01f8*/ 	.word	0x000000ff
        /*01fc*/ 	.word	0x00030840
        /*0200*/ 	.short	0x0100
        /*0202*/ 	.byte	0x08
	.zero		1


	//   ....[7]....
        /*0204*/ 	.word	0x00000510
        /*0208*/ 	.word	0x000000ff
        /*020c*/ 	.word	0x00030838
        /*0210*/ 	.short	0x0100
        /*0212*/ 	.byte	0x08
	.zero		1


	//   ....[8]....
        /*0214*/ 	.word	0x00000520
        /*0218*/ 	.word	0x000000ff
        /*021c*/ 	.word	0x00030848
        /*0220*/ 	.short	0x0100
        /*0222*/ 	.byte	0x08
	.zero		1


	//   ....[9]....
        /*0224*/ 	.word	0x00001660
        /*0228*/ 	.word	0x00000010
        /*022c*/ 	.word	0x00030800
        /*0230*/ 	.short	0x010a
        /*0232*/ 	.byte	0x3f
	.zero		1


	//   ....[10]....
        /*0234*/ 	.word	0x00001790
        /*0238*/ 	.word	0x00000010
        /*023c*/ 	.word	0x00030800
        /*0240*/ 	.short	0x010a
        /*0242*/ 	.byte	0x3f
	.zero		1


	//   ....[11]....
        /*0244*/ 	.word	0x00001e50
        /*0248*/ 	.word	0x00000000
        /*024c*/ 	.word	0x00030810
        /*0250*/ 	.short	0x010a
        /*0252*/ 	.byte	0x3f
	.zero		1


	//   ....[12]....
        /*0254*/ 	.word	0x00001e90
        /*0258*/ 	.word	0x00000000
        /*025c*/ 	.word	0x00030810
        /*0260*/ 	.short	0x010a
        /*0262*/ 	.byte	0x3f
	.zero		1


	//   ....[13]....
        /*0264*/ 	.word	0x000023f0
        /*0268*/ 	.word	0x00000000
        /*026c*/ 	.word	0x00030830
        /*0270*/ 	.short	0x010a
        /*0272*/ 	.byte	0x3f
	.zero		1


	//   ....[14]....
        /*0274*/ 	.word	0x00002740
        /*0278*/ 	.word	0x00000000
        /*027c*/ 	.word	0x00030830
        /*0280*/ 	.short	0x010a
        /*0282*/ 	.byte	0x3f
	.zero		1


	//   ....[15]....
        /*0284*/ 	.word	0x00004970
        /*0288*/ 	.word	0x00000006
        /*028c*/ 	.word	0x00000000
        /*0290*/ 	.short	0x0101
        /*0292*/ 	.byte	0x3f
	.zero		1


	//   ....[16]....
        /*0294*/ 	.word	0x00004c90
        /*0298*/ 	.word	0x00000000
        /*029c*/ 	.word	0x00000000
        /*02a0*/ 	.short	0x0101
        /*02a2*/ 	.byte	0x3f
	.zero		1


	//   ....[17]....
        /*02a4*/ 	.word	0x00008c70
        /*02a8*/ 	.word	0x0000000f
        /*02ac*/ 	.word	0x00030820
        /*02b0*/ 	.short	0x010a
        /*02b2*/ 	.byte	0x3f
	.zero		1


	//   ....[18]....
        /*02b4*/ 	.word	0x000093a0
        /*02b8*/ 	.word	0x0000000f
        /*02bc*/ 	.word	0x00030840
        /*02c0*/ 	.short	0x010a
        /*02c2*/ 	.byte	0x3f
	.zero		1


	//   ....[19]....
        /*02c4*/ 	.word	0x00009670
        /*02c8*/ 	.word	0x0000000f
        /*02cc*/ 	.word	0x00030828
        /*02d0*/ 	.short	0x010a
        /*02d2*/ 	.byte	0x3f
	.zero		1


	//   ....[20]....
        /*02d4*/ 	.word	0x00009940
        /*02d8*/ 	.word	0x0000000f
        /*02dc*/ 	.word	0x00030848
        /*02e0*/ 	.short	0x010a
        /*02e2*/ 	.byte	0x3f
	.zero		1


	//   ....[21]....
        /*02e4*/ 	.word	0x00009bb0
        /*02e8*/ 	.word	0x0000000f
        /*02ec*/ 	.word	0x00030820
        /*02f0*/ 	.short	0x010a
        /*02f2*/ 	.byte	0x3f
	.zero		1


	//   ....[22]....
        /*02f4*/ 	.word	0x00009ef0
        /*02f8*/ 	.word	0x0000000f
        /*02fc*/ 	.word	0x00030840
        /*0300*/ 	.short	0x010a
        /*0302*/ 	.byte	0x3f
	.zero		1


	//   ....[23]....
        /*0304*/ 	.word	0x0000a190
        /*0308*/ 	.word	0x0000000f
        /*030c*/ 	.word	0x00030828
        /*0310*/ 	.short	0x010a
        /*0312*/ 	.byte	0x3f
	.zero		1


	//   ....[24]....
        /*0314*/ 	.word	0x0000a4a0
        /*0318*/ 	.word	0x00000003
        /*031c*/ 	.word	0x00030840
        /*0320*/ 	.short	0x010a
        /*0322*/ 	.byte	0x3f
	.zero		1


	//   ....[25]....
        /*0324*/ 	.word	0x0000a900
        /*0328*/ 	.word	0x00000007
        /*032c*/ 	.word	0x00000000
        /*0330*/ 	.short	0x010a
        /*0332*/ 	.byte	0x3f
	.zero		1


	//   ....[26]....
        /*0334*/ 	.word	0x0000a950
        /*0338*/ 	.word	0x00000003
        /*033c*/ 	.word	0x00000000
        /*0340*/ 	.short	0x010a
        /*0342*/ 	.byte	0x3f
	.zero		1


	//   ....[27]....
        /*0344*/ 	.word	0x0000a9b0
        /*0348*/ 	.word	0x00000005
        /*034c*/ 	.word	0x00000000
        /*0350*/ 	.short	0x010a
        /*0352*/ 	.byte	0x3f
	.zero		1


	//   ....[28]....
        /*0354*/ 	.word	0x0000a9e0
        /*0358*/ 	.word	0x00000003
        /*035c*/ 	.word	0x00000000
        /*0360*/ 	.short	0x010a
        /*0362*/ 	.byte	0x3f
	.zero		1


	//   ....[29]....
        /*0364*/ 	.word	0x0000aae0
        /*0368*/ 	.word	0x0000000c
        /*036c*/ 	.word	0x00030800
        /*0370*/ 	.short	0x010a
        /*0372*/ 	.byte	0x3f
	.zero		1


	//   ....[30]....
        /*0374*/ 	.word	0x0000ab30
        /*0378*/ 	.word	0x00000000
        /*037c*/ 	.word	0x00030810
        /*0380*/ 	.short	0x010a
        /*0382*/ 	.byte	0x3f
	.zero		1


	//   ....[31]....
        /*0384*/ 	.word	0x0000ab80
        /*0388*/ 	.word	0x00000000
        /*038c*/ 	.word	0x00030830
        /*0390*/ 	.short	0x010a
        /*0392*/ 	.byte	0x3f
	.zero		1


	//   ....[32]....
        /*0394*/ 	.word	0x0000ae00
        /*0398*/ 	.word	0x0000000f
        /*039c*/ 	.word	0x00030820
        /*03a0*/ 	.short	0x010a
        /*03a2*/ 	.byte	0x3f
	.zero		1


	//   ....[33]....
        /*03a4*/ 	.word	0x0000ae50
        /*03a8*/ 	.word	0x0000000f
        /*03ac*/ 	.word	0x00030840
        /*03b0*/ 	.short	0x010a
        /*03b2*/ 	.byte	0x3f
	.zero		1


	//   ....[34]....
        /*03b4*/ 	.word	0x0000aea0
        /*03b8*/ 	.word	0x0000000f
        /*03bc*/ 	.word	0x00030828
        /*03c0*/ 	.short	0x010a
        /*03c2*/ 	.byte	0x3f
	.zero		1


	//   ....[35]....
        /*03c4*/ 	.word	0x0000aef0
        /*03c8*/ 	.word	0x0000000f
        /*03cc*/ 	.word	0x00030848
        /*03d0*/ 	.short	0x010a
        /*03d2*/ 	.byte	0x3f
	.zero		1


	//   ....[36]....
        /*03d4*/ 	.word	0x0000af50
        /*03d8*/ 	.word	0x0000000f
        /*03dc*/ 	.word	0x00030820
        /*03e0*/ 	.short	0x010a
        /*03e2*/ 	.byte	0x3f
	.zero		1


	//   ....[37]....
        /*03e4*/ 	.word	0x0000afa0
        /*03e8*/ 	.word	0x0000000f
        /*03ec*/ 	.word	0x00030840
        /*03f0*/ 	.short	0x010a
        /*03f2*/ 	.byte	0x3f
	.zero		1


	//   ....[38]....
        /*03f4*/ 	.word	0x0000aff0
        /*03f8*/ 	.word	0x0000000f
        /*03fc*/ 	.word	0x00030828
        /*0400*/ 	.short	0x010a
        /*0402*/ 	.byte	0x3f
	.zero		1


	//   ....[39]....
        /*0404*/ 	.word	0x0000b040
        /*0408*/ 	.word	0x00000003
        /*040c*/ 	.word	0x00030840
        /*0410*/ 	.short	0x010a
        /*0412*/ 	.byte	0x3f
	.zero		1


	//   ....[40]....
        /*0414*/ 	.word	0x0000b110
        /*0418*/ 	.word	0x00000007
        /*041c*/ 	.word	0x00000000
        /*0420*/ 	.short	0x010a
        /*0422*/ 	.byte	0x3f
	.zero		1


	//   ....[41]....
        /*0424*/ 	.word	0x0000b160
        /*0428*/ 	.word	0x00000003
        /*042c*/ 	.word	0x00000000
        /*0430*/ 	.short	0x010a
        /*0432*/ 	.byte	0x3f
	.zero		1


	//   ....[42]....
        /*0434*/ 	.word	0x0000b1b0
        /*0438*/ 	.word	0x00000005
        /*043c*/ 	.word	0x00000000
        /*0440*/ 	.short	0x010a
        /*0442*/ 	.byte	0x3f
	.zero		1


	//----- nvinfo : EIATTR_NUM_MBARRIERS
	.align		4
.L_614:
        /*0444*/ 	.byte	0x03, 0x38
        /*0446*/ 	.short	0x0009


	//----- nvinfo : EIATTR_EXIT_INSTR_OFFSETS
	.align		4
        /*0448*/ 	.byte	0x04, 0x1c
        /*044a*/ 	.short	(.L_616 - .L_615)


	//   ....[0]....
.L_615:
        /*044c*/ 	.word	0x0000aa30


	//----- nvinfo : EIATTR_MAX_THREADS
	.align		4
.L_616:
        /*0450*/ 	.byte	0x04, 0x05
        /*0452*/ 	.short	(.L_618 - .L_617)
.L_617:
        /*0454*/ 	.word	0x00000180
        /*0458*/ 	.word	0x00000001
        /*045c*/ 	.word	0x00000001


	//----- nvinfo : EIATTR_CRS_STACK_SIZE
	.align		4
.L_618:
        /*0460*/ 	.byte	0x04, 0x1e
        /*0462*/ 	.short	(.L_620 - .L_619)
.L_619:
        /*0464*/ 	.word	0x00000000


	//----- nvinfo : EIATTR_CBANK_PARAM_SIZE
	.align		4
.L_620:
        /*0468*/ 	.byte	0x03, 0x19
        /*046a*/ 	.short	0x06f0


	//----- nvinfo : EIATTR_PARAM_CBANK
	.align		4
        /*046c*/ 	.byte	0x04, 0x0a
        /*046e*/ 	.short	(.L_622 - .L_621)
	.align		4
.L_621:
        /*0470*/ 	.word	index@(.nv.constant0._ZN7cutlass13device_kernelIN5flash11enable_sm90INS1_16FlashAttnBwdSm90INS1_25CollectiveMainloopBwdSm90ILi2ELi2ELi2EN4cute5tupleIJNS5_1CILi1EEES8_S8_EEENS6_IJNS7_ILi64EEENS7_ILi128EEESB_EEENS_6half_tEfNS_4arch4Sm90ELb0ELb1ELb1ELb1ELb1ELb1ELb0ELb0ELi2ELi1ELi2ELi1ELb0EEENS1_24CollectiveEpilogueBwdGQAISC_fSF_Li256ELb1ELb1EEENS1_19SingleTileSchedulerILb1ELb0ELb0ELi128EEEEEEEEEvNT_6ParamsE)
        /*0474*/ 	.short	0x0210
        /*0476*/ 	.short	0x06f0


	//----- nvinfo : EIATTR_SW_WAR
	.align		4
.L_622:
        /*0478*/ 	.byte	0x04, 0x36
        /*047a*/ 	.short	(.L_624 - .L_623)
.L_623:
        /*047c*/ 	.word	0x00000008
.L_624:


//--------------------- .nv.info._ZN7cutlass13device_kernelIN5flash11enable_sm90INS1_16FlashAttnBwdSm90INS1_25CollectiveMainloopBwdSm90ILi2ELi2ELi2EN4cute5tupleIJNS5_1CILi1EEES8_S8_EEENS6_IJNS7_ILi64EEENS7_ILi128EEESB_EEENS_6half_tEfNS_4arch4Sm90ELb1ELb0ELb1ELb0ELb0ELb1ELb0ELb0ELi2ELi1ELi2ELi1ELb0EEENS1_21CollectiveEpilogueBwdISC_SD_SF_Li256ELb0ELb0ELi1EEENS1_25SingleTileBwdLPTSchedulerILb0ELi128ELb0EEEEEEEEEvNT_6ParamsE --------------------------
	.section	.nv.info._ZN7cutlass13device_kernelIN5flash11enable_sm90INS1_16FlashAttnBwdSm90INS1_25CollectiveMainloopBwdSm90ILi2ELi2ELi2EN4cute5tupleIJNS5_1CILi1EEES8_S8_EEENS6_IJNS7_ILi64EEENS7_ILi128EEESB_EEENS_6half_tEfNS_4arch4Sm90ELb1ELb0ELb1ELb0ELb0ELb1ELb0ELb0ELi2ELi1ELi2ELi1ELb0EEENS1_21CollectiveEpilogueBwdISC_SD_SF_Li256ELb0ELb0ELi1EEENS1_25SingleTileBwdLPTSchedulerILb0ELi128ELb0EEEEEEEEEvNT_6ParamsE,"",@"SHT_CUDA_INFO"
	.sectionflags	@""
	.align	4


	//----- nvinfo : EIATTR_CUDA_API_VERSION
	.align		4
        /*0000*/ 	.byte	0x04, 0x37
        /*0002*/ 	.short	(.L_626 - .L_625)
.L_625:
        /*0004*/ 	.word	0x00000082


	//----- nvinfo : EIATTR_KPARAM_INFO
	.align		4
.L_626:
        /*0008*/ 	.byte	0x04, 0x17
        /*000a*/ 	.short	(.L_628 - .L_627)
.L_627:
        /*000c*/ 	.word	0x00000000
        /*0010*/ 	.short	0x0000
        /*0012*/ 	.short	0x0070
        /*0014*/ 	.byte	0x00, 0xf0, 0x01, 0x24


	//----- nvinfo : EIATTR_SPARSE_MMA_MASK
	.align		4
.L_628:
        /*0018*/ 	.byte	0x03, 0x50
        /*001a*/ 	.short	0x0000


	//----- nvinfo : EIATTR_MAXREG_COUNT
	.align		4
        /*001c*/ 	.byte	0x03, 0x1b
        /*001e*/ 	.short	0x00a8


	//----- nvinfo : EIATTR_NUM_BARRIERS
	.align		4
        /*0020*/ 	.byte	0x02, 0x4c
        /*0022*/ 	.byte	0x10
	.zero		1


	//----- nvinfo : EIATTR_EXTERNS
	.align		4
        /*0024*/ 	.byte	0x04, 0x0f
        /*0026*/ 	.short	(.L_630 - .L_629)


	//   ....[0]....
	.align		4
.L_629:
        /*0028*/ 	.word	index@(__assertfail)


	//----- nvinfo : EIATTR_ANNOTATIONS
	.align		4
.L_630:
        /*002c*/ 	.byte	0x04, 0x55
        /*002e*/ 	.short	(.L_632 - .L_631)


	//   ....[0]....
.L_631:
        /*0030*/ 	.word	0x00000001
        /*0034*/ 	.byte	0xe0, 0x10, 0x00, 0x00, 0x01, 0x00, 0x00, 0x00, 0x50, 0x17, 0x00, 0x00, 0x01, 0x00, 0x00, 0x00
        /*0044*/ 	.byte	0x80, 0x32, 0x00, 0x00, 0x01, 0x00, 0x00, 0x00, 0x40, 0x33, 0x00, 0x00, 0x01, 0x00, 0x00, 0x00
        /*0054*/ 	.byte	0x80, 0x89, 0x00, 0x00, 0x01, 0x00, 0x00, 0x00, 0x70, 0x94, 0x00, 0x00


	//----- nvinfo : EIATTR_MERCURY_ISA_VERSION
	.align		4
.L_632:
        /*0060*/ 	.byte	0x03, 0x5f
        /*0062*/ 	.short	0x0101


	//----- nvinfo : EIATTR_INT_WARP_WIDE_INSTR_OFFSETS
	.align		4
        /*0064*/ 	.byte	0x04, 0x31
        /*0066*/ 	.short	(.L_634 - .L_633)


	//   ....[0]....
.L_633:
        /*0068*/ 	.word	0x000001f0


	//   ....[1]....
        /*006c*/ 	.word	0x00000220


	//----- nvinfo : EIATTR_COOP_GROUP_MASK_REGIDS
	.align		4
.L_634:
        /*0070*/ 	.byte	0x04, 0x29
        /*0072*/ 	.short	(.L_636 - .L_635)


	//   ....[0]....
.L_635:
        /*0074*/ 	.word	0xffffffff


	//   ....[1]....
        /*0078*/ 	.word	0xffffffff


	//   ....[2]....
        /*007c*/ 	.word	0xffffffff


	//   ....[3]....
        /*0080*/ 	.word	0xffffffff


	//   ....[4]....
        /*0084*/ 	.word	0xffffffff


	//   ....[5]....
        /*0088*/ 	.word	0xffffffff


	//   ....[6]....
        /*008c*/ 	.word	0xffffffff


	//   ....[7]....
        /*0090*/ 	.word	0xffffffff


	//   ....[8]....
        /*0094*/ 	.word	0x0500000f


	//----- nvinfo : EIATTR_COOP_GROUP_INSTR_OFFSETS
	.align		4
.L_636:
        /*0098*/ 	.byte	0x04, 0x28
        /*009a*/ 	.short	(.L_638 - .L_637)


	//   ....[0]....
.L_637:
        /*009c*/ 	.word	0x00000070


	//   ....[1]....
        /*00a0*/ 	.word	0x00000200


	//   ....[2]....
        /*00a4*/ 	.word	0x00000250


	//   ....[3]....
        /*00a8*/ 	.word	0x00000440


	//   ....[4]....
        /*00ac*/ 	.word	0x00000680


	//   ....[5]....
        /*00b0*/ 	.word	0x00001380


	//   ....[6]....
        /*00b4*/ 	.word	0x000053a0


	//   ....[7]....
        /*00b8*/ 	.word	0x00006e90


	//   ....[8]....
        /*00bc*/ 	.word	0x0000a030


	//----- nvinfo : EIATTR_REG_RECONFIG
	.align		4
.L_638:
        /*00c0*/ 	.byte	0x01, 0x54
	.zero		2


	//----- nvinfo : EIATTR_SYSCALL_OFFSETS
	.align		4
        /*00c4*/ 	.byte	0x04, 0x46
        /*00c6*/ 	.short	(.L_640 - .L_639)


	//   ....[0]....
.L_639:
        /*00c8*/ 	.word	0x00000fb0


	//   ....[1]....
        /*00cc*/ 	.word	0x000010a0


	//   ....[2]....
        /*00d0*/ 	.word	0x00001210


	//   ....[3]....
        /*00d4*/ 	.word	0x00001300


	//   ....[4]....
        /*00d8*/ 	.word	0x00004d10


	//   ....[5]....
        /*00dc*/ 	.word	0x00004e50


	//   ....[6]....
        /*00e0*/ 	.word	0x00004f70


	//   ....[7]....
        /*00e4*/ 	.word	0x00005090


	//----- nvinfo : EIATTR_MBARRIER_INSTR_OFFSETS
	.align		4
.L_640:
        /*00e8*/ 	.byte	0x04, 0x39
        /*00ea*/ 	.short	(.L_642 - .L_641)


	//   ....[0]....
.L_641:
        /*00ec*/ 	.word	0x000002f0
        /*00f0*/ 	.word	0x000000ff
        /*00f4*/ 	.word	0x00030800
        /*00f8*/ 	.short	0x0100
        /*00fa*/ 	.byte	0x06
	.zero		1


	//   ....[1]....
        /*00fc*/ 	.word	0x000003f0
        /*0100*/ 	.word	0x000000ff
        /*0104*/ 	.word	0x00030810
        /*0108*/ 	.short	0x0100
        /*010a*/ 	.byte	0x08
	.zero		1


	//   ....[2]....
        /*010c*/ 	.word	0x00000400
        /*0110*/ 	.word	0x000000ff
        /*0114*/ 	.word	0x00030820
        /*0118*/ 	.short	0x0100
        /*011a*/ 	.byte	0x08
	.zero		1


	//   ....[3]....
        /*011c*/ 	.word	0x00000410
        /*0120*/ 	.word	0x000000ff
        /*0124*/ 	.word	0x00030818
        /*0128*/ 	.short	0x0100
        /*012a*/ 	.byte	0x08
	.zero		1


	//   ....[4]....
        /*012c*/ 	.word	0x00000420
        /*0130*/ 	.word	0x000000ff
        /*0134*/ 	.word	0x00030828
        /*0138*/ 	.short	0x0100
        /*013a*/ 	.byte	0x08
	.zero		1


	//   ....[5]....
        /*013c*/ 	.word	0x00000550
        /*0140*/ 	.word	0x000000ff
        /*0144*/ 	.word	0x00030830
        /*0148*/ 	.short	0x0100
        /*014a*/ 	.byte	0x08
	.zero		1


	//   ....[6]....
        /*014c*/ 	.word	0x00000560
        /*0150*/ 	.word	0x000000ff
        /*0154*/ 	.word	0x00030840
        /*0158*/ 	.short	0x0100
        /*015a*/ 	.byte	0x08
	.zero		1


	//   ....[7]....
        /*015c*/ 	.word	0x00000570
        /*0160*/ 	.word	0x000000ff
        /*0164*/ 	.word	0x00030838
        /*0168*/ 	.short	0x0100
        /*016a*/ 	.byte	0x08
	.zero		1


	//   ....[8]....
        /*016c*/ 	.word	0x00000580
        /*0170*/ 	.word	0x000000ff
        /*0174*/ 	.word	0x00030848
        /*0178*/ 	.short	0x0100
        /*017a*/ 	.byte	0x08
	.zero		1


	//   ....[9]....
        /*017c*/ 	.word	0x000013c0
        /*0180*/ 	.word	0x00000010
        /*0184*/ 	.word	0x00030800
        /*0188*/ 	.short	0x010a
        /*018a*/ 	.byte	0x3f
	.zero		1


	//   ....[10]....
        /*018c*/ 	.word	0x00001460
        /*0190*/ 	.word	0x00000010
        /*0194*/ 	.word	0x00030800
        /*0198*/ 	.short	0x010a
        /*019a*/ 	.byte	0x3f
	.zero		1


	//   ....[11]....
        /*019c*/ 	.word	0x00001bc0
        /*01a0*/ 	.word	0x00000000
        /*01a4*/ 	.word	0x00030810
        /*01a8*/ 	.short	0x010a
        /*01aa*/ 	.byte	0x3f
	.zero		1


	//   ....[12]....
        /*01ac*/ 	.word	0x00001c00
        /*01b0*/ 	.word	0x00000000
        /*01b4*/ 	.word	0x00030810
        /*01b8*/ 	.short	0x010a
        /*01ba*/ 	.byte	0x3f
	.zero		1


	//   ....[13]....
        /*01bc*/ 	.word	0x00002160
        /*01c0*/ 	.word	0x00000000
        /*01c4*/ 	.word	0x00030830
        /*01c8*/ 	.short	0x010a
        /*01ca*/ 	.byte	0x3f
	.zero		1


	//   ....[14]....
        /*01cc*/ 	.word	0x000024d0
        /*01d0*/ 	.word	0x00000000
        /*01d4*/ 	.word	0x00030830
        /*01d8*/ 	.short	0x010a
        /*01da*/ 	.byte	0x3f
	.zero		1


	//   ....[15]....
        /*01dc*/ 	.word	0x00004420
        /*01e0*/ 	.word	0x00000006
        /*01e4*/ 	.word	0x00000000
        /*01e8*/ 	.short	0x0101
        /*01ea*/ 	.byte	0x3f
	.zero		1


	//   ....[16]....
        /*01ec*/ 	.word	0x00004750
        /*01f0*/ 	.word	0x00000000
        /*01f4*/ 	.word	0x00000000
        /*01f8*/ 	.short	0x0101
        /*01fa*/ 	.byte	0x3f
	.zero		1


	//   ....[17]....
        /*01fc*/ 	.word	0x000082e0
        /*0200*/ 	.word	0x00000010
        /*0204*/ 	.word	0x00030820
        /*0208*/ 	.short	0x010a
        /*020a*/ 	.byte	0x3f
	.zero		1


	//   ....[18]....
        /*020c*/ 	.word	0x00008a10
        /*0210*/ 	.word	0x00000010
        /*0214*/ 	.word	0x00030840
        /*0218*/ 	.short	0x010a
        /*021a*/ 	.byte	0x3f
	.zero		1


	//   ....[19]....
        /*021c*/ 	.word	0x00008cb0
        /*0220*/ 	.word	0x00000010
        /*0224*/ 	.word	0x00030828
        /*0228*/ 	.short	0x010a
        /*022a*/ 	.byte	0x3f
	.zero		1


	//   ....[20]....
        /*022c*/ 	.word	0x00008f50
        /*0230*/ 	.word	0x00000010
        /*0234*/ 	.word	0x00030848
        /*0238*/ 	.short	0x010a
        /*023a*/ 	.byte	0x3f
	.zero		1


	//   ....[21]....
        /*023c*/ 	.word	0x000091a0
        /*0240*/ 	.word	0x00000010
        /*0244*/ 	.word	0x00030820
        /*0248*/ 	.short	0x010a
        /*024a*/ 	.byte	0x3f
	.zero		1


	//   ....[22]....
        /*024c*/ 	.word	0x000094d0
        /*0250*/ 	.word	0x00000010
        /*0254*/ 	.word	0x00030840
        /*0258*/ 	.short	0x010a
        /*025a*/ 	.byte	0x3f
	.zero		1


	//   ....[23]....
        /*025c*/ 	.word	0x00009740
        /*0260*/ 	.word	0x00000010
        /*0264*/ 	.word	0x00030828
        /*0268*/ 	.short	0x010a
        /*026a*/ 	.byte	0x3f
	.zero		1


	//   ....[24]....
        /*026c*/ 	.word	0x00009a60
        /*0270*/ 	.word	0x00000003
        /*0274*/ 	.word	0x00030840
        /*0278*/ 	.short	0x010a
        /*027a*/ 	.byte	0x3f
	.zero		1


	//   ....[25]....
        /*027c*/ 	.word	0x00009ea0
        /*0280*/ 	.word	0x00000006
        /*0284*/ 	.word	0x00000000
        /*0288*/ 	.short	0x010a
        /*028a*/ 	.byte	0x3f
	.zero		1


	//   ....[26]....
        /*028c*/ 	.word	0x00009f00
        /*0290*/ 	.word	0x00000003
        /*0294*/ 	.word	0x00000000
        /*0298*/ 	.short	0x010a
        /*029a*/ 	.byte	0x3f
	.zero		1


	//   ....[27]....
        /*029c*/ 	.word	0x00009f60
        /*02a0*/ 	.word	0x00000000
        /*02a4*/ 	.word	0x00000000
        /*02a8*/ 	.short	0x010a
        /*02aa*/ 	.byte	0x3f
	.zero		1


	//   ....[28]....
        /*02ac*/ 	.word	0x00009f90
        /*02b0*/ 	.word	0x00000003
        /*02b4*/ 	.word	0x00000000
        /*02b8*/ 	.short	0x010a
        /*02ba*/ 	.byte	0x3f
	.zero		1


	//   ....[29]....
        /*02bc*/ 	.word	0x0000a090
        /*02c0*/ 	.word	0x00000000
        /*02c4*/ 	.word	0x00030800
        /*02c8*/ 	.short	0x010a
        /*02ca*/ 	.byte	0x3f
	.zero		1


	//   ....[30]....
        /*02cc*/ 	.word	0x0000a0e0
        /*02d0*/ 	.word	0x00000000
        /*02d4*/ 	.word	0x00030810
        /*02d8*/ 	.short	0x010a
        /*02da*/ 	.byte	0x3f
	.zero		1


	//   ....[31]....
        /*02dc*/ 	.word	0x0000a130
        /*02e0*/ 	.word	0x00000000
        /*02e4*/ 	.word	0x00030830
        /*02e8*/ 	.short	0x010a
        /*02ea*/ 	.byte	0x3f
	.zero		1


	//   ....[32]....
        /*02ec*/ 	.word	0x0000a180
        /*02f0*/ 	.word	0x00000010
        /*02f4*/ 	.word	0x00030820
        /*02f8*/ 	.short	0x010a
        /*02fa*/ 	.byte	0x3f
	.zero		1


	//   ....[33]....
        /*02fc*/ 	.word	0x0000a1d0
        /*0300*/ 	.word	0x00000010
        /*0304*/ 	.word	0x00030840
        /*0308*/ 	.short	0x010a
        /*030a*/ 	.byte	0x3f
	.zero		1


	//   ....[34]....
        /*030c*/ 	.word	0x0000a220
        /*0310*/ 	.word	0x00000010
        /*0314*/ 	.word	0x00030828
        /*0318*/ 	.short	0x010a
        /*031a*/ 	.byte	0x3f
	.zero		1


	//   ....[35]....
        /*031c*/ 	.word	0x0000a270
        /*0320*/ 	.word	0x00000010
        /*0324*/ 	.word	0x00030848
        /*0328*/ 	.short	0x010a
        /*032a*/ 	.byte	0x3f
	.zero		1


	//   ....[36]....
        /*032c*/ 	.word	0x0000a2d0
        /*0330*/ 	.word	0x00000010
        /*0334*/ 	.word	0x00030820
        /*0338*/ 	.short	0x010a
        /*033a*/ 	.byte	0x3f
	.zero		1


	//   ....[37]....
        /*033c*/ 	.word	0x0000a320
        /*0340*/ 	.word	0x00000010
        /*0344*/ 	.word	0x00030840
        /*0348*/ 	.short	0x010a
        /*034a*/ 	.byte	0x3f
	.zero		1


	//   ....[38]....
        /*034c*/ 	.word	0x0000a370
        /*0350*/ 	.word	0x00000010
        /*0354*/ 	.word	0x00030828
        /*0358*/ 	.short	0x010a
        /*035a*/ 	.byte	0x3f
	.zero		1


	//   ....[39]....
        /*035c*/ 	.word	0x0000a3c0
        /*0360*/ 	.word	0x00000003
        /*0364*/ 	.word	0x00030840
        /*0368*/ 	.short	0x010a
        /*036a*/ 	.byte	0x3f
	.zero		1


	//   ....[40]....
        /*036c*/ 	.word	0x0000a490
        /*0370*/ 	.word	0x00000006
        /*0374*/ 	.word	0x00000000
        /*0378*/ 	.short	0x010a
        /*037a*/ 	.byte	0x3f
	.zero		1


	//   ....[41]....
        /*037c*/ 	.word	0x0000a4e0
        /*0380*/ 	.word	0x00000003
        /*0384*/ 	.word	0x00000000
        /*0388*/ 	.short	0x010a
        /*038a*/ 	.byte	0x3f
	.zero		1


	//   ....[42]....
        /*038c*/ 	.word	0x0000a530
        /*0390*/ 	.word	0x00000000
        /*0394*/ 	.word	0x00000000
        /*0398*/ 	.short	0x010a
        /*039a*/ 	.byte	0x3f
	.zero		1


	//----- nvinfo : EIATTR_NUM_MBARRIERS
	.align		4
.L_642:
        /*039c*/ 	.byte	0x03, 0x38
        /*039e*/ 	.short	0x0009


	//----- nvinfo : EIATTR_EXIT_INSTR_OFFSETS
	.align		4
        /*03a0*/ 	.byte	0x04, 0x1c
        /*03a2*/ 	.short	(.L_644 - .L_643)


	//   ....[0]....
.L_643:
        /*03a4*/ 	.word	0x00009fe0


	//----- nvinfo : EIATTR_MAX_THREADS
	.align		4
.L_644:
        /*03a8*/ 	.byte	0x04, 0x05
        /*03aa*/ 	.short	(.L_646 - .L_645)
.L_645:
        /*03ac*/ 	.word	0x00000180
        /*03b0*/ 	.word	0x00000001
        /*03b4*/ 	.word	0x00000001


	//----- nvinfo : EIATTR_CRS_STACK_SIZE
	.align		4
.L_646:
        /*03b8*/ 	.byte	0x04, 0x1e
        /*03ba*/ 	.short	(.L_648 - .L_647)
.L_647:
        /*03bc*/ 	.word	0x00000000


	//----- nvinfo : EIATTR_CBANK_PARAM_SIZE
	.align		4
.L_648:
        /*03c0*/ 	.byte	0x03, 0x19
        /*03c2*/ 	.short	0x0970


	//----- nvinfo : EIATTR_PARAM_CBANK
	.align		4
        /*03c4*/ 	.byte	0x04, 0x0a
        /*03c6*/ 	.short	(.L_650 - .L_649)
	.align		4
.L_649:
        /*03c8*/ 	.word	index@(.nv.constant0._ZN7cutlass13device_kernelIN5flash11enable_sm90INS1_16FlashAttnBwdSm90INS1_25CollectiveMainloopBwdSm90ILi2ELi2ELi2EN4cute5tupleIJNS5_1CILi1EEES8_S8_EEENS6_IJNS7_ILi64EEENS7_ILi128EEESB_EEENS_6half_tEfNS_4arch4Sm90ELb1ELb0ELb1ELb0ELb0ELb1ELb0ELb0ELi2ELi1ELi2ELi1ELb0EEENS1_21CollectiveEpilogueBwdISC_SD_SF_Li256ELb0ELb0ELi1EEENS1_25SingleTileBwdLPTSchedulerILb0ELi128ELb0EEEEEEEEEvNT_6ParamsE)
        /*03cc*/ 	.short	0x0210
        /*03ce*/ 	.short	0x0970


	//----- nvinfo : EIATTR_SW_WAR
	.align		4
.L_650:
        /*03d0*/ 	.byte	0x04, 0x36
        /*03d2*/ 	.short	(.L_652 - .L_651)
.L_651:
        /*03d4*/ 	.word	0x00000008
.L_652:


//--------------------- .nv.info._ZN7cutlass13device_kernelIN5flash11enable_sm90INS1_16FlashAttnBwdSm90INS1_25CollectiveMainloopBwdSm90ILi2ELi2ELi2EN4cute5tupleIJNS5_1CILi1EEES8_S8_EEENS6_IJNS7_ILi64EEENS7_ILi128EEESB_EEENS_6half_tEfNS_4arch4Sm90ELb1ELb0ELb1ELb0ELb1ELb1ELb0ELb0ELi2ELi1ELi2ELi1ELb0EEENS1_21CollectiveEpilogueBwdISC_SD_SF_Li256ELb0ELb0ELi1EEENS1_25SingleTileBwdLPTSchedulerILb0ELi128ELb1EEEEEEEEEvNT_6ParamsE --------------------------
	.section	.nv.info._ZN7cutlass13device_kernelIN5flash11enable_sm90INS1_16FlashAttnBwdSm90INS1_25CollectiveMainloopBwdSm90ILi2ELi2ELi2EN4cute5tupleIJNS5_1CILi1EEES8_S8_EEENS6_IJNS7_ILi64EEENS7_ILi128EEESB_EEENS_6half_tEfNS_4arch4Sm90ELb1ELb0ELb1ELb0ELb1ELb1ELb0ELb0ELi2ELi1ELi2ELi1ELb0EEENS1_21CollectiveEpilogueBwdISC_SD_SF_Li256ELb0ELb0ELi1EEENS1_25SingleTileBwdLPTSchedulerILb0ELi128ELb1EEEEEEEEEvNT_6ParamsE,"",@"SHT_CUDA_INFO"
	.sectionflags	@""
	.align	4


	//----- nvinfo : EIATTR_CUDA_API_VERSION
	.align		4
        /*0000*/ 	.byte	0x04, 0x37
        /*0002*/ 	.short	(.L_654 - .L_653)
.L_653:
        /*0004*/ 	.word	0x00000082


	//----- nvinfo : EIATTR_KPARAM_INFO
	.align		4
.L_654:
        /*0008*/ 	.byte	0x04, 0x17
        /*000a*/ 	.short	(.L_656 - .L_655)
.L_655:
        /*000c*/ 	.word	0x00000000
        /*0010*/ 	.short	0x0000
        /*0012*/ 	.short	0x0070
        /*0014*/ 	.byte	0x00, 0xf0, 0x01, 0x24


	//----- nvinfo : EIATTR_SPARSE_MMA_MASK
	.align		4
.L_656:
        /*0018*/ 	.byte	0x03, 0x50
        /*001a*/ 	.short	0x0000


	//----- nvinfo : EIATTR_MAXREG_COUNT
	.align		4
        /*001c*/ 	.byte	0x03, 0x1b
        /*001e*/ 	.short	0x00a8


	//----- nvinfo : EIATTR_NUM_BARRIERS
	.align		4
        /*0020*/ 	.byte	0x02, 0x4c
        /*0022*/ 	.byte	0x10
	.zero		1


	//----- nvinfo : EIATTR_EXTERNS
	.align		4
        /*0024*/ 	.byte	0x04, 0x0f
        /*0026*/ 	.short	(.L_658 - .L_657)


	//   ....[0]....
	.align		4
.L_657:
        /*0028*/ 	.word	index@(__assertfail)


	//----- nvinfo : EIATTR_ANNOTATIONS
	.align		4
.L_658:
        /*002c*/ 	.byte	0x04, 0x55
        /*002e*/ 	.short	(.L_660 - .L_659)


	//   ....[0]....
.L_659:
        /*0030*/ 	.word	0x00000001
        /*0034*/ 	.byte	0x20, 0x11, 0x00, 0x00, 0x01, 0x00, 0x00, 0x00, 0x90, 0x17, 0x00, 0x00, 0x01, 0x00, 0x00, 0x00
        /*0044*/ 	.byte	0xc0, 0x32, 0x00, 0x00, 0x01, 0x00, 0x00, 0x00, 0x80, 0x33, 0x00, 0x00, 0x01, 0x00, 0x00, 0x00
        /*0054*/ 	.byte	0x00, 0x94, 0x00, 0x00, 0x01, 0x00, 0x00, 0x00, 0xf0, 0x9e, 0x00, 0x00


	//----- nvinfo : EIATTR_MERCURY_ISA_VERSION
	.align		4
.L_660:
        /*0060*/ 	.byte	0x03, 0x5f
        /*0062*/ 	.short	0x0101


	//----- nvinfo : EIATTR_INT_WARP_WIDE_INSTR_OFFSETS
	.align		4
        /*0064*/ 	.byte	0x04, 0x31
        /*0066*/ 	.short	(.L_662 - .L_661)


	//   ....[0]....
.L_661:
        /*0068*/ 	.word	0x000001f0


	//   ....[1]....
        /*006c*/ 	.word	0x00000220


	//   ....[2]....
        /*0070*/ 	.word	0x00007ad0


	//   ....[3]....
        /*0074*/ 	.word	0x00008140


	//   ....[4]....
        /*0078*/ 	.word	0x00008670


	//----- nvinfo : EIATTR_COOP_GROUP_MASK_REGIDS
	.align		4
.L_662:
        /*007c*/ 	.byte	0x04, 0x29
        /*007e*/ 	.short	(.L_664 - .L_663)


	//   ....[0]....
.L_663:
        /*0080*/ 	.word	0xffffffff


	//   ....[1]....
        /*0084*/ 	.word	0xffffffff


	//   ....[2]....
        /*0088*/ 	.word	0xffffffff


	//   ....[3]....
        /*008c*/ 	.word	0xffffffff


	//   ....[4]....
        /*0090*/ 	.word	0xffffffff


	//   ....[5]....
        /*0094*/ 	.word	0xffffffff


	//   ....[6]....
        /*0098*/ 	.word	0xffffffff


	//   ....[7]....
        /*009c*/ 	.word	0xffffffff


	//   ....[8]....
        /*00a0*/ 	.word	0xffffffff


	//   ....[9]....
        /*00a4*/ 	.word	0xffffffff


	//   ....[10]....
        /*00a8*/ 	.word	0xffffffff


	//   ....[11]....
        /*00ac*/ 	.word	0xffffffff


	//   ....[12]....
        /*00b0*/ 	.word	0xffffffff


	//   ....[13]....
        /*00b4*/ 	.word	0xffffffff


	//   ....[14]....
        /*00b8*/ 	.word	0x0500000f


	//   ....[15]....
        /*00bc*/ 	.word	0x0500000f


	//   ....[16]....
        /*00c0*/ 	.word	0x0500000f


	//   ....[17]....
        /*00c4*/ 	.word	0x0500000f


	//----- nvinfo : EIATTR_COOP_GROUP_INSTR_OFFSETS
	.align		4
.L_664:
        /*00c8*/ 	.byte	0x04, 0x28
        /*00ca*/ 	.short	(.L_666 - .L_665)


	//   ....[0]....
.L_665:
        /*00cc*/ 	.word	0x00000070


	//   ....[1]....
        /*00d0*/ 	.word	0x00000200


	//   ....[2]....
        /*00d4*/ 	.word	0x00000250


	//   ....[3]....
        /*00d8*/ 	.word	0x00000440


	//   ....[4]....
        /*00dc*/ 	.word	0x00000690


	//   ....[5]....
        /*00e0*/ 	.word	0x000013c0


	//   ....[6]....
        /*00e4*/ 	.word	0x000053d0


	//   ....[7]....
        /*00e8*/ 	.word	0x00006f00


	//   ....[8]....
        /*00ec*/ 	.word	0x000076d0


	//   ....[9]....
        /*00f0*/ 	.word	0x00007a00


	//   ....[10]....
        /*00f4*/ 	.word	0x00007dc0


	//   ....[11]....
        /*00f8*/ 	.word	0x00008070


	//   ....[12]....
        /*00fc*/ 	.word	0x00008330


	//   ....[13]....
        /*0100*/ 	.word	0x000085a0


	//   ....[14]....
        /*0104*/ 	.word	0x0000aab0


	//   ....[15]....
        /*0108*/ 	.word	0x0000ac30


	//   ....[16]....
        /*010c*/ 	.word	0x0000aca0


	//   ....[17]....
        /*0110*/ 	.word	0x0000ad10


	//----- nvinfo : EIATTR_REG_RECONFIG
	.align		4
.L_666:
        /*0114*/ 	.byte	0x01, 0x54
	.zero		2


	//----- nvinfo : EIATTR_SYSCALL_OFFSETS
	.align		4
        /*0118*/ 	.byte	0x04, 0x46
        /*011a*/ 	.short	(.L_668 - .L_667)


	//   ....[0]....
.L_667:
        /*011c*/ 	.word	0x00000ff0


	//   ....[1]....
        /*0120*/ 	.word	0x000010e0


	//   ....[2]....
        /*0124*/ 	.word	0x00001250


	//   ....[3]....
        /*0128*/ 	.word	0x00001340


	//   ....[4]....
        /*012c*/ 	.word	0x00004d40


	//   ....[5]....
        /*0130*/ 	.word	0x00004e80


	//   ....[6]....
        /*0134*/ 	.word	0x00004fa0


	//   ....[7]....
        /*0138*/ 	.word	0x000050c0


	//----- nvinfo : EIATTR_MBARRIER_INSTR_OFFSETS
	.align		4
.L_668:
        /*013c*/ 	.byte	0x04, 0x39
        /*013e*/ 	.short	(.L_670 - .L_669)


	//   ....[0]....
.L_669:
        /*0140*/ 	.word	0x000002f0
        /*0144*/ 	.word	0x000000ff
        /*0148*/ 	.word	0x00030800
        /*014c*/ 	.short	0x0100
        /*014e*/ 	.byte	0x06
	.zero		1


	//   ....[1]....
        /*0150*/ 	.word	0x000003f0
        /*0154*/ 	.word	0x000000ff
        /*0158*/ 	.word	0x00030810
        /*015c*/ 	.short	0x0100
        /*015e*/ 	.byte	0x08
	.zero		1


	//   ....[2]....
        /*0160*/ 	.word	0x00000400
        /*0164*/ 	.word	0x000000ff
        /*0168*/ 	.word	0x00030820
        /*016c*/ 	.short	0x0100
        /*016e*/ 	.byte	0x08
	.zero		1


	//   ....[3]....
        /*0170*/ 	.word	0x00000410
        /*0174*/ 	.word	0x000000ff
        /*0178*/ 	.word	0x00030818
        /*017c*/ 	.short	0x0100
        /*017e*/ 	.byte	0x08
	.zero		1


	//   ....[4]....
        /*0180*/ 	.word	0x00000420
        /*0184*/ 	.word	0x000000ff
        /*0188*/ 	.word	0x00030828
        /*018c*/ 	.short	0x0100
        /*018e*/ 	.byte	0x08
	.zero		1


	//   ....[5]....
        /*0190*/ 	.word	0x00000550
        /*0194*/ 	.word	0x000000ff
        /*0198*/ 	.word	0x00030830
        /*019c*/ 	.short	0x0100
        /*019e*/ 	.byte	0x08
	.zero		1


	//   ....[6]....
        /*01a0*/ 	.word	0x00000560
        /*01a4*/ 	.word	0x000000ff
        /*01a8*/ 	.word	0x00030840
        /*01ac*/ 	.short	0x0100
        /*01ae*/ 	.byte	0x08
	.zero		1


	//   ....[7]....
        /*01b0*/ 	.word	0x00000570
        /*01b4*/ 	.word	0x000000ff
        /*01b8*/ 	.word	0x00030838
        /*01bc*/ 	.short	0x0100
        /*01be*/ 	.byte	0x08
	.zero		1


	//   ....[8]....
        /*01c0*/ 	.word	0x00000580
        /*01c4*/ 	.word	0x000000ff
        /*01c8*/ 	.word	0x00030848
        /*01cc*/ 	.short	0x0100
        /*01ce*/ 	.byte	0x08
	.zero		1


	//   ....[9]....
        /*01d0*/ 	.word	0x00001400
        /*01d4*/ 	.word	0x00000010
        /*01d8*/ 	.word	0x00030800
        /*01dc*/ 	.short	0x010a
        /*01de*/ 	.byte	0x3f
	.zero		1


	//   ....[10]....
        /*01e0*/ 	.word	0x000014a0
        /*01e4*/ 	.word	0x00000010
        /*01e8*/ 	.word	0x00030800
        /*01ec*/ 	.short	0x010a
        /*01ee*/ 	.byte	0x3f
	.zero		1


	//   ....[11]....
        /*01f0*/ 	.word	0x00001c00
        /*01f4*/ 	.word	0x00000000
        /*01f8*/ 	.word	0x00030810
        /*01fc*/ 	.short	0x010a
        /*01fe*/ 	.byte	0x3f
	.zero		1


	//   ....[12]....
        /*0200*/ 	.word	0x00001c40
        /*0204*/ 	.word	0x00000000
        /*0208*/ 	.word	0x00030810
        /*020c*/ 	.short	0x010a
        /*020e*/ 	.byte	0x3f
	.zero		1


	//   ....[13]....
        /*0210*/ 	.word	0x000021a0
        /*0214*/ 	.word	0x00000000
        /*0218*/ 	.word	0x00030830
        /*021c*/ 	.short	0x010a
        /*021e*/ 	.byte	0x3f
	.zero		1


	//   ....[14]....
        /*0220*/ 	.word	0x00002510
        /*0224*/ 	.word	0x00000000
        /*0228*/ 	.word	0x00030830
        /*022c*/ 	.short	0x010a
        /*022e*/ 	.byte	0x3f
	.zero		1


	//   ....[15]....
        /*0230*/ 	.word	0x00004450
        /*0234*/ 	.word	0x00000006
        /*0238*/ 	.word	0x00000000
        /*023c*/ 	.short	0x0101
        /*023e*/ 	.byte	0x3f
	.zero		1


	//   ....[16]....
        /*0240*/ 	.word	0x00004780
        /*0244*/ 	.word	0x00000000
        /*0248*/ 	.word	0x00000000
        /*024c*/ 	.short	0x0101
        /*024e*/ 	.byte	0x3f
	.zero		1


	//   ....[17]....
        /*0250*/ 	.word	0x00008d60
        /*0254*/ 	.word	0x00000010
        /*0258*/ 	.word	0x00030820
        /*025c*/ 	.short	0x010a
        /*025e*/ 	.byte	0x3f
	.zero		1


	//   ....[18]....
        /*0260*/ 	.word	0x00009490
        /*0264*/ 	.word	0x00000010
        /*0268*/ 	.word	0x00030840
        /*026c*/ 	.short	0x010a
        /*026e*/ 	.byte	0x3f
	.zero		1


	//   ....[19]....
        /*0270*/ 	.word	0x00009730
        /*0274*/ 	.word	0x00000010
        /*0278*/ 	.word	0x00030828
        /*027c*/ 	.short	0x010a
        /*027e*/ 	.byte	0x3f
	.zero		1


	//   ....[20]....
        /*0280*/ 	.word	0x000099d0
        /*0284*/ 	.word	0x00000010
        /*0288*/ 	.word	0x00030848
        /*028c*/ 	.short	0x010a
        /*028e*/ 	.byte	0x3f
	.zero		1


	//   ....[21]....
        /*0290*/ 	.word	0x00009c20
        /*0294*/ 	.word	0x00000010
        /*0298*/ 	.word	0x00030820
        /*029c*/ 	.short	0x010a
        /*029e*/ 	.byte	0x3f
	.zero		1


	//   ....[22]....
        /*02a0*/ 	.word	0x00009f50
        /*02a4*/ 	.word	0x00000010
        /*02a8*/ 	.word	0x00030840
        /*02ac*/ 	.short	0x010a
        /*02ae*/ 	.byte	0x3f
	.zero		1


	//   ....[23]....
        /*02b0*/ 	.word	0x0000a1c0
        /*02b4*/ 	.word	0x00000010
        /*02b8*/ 	.word	0x00030828
        /*02bc*/ 	.short	0x010a
        /*02be*/ 	.byte	0x3f
	.zero		1


	//   ....[24]....
        /*02c0*/ 	.word	0x0000a4e0
        /*02c4*/ 	.word	0x00000003
        /*02c8*/ 	.word	0x00030840
        /*02cc*/ 	.short	0x010a
        /*02ce*/ 	.byte	0x3f
	.zero		1


	//   ....[25]....
        /*02d0*/ 	.word	0x0000a920
        /*02d4*/ 	.word	0x00000006
        /*02d8*/ 	.word	0x00000000
        /*02dc*/ 	.short	0x010a
        /*02de*/ 	.byte	0x3f
	.zero		1


	//   ....[26]....
        /*02e0*/ 	.word	0x0000a980
        /*02e4*/ 	.word	0x00000003
        /*02e8*/ 	.word	0x00000000
        /*02ec*/ 	.short	0x010a
        /*02ee*/ 	.byte	0x3f
	.zero		1


	//   ....[27]....
        /*02f0*/ 	.word	0x0000a9e0
        /*02f4*/ 	.word	0x00000000
        /*02f8*/ 	.word	0x00000000
        /*02fc*/ 	.short	0x010a
        /*02fe*/ 	.byte	0x3f
	.zero		1


	//   ....[28]....
        /*0300*/ 	.word	0x0000aa10
        /*0304*/ 	.word	0x00000003
        /*0308*/ 	.word	0x00000000
        /*030c*/ 	.short	0x010a
        /*030e*/ 	.byte	0x3f
	.zero		1


	//   ....[29]....
        /*0310*/ 	.word	0x0000ab10
        /*0314*/ 	.word	0x00000000
        /*0318*/ 	.word	0x00030800
        /*031c*/ 	.short	0x010a
        /*031e*/ 	.byte	0x3f
	.zero		1


	//   ....[30]....
        /*0320*/ 	.word	0x0000ab60
        /*0324*/ 	.word	0x00000000
        /*0328*/ 	.word	0x00030810
        /*032c*/ 	.short	0x010a
        /*032e*/ 	.byte	0x3f
	.zero		1


	//   ....[31]....
        /*0330*/ 	.word	0x0000abb0
        /*0334*/ 	.word	0x00000000
        /*0338*/ 	.word	0x00030830
        /*033c*/ 	.short	0x010a
        /*033e*/ 	.byte	0x3f
	.zero		1


	//   ....[32]....
        /*0340*/ 	.word	0x0000ad50
        /*0344*/ 	.word	0x00000010
        /*0348*/ 	.word	0x00030820
        /*034c*/ 	.short	0x010a
        /*034e*/ 	.byte	0x3f
	.zero		1


	//   ....[33]....
        /*0350*/ 	.word	0x0000ada0
        /*0354*/ 	.word	0x00000010
        /*0358*/ 	.word	0x00030840
        /*035c*/ 	.short	0x010a
        /*035e*/ 	.byte	0x3f
	.zero		1


	//   ....[34]....
        /*0360*/ 	.word	0x0000adf0
        /*0364*/ 	.word	0x00000010
        /*0368*/ 	.word	0x00030828
        /*036c*/ 	.short	0x010a
        /*036e*/ 	.byte	0x3f
	.zero		1


	//   ....[35]....
        /*0370*/ 	.word	0x0000ae40
        /*0374*/ 	.word	0x00000010
        /*0378*/ 	.word	0x00030848
        /*037c*/ 	.short	0x010a
        /*037e*/ 	.byte	0x3f
	.zero		1


	//   ....[36]....
        /*0380*/ 	.word	0x0000aea0
        /*0384*/ 	.word	0x00000010
        /*0388*/ 	.word	0x00030820
        /*038c*/ 	.short	0x010a
        /*038e*/ 	.byte	0x3f
	.zero		1


	//   ....[37]....
        /*0390*/ 	.word	0x0000aef0
        /*0394*/ 	.word	0x00000010
        /*0398*/ 	.word	0x00030840
        /*039c*/ 	.short	0x010a
        /*039e*/ 	.byte	0x3f
	.zero		1


	//   ....[38]....
        /*03a0*/ 	.word	0x0000af40
        /*03a4*/ 	.word	0x00000010
        /*03a8*/ 	.word	0x00030828
        /*03ac*/ 	.short	0x010a
        /*03ae*/ 	.byte	0x3f
	.zero		1


	//   ....[39]....
        /*03b0*/ 	.word	0x0000af90
        /*03b4*/ 	.word	0x00000003
        /*03b8*/ 	.word	0x00030840
        /*03bc*/ 	.short	0x010a
        /*03be*/ 	.byte	0x3f
	.zero		1


	//   ....[40]....
        /*03c0*/ 	.word	0x0000b060
        /*03c4*/ 	.word	0x00000006
        /*03c8*/ 	.word	0x00000000
        /*03cc*/ 	.short	0x010a
        /*03ce*/ 	.byte	0x3f
	.zero		1


	//   ....[41]....
        /*03d0*/ 	.word	0x0000b0b0
        /*03d4*/ 	.word	0x00000003
        /*03d8*/ 	.word	0x00000000
        /*03dc*/ 	.short	0x010a
        /*03de*/ 	.byte	0x3f
	.zero		1


	//   ....[42]....
        /*03e0*/ 	.word	0x0000b100
        /*03e4*/ 	.word	0x00000000
        /*03e8*/ 	.word	0x00000000
        /*03ec*/ 	.short	0x010a
        /*03ee*/ 	.byte	0x3f
	.zero		1


	//----- nvinfo : EIATTR_NUM_MBARRIERS
	.align		4
.L_670:
        /*03f0*/ 	.byte	0x03, 0x38
        /*03f2*/ 	.short	0x0009


	//----- nvinfo : EIATTR_EXIT_INSTR_OFFSETS
	.align		4
        /*03f4*/ 	.byte	0x04, 0x1c
        /*03f6*/ 	.short	(.L_672 - .L_671)


	//   ....[0]....
.L_671:
        /*03f8*/ 	.word	0x0000aa60


	//----- nvinfo : EIATTR_MAX_THREADS
	.align		4
.L_672:
        /*03fc*/ 	.byte	0x04, 0x05
        /*03fe*/ 	.short	(.L_674 - .L_673)
.L_673:
        /*0400*/ 	.word	0x00000180
        /*0404*/ 	.word	0x00000001
        /*0408*/ 	.word	0x00000001


	//----- nvinfo : EIATTR_CRS_STACK_SIZE
	.align		4
.L_674:
        /*040c*/ 	.byte	0x04, 0x1e
        /*040e*/ 	.short	(.L_676 - .L_675)
.L_675:
        /*0410*/ 	.word	0x00000000


	//----- nvinfo : EIATTR_CBANK_PARAM_SIZE
	.align		4
.L_676:
        /*0414*/ 	.byte	0x03, 0x19
        /*0416*/ 	.short	0x0970


	//----- nvinfo : EIATTR_PARAM_CBANK
	.align		4
        /*0418*/ 	.byte	0x04, 0x0a
        /*041a*/ 	.short	(.L_678 - .L_677)
	.align		4
.L_677:
        /*041c*/ 	.word	index@(.nv.constant0._ZN7cutlass13device_kernelIN5flash11enable_sm90INS1_16FlashAttnBwdSm90INS1_25CollectiveMainloopBwdSm90ILi2ELi2ELi2EN4cute5tupleIJNS5_1CILi1EEES8_S8_EEENS6_IJNS7_ILi64EEENS7_ILi128EEESB_EEENS_6half_tEfNS_4arch4Sm90ELb1ELb0ELb1ELb0ELb1ELb1ELb0ELb0ELi2ELi1ELi2ELi1ELb0EEENS1_21CollectiveEpilogueBwdISC_SD_SF_Li256ELb0ELb0ELi1EEENS1_25SingleTileBwdLPTSchedulerILb0ELi128ELb1EEEEEEEEEvNT_6ParamsE)
        /*0420*/ 	.short	0x0210
        /*0422*/ 	.short	0x0970


	//----- nvinfo : EIATTR_SW_WAR
	.align		4
.L_678:
        /*0424*/ 	.byte	0x04, 0x36
        /*0426*/ 	.short	(.L_680 - .L_679)
.L_679:
        /*0428*/ 	.word	0x00000008
.L_680:


//--------------------- .nv.info._ZN7cutlass13device_kernelIN5flash11enable_sm90INS1_16FlashAttnBwdSm90INS1_25CollectiveMainloopBwdSm90ILi2ELi2ELi2EN4cute5tupleIJNS5_1CILi1EEES8_S8_EEENS6_IJNS7_ILi64EEENS7_ILi128EEESB_EEENS_6half_tEfNS_4arch4Sm90ELb1ELb0ELb1ELb0ELb0ELb1ELb0ELb0ELi2ELi1ELi2ELi1ELb0EEENS1_24CollectiveEpilogueBwdGQAISC_fSF_Li256ELb0ELb0EEENS1_25SingleTileBwdLPTSchedulerILb0ELi128ELb0EEEEEEEEEvNT_6ParamsE --------------------------
	.section	.nv.info._ZN7cutlass13device_kernelIN5flash11enable_sm90INS1_16FlashAttnBwdSm90INS1_25CollectiveMainloopBwdSm90ILi2ELi2ELi2EN4cute5tupleIJNS5_1CILi1EEES8_S8_EEENS6_IJNS7_ILi64EEENS7_ILi128EEESB_EEENS_6half_tEfNS_4arch4Sm90ELb1ELb0ELb1ELb0ELb0ELb1ELb0ELb0ELi2ELi1ELi2ELi1ELb0EEENS1_24CollectiveEpilogueBwdGQAISC_fSF_Li256ELb0ELb0EEENS1_25SingleTileBwdLPTSchedulerILb0ELi128ELb0EEEEEEEEEvNT_6ParamsE,"",@"SHT_CUDA_INFO"
	.sectionflags	@""
	.align	4


	//----- nvinfo : EIATTR_CUDA_API_VERSION
	.align		4
        /*0000*/ 	.byte	0x04, 0x37
        /*0002*/ 	.short	(.L_682 - .L_681)
.L_681:
        /*0004*/ 	.word	0x00000082


	//----- nvinfo : EIATTR_KPARAM_INFO
	.align		4
.L_682:
        /*0008*/ 	.byte	0x04, 0x17
        /*000a*/ 	.short	(.L_684 - .L_683)
.L_683:
        /*000c*/ 	.word	0x00000000
        /*0010*/ 	.short	0x0000
        /*0012*/ 	.short	0x0070
        /*0014*/ 	.byte	0x00, 0xf0, 0x01, 0x1c


	//----- nvinfo : EIATTR_SPARSE_MMA_MASK
	.align		4
.L_684:
        /*0018*/ 	.byte	0x03, 0x50
        /*001a*/ 	.short	0x0000


	//----- nvinfo : EIATTR_MAXREG_COUNT
	.align		4
        /*001c*/ 	.byte	0x03, 0x1b
        /*001e*/ 	.short	0x00a8


	//----- nvinfo : EIATTR_NUM_BARRIERS
	.align		4
        /*0020*/ 	.byte	0x02, 0x4c
        /*0022*/ 	.byte	0x10
	.zero		1


	//----- nvinfo : EIATTR_EXTERNS
	.align		4
        /*0024*/ 	.byte	0x04, 0x0f
        /*0026*/ 	.short	(.L_686 - .L_685)


	//   ....[0]....
	.align		4
.L_685:
        /*0028*/ 	.word	index@(__assertfail)


	//----- nvinfo : EIATTR_ANNOTATIONS
	.align		4
.L_686:
        /*002c*/ 	.byte	0x04, 0x55
        /*002e*/ 	.short	(.L_688 - .L_687)


	//   ....[0]....
.L_687:
        /*0030*/ 	.word	0x00000001
        /*0034*/ 	.byte	0x80, 0x10, 0x00, 0x00, 0x01, 0x00, 0x00, 0x00, 0xf0, 0x16, 0x00, 0x00, 0x01, 0x00, 0x00, 0x00
        /*0044*/ 	.byte	0x10, 0x32, 0x00, 0x00, 0x01, 0x00, 0x00, 0x00, 0xd0, 0x32, 0x00, 0x00, 0x01, 0x00, 0x00, 0x00
        /*0054*/ 	.byte	0x80, 0x6e, 0x00, 0x00, 0x01, 0x00, 0x00, 0x00, 0x70, 0x79, 0x00, 0x00


	//----- nvinfo : EIATTR_MERCURY_ISA_VERSION
	.align		4
.L_688:
        /*0060*/ 	.byte	0x03, 0x5f
        /*0062*/ 	.short	0x0101


	//----- nvinfo : EIATTR_INT_WARP_WIDE_INSTR_OFFSETS
	.align		4
        /*0064*/ 	.byte	0x04, 0x31
        /*0066*/ 	.short	(.L_690 - .L_689)


	//   ....[0]....
.L_689:
        /*0068*/ 	.word	0x00000190


	//   ....[1]....
        /*006c*/ 	.word	0x000001c0


	//----- nvinfo : EIATTR_COOP_GROUP_MASK_REGIDS
	.align		4
.L_690:
        /*0070*/ 	.byte	0x04, 0x29
        /*0072*/ 	.short	(.L_692 - .L_691)


	//   ....[0]....
.L_691:
        /*0074*/ 	.word	0xffffffff


	//   ....[1]....
        /*0078*/ 	.word	0xffffffff


	//   ....[2]....
        /*007c*/ 	.word	0xffffffff


	//   ....[3]....
        /*0080*/ 	.word	0xffffffff


	//   ....[4]....
        /*0084*/ 	.word	0xffffffff


	//   ....[5]....
        /*0088*/ 	.word	0xffffffff


	//   ....[6]....
        /*008c*/ 	.word	0xffffffff


	//   ....[7]....
        /*0090*/ 	.word	0x0500000f


	//----- nvinfo : EIATTR_COOP_GROUP_INSTR_OFFSETS
	.align		4
.L_692:
        /*0094*/ 	.byte	0x04, 0x28
        /*0096*/ 	.short	(.L_694 - .L_693)


	//   ....[0]....
.L_693:
        /*0098*/ 	.word	0x00000070


	//   ....[1]....
        /*009c*/ 	.word	0x000001a0


	//   ....[2]....
        /*00a0*/ 	.word	0x000001f0


	//   ....[3]....
        /*00a4*/ 	.word	0x000003e0


	//   ....[4]....
        /*00a8*/ 	.word	0x00000620


	//   ....[5]....
        /*00ac*/ 	.word	0x00001320


	//   ....[6]....
        /*00b0*/ 	.word	0x00005390


	//   ....[7]....
        /*00b4*/ 	.word	0x00008530


	//----- nvinfo : EIATTR_REG_RECONFIG
	.align		4
.L_694:
        /*00b8*/ 	.byte	0x01, 0x54
	.zero		2


	//----- nvinfo : EIATTR_SYSCALL_OFFSETS
	.align		4
        /*00bc*/ 	.byte	0x04, 0x46
        /*00be*/ 	.short	(.L_696 - .L_695)


	//   ....[0]....
.L_695:
        /*00c0*/ 	.word	0x00000f50


	//   ....[1]....
        /*00c4*/ 	.word	0x00001040


	//   ....[2]....
        /*00c8*/ 	.word	0x000011b0


	//   ....[3]....
        /*00cc*/ 	.word	0x000012a0


	//----- nvinfo : EIATTR_MBARRIER_INSTR_OFFSETS
	.align		4
.L_696:
        /*00d0*/ 	.byte	0x04, 0x39
        /*00d2*/ 	.short	(.L_698 - .L_697)


	//   ....[0]....
.L_697:
        /*00d4*/ 	.word	0x00000290
        /*00d8*/ 	.word	0x000000ff
        /*00dc*/ 	.word	0x00030800
        /*00e0*/ 	.short	0x0100
        /*00e2*/ 	.byte	0x06
	.zero		1


	//   ....[1]....
        /*00e4*/ 	.word	0x00000390
        /*00e8*/ 	.word	0x000000ff
        /*00ec*/ 	.word	0x00030810
        /*00f0*/ 	.short	0x0100
        /*00f2*/ 	.byte	0x08
	.zero		1


	//   ....[2]....
        /*00f4*/ 	.word	0x000003a0
        /*00f8*/ 	.word	0x000000ff
        /*00fc*/ 	.word	0x00030820
        /*0100*/ 	.short	0x0100
        /*0102*/ 	.byte	0x08
	.zero		1


	//   ....[3]....
        /*0104*/ 	.word	0x000003b0
        /*0108*/ 	.word	0x000000ff
        /*010c*/ 	.word	0x00030818
        /*0110*/ 	.short	0x0100
        /*0112*/ 	.byte	0x08
	.zero		1


	//   ....[4]....
        /*0114*/ 	.word	0x000003c0
        /*0118*/ 	.word	0x000000ff
        /*011c*/ 	.word	0x00030828
        /*0120*/ 	.short	0x0100
        /*0122*/ 	.byte	0x08
	.zero		1


	//   ....[5]....
        /*0124*/ 	.word	0x000004f0
        /*0128*/ 	.word	0x000000ff
        /*012c*/ 	.word	0x00030830
        /*0130*/ 	.short	0x0100
        /*0132*/ 	.byte	0x08
	.zero		1


	//   ....[6]....
        /*0134*/ 	.word	0x00000500
        /*0138*/ 	.word	0x000000ff
        /*013c*/ 	.word	0x00030840
        /*0140*/ 	.short	0x0100
        /*0142*/ 	.byte	0x08
	.zero		1


	//   ....[7]....
        /*0144*/ 	.word	0x00000510
        /*0148*/ 	.word	0x000000ff
        /*014c*/ 	.word	0x00030838
        /*0150*/ 	.short	0x0100
        /*0152*/ 	.byte	0x08
	.zero		1


	//   ....[8]....
        /*0154*/ 	.word	0x00000520
        /*0158*/ 	.word	0x000000ff
        /*015c*/ 	.word	0x00030848
        /*0160*/ 	.short	0x0100
        /*0162*/ 	.byte	0x08
	.zero		1


	//   ....[9]....
        /*0164*/ 	.word	0x00001360
        /*0168*/ 	.word	0x00000010
        /*016c*/ 	.word	0x00030800
        /*0170*/ 	.short	0x010a
        /*0172*/ 	.byte	0x3f
	.zero		1


	//   ....[10]....
        /*0174*/ 	.word	0x00001400
        /*0178*/ 	.word	0x00000010
        /*017c*/ 	.word	0x00030800
        /*0180*/ 	.short	0x010a
        /*0182*/ 	.byte	0x3f
	.zero		1


	//   ....[11]....
        /*0184*/ 	.word	0x00001b50
        /*0188*/ 	.word	0x00000000
        /*018c*/ 	.word	0x00030810
        /*0190*/ 	.short	0x010a
        /*0192*/ 	.byte	0x3f
	.zero		1


	//   ....[12]....
        /*0194*/ 	.word	0x00001b90
        /*0198*/ 	.word	0x00000000
        /*019c*/ 	.word	0x00030810
        /*01a0*/ 	.short	0x010a
        /*01a2*/ 	.byte	0x3f
	.zero		1


	//   ....[13]....
        /*01a4*/ 	.word	0x000020f0
        /*01a8*/ 	.word	0x00000000
        /*01ac*/ 	.word	0x00030830
        /*01b0*/ 	.short	0x010a
        /*01b2*/ 	.byte	0x3f
	.zero		1


	//   ....[14]....
        /*01b4*/ 	.word	0x00002460
        /*01b8*/ 	.word	0x00000000
        /*01bc*/ 	.word	0x00030830
        /*01c0*/ 	.short	0x010a
        /*01c2*/ 	.byte	0x3f
	.zero		1


	//   ....[15]....
        /*01c4*/ 	.word	0x000043b0
        /*01c8*/ 	.word	0x00000006
        /*01cc*/ 	.word	0x00000000
        /*01d0*/ 	.short	0x0101
        /*01d2*/ 	.byte	0x3f
	.zero		1


	//   ....[16]....
        /*01d4*/ 	.word	0x000046e0
        /*01d8*/ 	.word	0x00000000
        /*01dc*/ 	.word	0x00000000
        /*01e0*/ 	.short	0x0101
        /*01e2*/ 	.byte	0x3f
	.zero		1


	//   ....[17]....
        /*01e4*/ 	.word	0x000067e0
        /*01e8*/ 	.word	0x00000010
        /*01ec*/ 	.word	0x00030820
        /*01f0*/ 	.short	0x010a
        /*01f2*/ 	.byte	0x3f
	.zero		1


	//   ....[18]....
        /*01f4*/ 	.word	0x00006f10
        /*01f8*/ 	.word	0x00000010
        /*01fc*/ 	.word	0x00030840
        /*0200*/ 	.short	0x010a
        /*0202*/ 	.byte	0x3f
	.zero		1


	//   ....[19]....
        /*0204*/ 	.word	0x000071b0
        /*0208*/ 	.word	0x00000010
        /*020c*/ 	.word	0x00030828
        /*0210*/ 	.short	0x010a
        /*0212*/ 	.byte	0x3f
	.zero		1


	//   ....[20]....
        /*0214*/ 	.word	0x00007450
        /*0218*/ 	.word	0x00000010
        /*021c*/ 	.word	0x00030848
        /*0220*/ 	.short	0x010a
        /*0222*/ 	.byte	0x3f
	.zero		1


	//   ....[21]....
        /*0224*/ 	.word	0x000076a0
        /*0228*/ 	.word	0x00000010
        /*022c*/ 	.word	0x00030820
        /*0230*/ 	.short	0x010a
        /*0232*/ 	.byte	0x3f
	.zero		1


	//   ....[22]....
        /*0234*/ 	.word	0x000079d0
        /*0238*/ 	.word	0x00000010
        /*023c*/ 	.word	0x00030840
        /*0240*/ 	.short	0x010a
        /*0242*/ 	.byte	0x3f
	.zero		1


	//   ....[23]....
        /*0244*/ 	.word	0x00007c40
        /*0248*/ 	.word	0x00000010
        /*024c*/ 	.word	0x00030828
        /*0250*/ 	.short	0x010a
        /*0252*/ 	.byte	0x3f
	.zero		1


	//   ....[24]....
        /*0254*/ 	.word	0x00007f60
        /*0258*/ 	.word	0x00000003
        /*025c*/ 	.word	0x00030840
        /*0260*/ 	.short	0x010a
        /*0262*/ 	.byte	0x3f
	.zero		1


	//   ....[25]....
        /*0264*/ 	.word	0x000083a0
        /*0268*/ 	.word	0x00000006
        /*026c*/ 	.word	0x00000000
        /*0270*/ 	.short	0x010a
        /*0272*/ 	.byte	0x3f
	.zero		1


	//   ....[26]....
        /*0274*/ 	.word	0x00008400
        /*0278*/ 	.word	0x00000003
        /*027c*/ 	.word	0x00000000
        /*0280*/ 	.short	0x010a
        /*0282*/ 	.byte	0x3f
	.zero		1


	//   ....[27]....
        /*0284*/ 	.word	0x00008460
        /*0288*/ 	.word	0x00000000
        /*028c*/ 	.word	0x00000000
        /*0290*/ 	.short	0x010a
        /*0292*/ 	.byte	0x3f
	.zero		1


	//   ....[28]....
        /*0294*/ 	.word	0x00008490
        /*0298*/ 	.word	0x00000003
        /*029c*/ 	.word	0x00000000
        /*02a0*/ 	.short	0x010a
        /*02a2*/ 	.byte	0x3f
	.zero		1


	//   ....[29]....
        /*02a4*/ 	.word	0x00008590
        /*02a8*/ 	.word	0x00000000
        /*02ac*/ 	.word	0x00030800
        /*02b0*/ 	.short	0x010a
        /*02b2*/ 	.byte	0x3f
	.zero		1


	//   ....[30]....
        /*02b4*/ 	.word	0x000085e0
        /*02b8*/ 	.word	0x00000000
        /*02bc*/ 	.word	0x00030810
        /*02c0*/ 	.short	0x010a
        /*02c2*/ 	.byte	0x3f
	.zero		1


	//   ....[31]....
        /*02c4*/ 	.word	0x00008630
        /*02c8*/ 	.word	0x00000000
        /*02cc*/ 	.word	0x00030830
        /*02d0*/ 	.short	0x010a
        /*02d2*/ 	.byte	0x3f
	.zero		1


	//   ....[32]....
        /*02d4*/ 	.word	0x00008680
        /*02d8*/ 	.word	0x00000010
        /*02dc*/ 	.word	0x00030820
        /*02e0*/ 	.short	0x010a
        /*02e2*/ 	.byte	0x3f
	.zero		1


	//   ....[33]....
        /*02e4*/ 	.word	0x000086d0
        /*02e8*/ 	.word	0x00000010
        /*02ec*/ 	.word	0x00030840
        /*02f0*/ 	.short	0x010a
        /*02f2*/ 	.byte	0x3f
	.zero		1


	//   ....[34]....
        /*02f4*/ 	.word	0x00008720
        /*02f8*/ 	.word	0x00000010
        /*02fc*/ 	.word	0x00030828
        /*0300*/ 	.short	0x010a
        /*0302*/ 	.byte	0x3f
	.zero		1


	//   ....[35]....
        /*0304*/ 	.word	0x00008770
        /*0308*/ 	.word	0x00000010
        /*030c*/ 	.word	0x00030848
        /*0310*/ 	.short	0x010a
        /*0312*/ 	.byte	0x3f
	.zero		1


	//   ....[36]....
        /*0314*/ 	.word	0x000087d0
        /*0318*/ 	.word	0x00000010
        /*031c*/ 	.word	0x00030820
        /*0320*/ 	.short	0x010a
        /*0322*/ 	.byte	0x3f
	.zero		1


	//   ....[37]....
        /*0324*/ 	.word	0x00008820
        /*0328*/ 	.word	0x00000010
        /*032c*/ 	.word	0x00030840
        /*0330*/ 	.short	0x010a
        /*0332*/ 	.byte	0x3f
	.zero		1


	//   ....[38]....
        /*0334*/ 	.word	0x00008870
        /*0338*/ 	.word	0x00000010
        /*033c*/ 	.word	0x00030828
        /*0340*/ 	.short	0x010a
        /*0342*/ 	.byte	0x3f
	.zero		1


	//   ....[39]....
        /*0344*/ 	.word	0x000088c0
        /*0348*/ 	.word	0x00000003
        /*034c*/ 	.word	0x00030840
        /*0350*/ 	.short	0x010a
        /*0352*/ 	.byte	0x3f
	.zero		1


	//   ....[40]....
        /*0354*/ 	.word	0x00008990
        /*0358*/ 	.word	0x00000006
        /*035c*/ 	.word	0x00000000
        /*0360*/ 	.short	0x010a
        /*0362*/ 	.byte	0x3f
	.zero		1


	//   ....[41]....
        /*0364*/ 	.word	0x000089e0
        /*0368*/ 	.word	0x00000003
        /*036c*/ 	.word	0x00000000
        /*0370*/ 	.short	0x010a
        /*0372*/ 	.byte	0x3f
	.zero		1


	//   ....[42]....
        /*0374*/ 	.word	0x00008a30
        /*0378*/ 	.word	0x00000000
        /*037c*/ 	.word	0x00000000
        /*0380*/ 	.short	0x010a
        /*0382*/ 	.byte	0x3f
	.zero		1


	//----- nvinfo : EIATTR_NUM_MBARRIERS
	.align		4
.L_698:
        /*0384*/ 	.byte	0x03, 0x38
        /*0386*/ 	.short	0x0009


	//----- nvinfo : EIATTR_EXIT_INSTR_OFFSETS
	.align		4
        /*0388*/ 	.byte	0x04, 0x1c
        /*038a*/ 	.short	(.L_700 - .L_699)


	//   ....[0]....
.L_699:
        /*038c*/ 	.word	0x000084e0


	//----- nvinfo : EIATTR_MAX_THREADS
	.align		4
.L_700:
        /*0390*/ 	.byte	0x04, 0x05
        /*0392*/ 	.short	(.L_702 - .L_701)
.L_701:
        /*0394*/ 	.word	0x00000180
        /*0398*/ 	.word	0x00000001
        /*039c*/ 	.word	0x00000001


	//----- nvinfo : EIATTR_CRS_STACK_SIZE
	.align		4
.L_702:
        /*03a0*/ 	.byte	0x04, 0x1e
        /*03a2*/ 	.short	(.L_704 - .L_703)
.L_703:
        /*03a4*/ 	.word	0x00000000


	//----- nvinfo : EIATTR_CBANK_PARAM_SIZE
	.align		4
.L_704:
        /*03a8*/ 	.byte	0x03, 0x19
        /*03aa*/ 	.short	0x0770


	//----- nvinfo : EIATTR_PARAM_CBANK
	.align		4
        /*03ac*/ 	.byte	0x04, 0x0a
        /*03ae*/ 	.short	(.L_706 - .L_705)
	.align		4
.L_705:
        /*03b0*/ 	.word	index@(.nv.constant0._ZN7cutlass13device_kernelIN5flash11enable_sm90INS1_16FlashAttnBwdSm90INS1_25CollectiveMainloopBwdSm90ILi2ELi2ELi2EN4cute5tupleIJNS5_1CILi1EEES8_S8_EEENS6_IJNS7_ILi64EEENS7_ILi128EEESB_EEENS_6half_tEfNS_4arch4Sm90ELb1ELb0ELb1ELb0ELb0ELb1ELb0ELb0ELi2ELi1ELi2ELi1ELb0EEENS1_24CollectiveEpilogueBwdGQAISC_fSF_Li256ELb0ELb0EEENS1_25SingleTileBwdLPTSchedulerILb0ELi128ELb0EEEEEEEEEvNT_6ParamsE)
        /*03b4*/ 	.short	0x0210
        /*03b6*/ 	.short	0x0770


	//----- nvinfo : EIATTR_SW_WAR
	.align		4
.L_706:
        /*03b8*/ 	.byte	0x04, 0x36
        /*03ba*/ 	.short	(.L_708 - .L_707)
.L_707:
        /*03bc*/ 	.word	0x00000008
.L_708:


//--------------------- .nv.info._ZN7cutlass13device_kernelIN5flash11enable_sm90INS1_16FlashAttnBwdSm90INS1_25CollectiveMainloopBwdSm90ILi2ELi2ELi2EN4cute5tupleIJNS5_1CILi1EEES8_S8_EEENS6_IJNS7_ILi64EEENS7_ILi128EEESB_EEENS_6half_tEfNS_4arch4Sm90ELb1ELb0ELb1ELb0ELb1ELb1ELb0ELb0ELi2ELi1ELi2ELi1ELb0EEENS1_24CollectiveEpilogueBwdGQAISC_fSF_Li256ELb0ELb1EEENS1_25SingleTileBwdLPTSchedulerILb0ELi128ELb1EEEEEEEEEvNT_6ParamsE --------------------------
	.section	.nv.info._ZN7cutlass13device_kernelIN5flash11enable_sm90INS1_16FlashAttnBwdSm90INS1_25CollectiveMainloopBwdSm90ILi2ELi2ELi2EN4cute5tupleIJNS5_1CILi1EEES8_S8_EEENS6_IJNS7_ILi64EEENS7_ILi128EEESB_EEENS_6half_tEfNS_4arch4Sm90ELb1ELb0ELb1ELb0ELb1ELb1ELb0ELb0ELi2ELi1ELi2ELi1ELb0EEENS1_24CollectiveEpilogueBwdGQAISC_fSF_Li256ELb0ELb1EEENS1_25SingleTileBwdLPTSchedulerILb0ELi128ELb1EEEEEEEEEvNT_6ParamsE,"",@"SHT_CUDA_INFO"
	.sectionflags	@""
	.align	4


	//----- nvinfo : EIATTR_CUDA_API_VERSION
	.align		4
        /*0000*/ 	.byte	0x04, 0x37
        /*0002*/ 	.short	(.L_710 - .L_709)
.L_709:
        /*0004*/ 	.word	0x00000082


	//----- nvinfo : EIATTR_KPARAM_INFO
	.align		4
.L_710:
        /*0008*/ 	.byte	0x04, 0x17
        /*000a*/ 	.short	(.L_712 - .L_711)
.L_711:
        /*000c*/ 	.word	0x00000000
        /*0010*/ 	.short	0x0000
        /*0012*/ 	.short	0x0070
        /*0014*/ 	.byte	0x00, 0xf0, 0x01, 0x1c


	//----- nvinfo : EIATTR_SPARSE_MMA_MASK
	.align		4
.L_712:
        /*0018*/ 	.byte	0x03, 0x50
        /*001a*/ 	.short	0x0000


	//----- nvinfo : EIATTR_MAXREG_COUNT
	.align		4
        /*001c*/ 	.byte	0x03, 0x1b
        /*001e*/ 	.short	0x00a8


	//----- nvinfo : EIATTR_NUM_BARRIERS
	.align		4
        /*0020*/ 	.byte	0x02, 0x4c
        /*0022*/ 	.byte	0x10
	.zero		1


	//----- nvinfo : EIATTR_EXTERNS
	.align		4
        /*0024*/ 	.byte	0x04, 0x0f
        /*0026*/ 	.short	(.L_714 - .L_713)


	//   ....[0]....
	.align		4
.L_713:
        /*0028*/ 	.word	index@(__assertfail)


	//----- nvinfo : EIATTR_ANNOTATIONS
	.align		4
.L_714:
        /*002c*/ 	.byte	0x04, 0x55
        /*002e*/ 	.short	(.L_716 - .L_715)


	//   ....[0]....
.L_715:
        /*0030*/ 	.word	0x00000001
        /*0034*/ 	.byte	0xc0, 0x10, 0x00, 0x00, 0x01, 0x00, 0x00, 0x00, 0x30, 0x17, 0x00, 0x00, 0x01, 0x00, 0x00, 0x00
        /*0044*/ 	.byte	0x50, 0x32, 0x00, 0x00, 0x01, 0x00, 0x00, 0x00, 0x10, 0x33, 0x00, 0x00, 0x01, 0x00, 0x00, 0x00
        /*0054*/ 	.byte	0xd0, 0x7d, 0x00, 0x00, 0x01, 0x00, 0x00, 0x00, 0xc0, 0x88, 0x00, 0x00


	//----- nvinfo : EIATTR_MERCURY_ISA_VERSION
	.align		4
.L_716:
        /*0060*/ 	.byte	0x03, 0x5f
        /*0062*/ 	.short	0x0101


	//----- nvinfo : EIATTR_INT_WARP_WIDE_INSTR_OFFSETS
	.align		4
        /*0064*/ 	.byte	0x04, 0x31
        /*0066*/ 	.short	(.L_718 - .L_717)


	//   ....[0]....
.L_717:
        /*0068*/ 	.word	0x00000190


	//   ....[1]....
        /*006c*/ 	.word	0x000001c0


	//   ....[2]....
        /*0070*/ 	.word	0x000064a0


	//   ....[3]....
        /*0074*/ 	.word	0x00006b10


	//   ....[4]....
        /*0078*/ 	.word	0x00007040


	//----- nvinfo : EIATTR_COOP_GROUP_MASK_REGIDS
	.align		4
.L_718:
        /*007c*/ 	.byte	0x04, 0x29
        /*007e*/ 	.short	(.L_720 - .L_719)


	//   ....[0]....
.L_719:
        /*0080*/ 	.word	0xffffffff


	//   ....[1]....
        /*0084*/ 	.word	0xffffffff


	//   ....[2]....
        /*0088*/ 	.word	0xffffffff


	//   ....[3]....
        /*008c*/ 	.word	0xffffffff


	//   ....[4]....
        /*0090*/ 	.word	0xffffffff


	//   ....[5]....
        /*0094*/ 	.word	0xffffffff


	//   ....[6]....
        /*0098*/ 	.word	0xffffffff


	//   ....[7]....
        /*009c*/ 	.word	0xffffffff


	//   ....[8]....
        /*00a0*/ 	.word	0xffffffff


	//   ....[9]....
        /*00a4*/ 	.word	0xffffffff


	//   ....[10]....
        /*00a8*/ 	.word	0xffffffff


	//   ....[11]....
        /*00ac*/ 	.word	0xffffffff


	//   ....[12]....
        /*00b0*/ 	.word	0xffffffff


	//   ....[13]....
        /*00b4*/ 	.word	0xffffffff


	//   ....[14]....
        /*00b8*/ 	.word	0xffffffff


	//   ....[15]....
        /*00bc*/ 	.word	0xffffffff


	//   ....[16]....
        /*00c0*/ 	.word	0xffffffff


	//   ....[17]....
        /*00c4*/ 	.word	0x0500000f


	//   ....[18]....
        /*00c8*/ 	.word	0x0500000f


	//   ....[19]....
        /*00cc*/ 	.word	0x0500000f


	//   ....[20]....
        /*00d0*/ 	.word	0x0500000f


	//   ....[21]....
        /*00d4*/ 	.word	0x0500000f


	//   ....[22]....
        /*00d8*/ 	.word	0x0500000f


	//----- nvinfo : EIATTR_COOP_GROUP_INSTR_OFFSETS
	.align		4
.L_720:
        /*00dc*/ 	.byte	0x04, 0x28
        /*00de*/ 	.short	(.L_722 - .L_721)


	//   ....[0]....
.L_721:
        /*00e0*/ 	.word	0x00000070


	//   ....[1]....
        /*00e4*/ 	.word	0x000001a0


	//   ....[2]....
        /*00e8*/ 	.word	0x000001f0


	//   ....[3]....
        /*00ec*/ 	.word	0x000003e0


	//   ....[4]....
        /*00f0*/ 	.word	0x00000630


	//   ....[5]....
        /*00f4*/ 	.word	0x00001360


	//   ....[6]....
        /*00f8*/ 	.word	0x000051c0


	//   ....[7]....
        /*00fc*/ 	.word	0x00005340


	//   ....[8]....
        /*0100*/ 	.word	0x00005630


	//   ....[9]....
        /*0104*/ 	.word	0x000057c0


	//   ....[10]....
        /*0108*/ 	.word	0x000058d0


	//   ....[11]....
        /*010c*/ 	.word	0x000060a0


	//   ....[12]....
        /*0110*/ 	.word	0x000063d0


	//   ....[13]....
        /*0114*/ 	.word	0x00006790


	//   ....[14]....
        /*0118*/ 	.word	0x00006a40


	//   ....[15]....
        /*011c*/ 	.word	0x00006d00


	//   ....[16]....
        /*0120*/ 	.word	0x00006f70


	//   ....[17]....
        /*0124*/ 	.word	0x00009480


	//   ....[18]....
        /*0128*/ 	.word	0x00009600


	//   ....[19]....
        /*012c*/ 	.word	0x00009670


	//   ....[20]....
        /*0130*/ 	.word	0x000096e0


	//   ....[21]....
        /*0134*/ 	.word	0x00009750


	//   ....[22]....
        /*0138*/ 	.word	0x000097c0


	//----- nvinfo : EIATTR_REG_RECONFIG
	.align		4
.L_722:
        /*013c*/ 	.byte	0x01, 0x54
	.zero		2


	//----- nvinfo : EIATTR_SYSCALL_OFFSETS
	.align		4
        /*0140*/ 	.byte	0x04, 0x46
        /*0142*/ 	.short	(.L_724 - .L_723)


	//   ....[0]....
.L_723:
        /*0144*/ 	.word	0x00000f90


	//   ....[1]....
        /*0148*/ 	.word	0x00001080


	//   ....[2]....
        /*014c*/ 	.word	0x000011f0


	//   ....[3]....
        /*0150*/ 	.word	0x000012e0


	//----- nvinfo : EIATTR_MBARRIER_INSTR_OFFSETS
	.align		4
.L_724:
        /*0154*/ 	.byte	0x04, 0x39
        /*0156*/ 	.short	(.L_726 - .L_725)


	//   ....[0]....
.L_725:
        /*0158*/ 	.word	0x00000290
        /*015c*/ 	.word	0x000000ff
        /*0160*/ 	.word	0x00030800
        /*0164*/ 	.short	0x0100
        /*0166*/ 	.byte	0x06
	.zero		1


	//   ....[1]....
        /*0168*/ 	.word	0x00000390
        /*016c*/ 	.word	0x000000ff
        /*0170*/ 	.word	0x00030810
        /*0174*/ 	.short	0x0100
        /*0176*/ 	.byte	0x08
	.zero		1


	//   ....[2]....
        /*0178*/ 	.word	0x000003a0
        /*017c*/ 	.word	0x000000ff
        /*0180*/ 	.word	0x00030820
        /*0184*/ 	.short	0x0100
        /*0186*/ 	.byte	0x08
	.zero		1


	//   ....[3]....
        /*0188*/ 	.word	0x000003b0
        /*018c*/ 	.word	0x000000ff
        /*0190*/ 	.word	0x00030818
        /*0194*/ 	.short	0x0100
        /*0196*/ 	.byte	0x08
	.zero		1


	//   ....[4]....
        /*0198*/ 	.word	0x000003c0
        /*019c*/ 	.word	0x000000ff
        /*01a0*/ 	.word	0x00030828
        /*01a4*/ 	.short	0x0100
        /*01a6*/ 	.byte	0x08
	.zero		1


	//   ....[5]....
        /*01a8*/ 	.word	0x000004f0
        /*01ac*/ 	.word	0x000000ff
        /*01b0*/ 	.word	0x00030830
        /*01b4*/ 	.short	0x0100
        /*01b6*/ 	.byte	0x08
	.zero		1


	//   ....[6]....
        /*01b8*/ 	.word	0x00000500
        /*01bc*/ 	.word	0x000000ff
        /*01c0*/ 	.word	0x00030840
        /*01c4*/ 	.short	0x0100
        /*01c6*/ 	.byte	0x08
	.zero		1


	//   ....[7]....
        /*01c8*/ 	.word	0x00000510
        /*01cc*/ 	.word	0x000000ff
        /*01d0*/ 	.word	0x00030838
        /*01d4*/ 	.short	0x0100
        /*01d6*/ 	.byte	0x08
	.zero		1


	//   ....[8]....
        /*01d8*/ 	.word	0x00000520
        /*01dc*/ 	.word	0x000000ff
        /*01e0*/ 	.word	0x00030848
        /*01e4*/ 	.short	0x0100
        /*01e6*/ 	.byte	0x08
	.zero		1


	//   ....[9]....
        /*01e8*/ 	.word	0x000013a0
        /*01ec*/ 	.word	0x00000010
        /*01f0*/ 	.word	0x00030800
        /*01f4*/ 	.short	0x010a
        /*01f6*/ 	.byte	0x3f
	.zero		1


	//   ....[10]....
        /*01f8*/ 	.word	0x00001440
        /*01fc*/ 	.word	0x00000010
        /*0200*/ 	.word	0x00030800
        /*0204*/ 	.short	0x010a
        /*0206*/ 	.byte	0x3f
	.zero		1


	//   ....[11]....
        /*0208*/ 	.word	0x00001b90
        /*020c*/ 	.word	0x00000000
        /*0210*/ 	.word	0x00030810
        /*0214*/ 	.short	0x010a
        /*0216*/ 	.byte	0x3f
	.zero		1


	//   ....[12]....
        /*0218*/ 	.word	0x00001bd0
        /*021c*/ 	.word	0x00000000
        /*0220*/ 	.word	0x00030810
        /*0224*/ 	.short	0x010a
        /*0226*/ 	.byte	0x3f
	.zero		1


	//   ....[13]....
        /*0228*/ 	.word	0x00002130
        /*022c*/ 	.word	0x00000000
        /*0230*/ 	.word	0x00030830
        /*0234*/ 	.short	0x010a
        /*0236*/ 	.byte	0x3f
	.zero		1


	//   ....[14]....
        /*0238*/ 	.word	0x000024a0
        /*023c*/ 	.word	0x00000000
        /*0240*/ 	.word	0x00030830
        /*0244*/ 	.short	0x010a
        /*0246*/ 	.byte	0x3f
	.zero		1


	//   ....[15]....
        /*0248*/ 	.word	0x000043e0
        /*024c*/ 	.word	0x00000006
        /*0250*/ 	.word	0x00000000
        /*0254*/ 	.short	0x0101
        /*0256*/ 	.byte	0x3f
	.zero		1


	//   ....[16]....
        /*0258*/ 	.word	0x00004710
        /*025c*/ 	.word	0x00000000
        /*0260*/ 	.word	0x00000000
        /*0264*/ 	.short	0x0101
        /*0266*/ 	.byte	0x3f
	.zero		1


	//   ....[17]....
        /*0268*/ 	.word	0x00007730
        /*026c*/ 	.word	0x00000010
        /*0270*/ 	.word	0x00030820
        /*0274*/ 	.short	0x010a
        /*0276*/ 	.byte	0x3f
	.zero		1


	//   ....[18]....
        /*0278*/ 	.word	0x00007e60
        /*027c*/ 	.word	0x00000010
        /*0280*/ 	.word	0x00030840
        /*0284*/ 	.short	0x010a
        /*0286*/ 	.byte	0x3f
	.zero		1


	//   ....[19]....
        /*0288*/ 	.word	0x00008100
        /*028c*/ 	.word	0x00000010
        /*0290*/ 	.word	0x00030828
        /*0294*/ 	.short	0x010a
        /*0296*/ 	.byte	0x3f
	.zero		1


	//   ....[20]....
        /*0298*/ 	.word	0x000083a0
        /*029c*/ 	.word	0x00000010
        /*02a0*/ 	.word	0x00030848
        /*02a4*/ 	.short	0x010a
        /*02a6*/ 	.byte	0x3f
	.zero		1


	//   ....[21]....
        /*02a8*/ 	.word	0x000085f0
        /*02ac*/ 	.word	0x00000010
        /*02b0*/ 	.word	0x00030820
        /*02b4*/ 	.short	0x010a
        /*02b6*/ 	.byte	0x3f
	.zero		1


	//   ....[22]....
        /*02b8*/ 	.word	0x00008920
        /*02bc*/ 	.word	0x00000010
        /*02c0*/ 	.word	0x00030840
        /*02c4*/ 	.short	0x010a
        /*02c6*/ 	.byte	0x3f
	.zero		1


	//   ....[23]....
        /*02c8*/ 	.word	0x00008b90
        /*02cc*/ 	.word	0x00000010
        /*02d0*/ 	.word	0x00030828
        /*02d4*/ 	.short	0x010a
        /*02d6*/ 	.byte	0x3f
	.zero		1


	//   ....[24]....
        /*02d8*/ 	.word	0x00008eb0
        /*02dc*/ 	.word	0x00000003
        /*02e0*/ 	.word	0x00030840
        /*02e4*/ 	.short	0x010a
        /*02e6*/ 	.byte	0x3f
	.zero		1


	//   ....[25]....
        /*02e8*/ 	.word	0x000092f0
        /*02ec*/ 	.word	0x00000006
        /*02f0*/ 	.word	0x00000000
        /*02f4*/ 	.short	0x010a
        /*02f6*/ 	.byte	0x3f
	.zero		1


	//   ....[26]....
        /*02f8*/ 	.word	0x00009350
        /*02fc*/ 	.word	0x00000003
        /*0300*/ 	.word	0x00000000
        /*0304*/ 	.short	0x010a
        /*0306*/ 	.byte	0x3f
	.zero		1


	//   ....[27]....
        /*0308*/ 	.word	0x000093b0
        /*030c*/ 	.word	0x00000000
        /*0310*/ 	.word	0x00000000
        /*0314*/ 	.short	0x010a
        /*0316*/ 	.byte	0x3f
	.zero		1


	//   ....[28]....
        /*0318*/ 	.word	0x000093e0
        /*031c*/ 	.word	0x00000003
        /*0320*/ 	.word	0x00000000
        /*0324*/ 	.short	0x010a
        /*0326*/ 	.byte	0x3f
	.zero		1


	//   ....[29]....
        /*0328*/ 	.word	0x000094e0
        /*032c*/ 	.word	0x00000000
        /*0330*/ 	.word	0x00030800
        /*0334*/ 	.short	0x010a
        /*0336*/ 	.byte	0x3f
	.zero		1


	//   ....[30]....
        /*0338*/ 	.word	0x00009530
        /*033c*/ 	.word	0x00000000
        /*0340*/ 	.word	0x00030810
        /*0344*/ 	.short	0x010a
        /*0346*/ 	.byte	0x3f
	.zero		1


	//   ....[31]....
        /*0348*/ 	.word	0x00009580
        /*034c*/ 	.word	0x00000000
        /*0350*/ 	.word	0x00030830
        /*0354*/ 	.short	0x010a
        /*0356*/ 	.byte	0x3f
	.zero		1


	//   ....[32]....
        /*0358*/ 	.word	0x00009800
        /*035c*/ 	.word	0x00000010
        /*0360*/ 	.word	0x00030820
        /*0364*/ 	.short	0x010a
        /*0366*/ 	.byte	0x3f
	.zero		1


	//   ....[33]....
        /*0368*/ 	.word	0x00009850
        /*036c*/ 	.word	0x00000010
        /*0370*/ 	.word	0x00030840
        /*0374*/ 	.short	0x010a
        /*0376*/ 	.byte	0x3f
	.zero		1


	//   ....[34]....
        /*0378*/ 	.word	0x000098a0
        /*037c*/ 	.word	0x00000010
        /*0380*/ 	.word	0x00030828
        /*0384*/ 	.short	0x010a
        /*0386*/ 	.byte	0x3f
	.zero		1


	//   ....[35]....
        /*0388*/ 	.word	0x000098f0
        /*038c*/ 	.word	0x00000010
        /*0390*/ 	.word	0x00030848
        /*0394*/ 	.short	0x010a
        /*0396*/ 	.byte	0x3f
	.zero		1


	//   ....[36]....
        /*0398*/ 	.word	0x00009950
        /*039c*/ 	.word	0x00000010
        /*03a0*/ 	.word	0x00030820
        /*03a4*/ 	.short	0x010a
        /*03a6*/ 	.byte	0x3f
	.zero		1


	//   ....[37]....
        /*03a8*/ 	.word	0x000099a0
        /*03ac*/ 	.word	0x00000010
        /*03b0*/ 	.word	0x00030840
        /*03b4*/ 	.short	0x010a
        /*03b6*/ 	.byte	0x3f
	.zero		1


	//   ....[38]....
        /*03b8*/ 	.word	0x000099f0
        /*03bc*/ 	.word	0x00000010
        /*03c0*/ 	.word	0x00030828
        /*03c4*/ 	.short	0x010a
        /*03c6*/ 	.byte	0x3f
	.zero		1


	//   ....[39]....
        /*03c8*/ 	.word	0x00009a40
        /*03cc*/ 	.word	0x00000003
        /*03d0*/ 	.word	0x00030840
        /*03d4*/ 	.short	0x010a
        /*03d6*/ 	.byte	0x3f
	.zero		1


	//   ....[40]....
        /*03d8*/ 	.word	0x00009b10
        /*03dc*/ 	.word	0x00000006
        /*03e0*/ 	.word	0x00000000
        /*03e4*/ 	.short	0x010a
        /*03e6*/ 	.byte	0x3f
	.zero		1


	//   ....[41]....
        /*03e8*/ 	.word	0x00009b60
        /*03ec*/ 	.word	0x00000003
        /*03f0*/ 	.word	0x00000000
        /*03f4*/ 	.short	0x010a
        /*03f6*/ 	.byte	0x3f
	.zero		1


	//   ....[42]....
        /*03f8*/ 	.word	0x00009bb0
        /*03fc*/ 	.word	0x00000000
        /*0400*/ 	.word	0x00000000
        /*0404*/ 	.short	0x010a
        /*0406*/ 	.byte	0x3f
	.zero		1


	//----- nvinfo : EIATTR_NUM_MBARRIERS
	.align		4
.L_726:
        /*0408*/ 	.byte	0x03, 0x38
        /*040a*/ 	.short	0x0009


	//----- nvinfo : EIATTR_EXIT_INSTR_OFFSETS
	.align		4
        /*040c*/ 	.byte	0x04, 0x1c
        /*040e*/ 	.short	(.L_728 - .L_727)


	//   ....[0]....
.L_727:
        /*0410*/ 	.word	0x00009430


	//----- nvinfo : EIATTR_MAX_THREADS
	.align		4
.L_728:
        /*0414*/ 	.byte	0x04, 0x05
        /*0416*/ 	.short	(.L_730 - .L_729)
.L_729:
        /*0418*/ 	.word	0x00000180
        /*041c*/ 	.word	0x00000001
        /*0420*/ 	.word	0x00000001


	//----- nvinfo : EIATTR_CRS_STACK_SIZE
	.align		4
.L_730:
        /*0424*/ 	.byte	0x04, 0x1e
        /*0426*/ 	.short	(.L_732 - .L_731)
.L_731:
        /*0428*/ 	.word	0x00000000


	//----- nvinfo : EIATTR_CBANK_PARAM_SIZE
	.align		4
.L_732:
        /*042c*/ 	.byte	0x03, 0x19
        /*042e*/ 	.short	0x0770


	//----- nvinfo : EIATTR_PARAM_CBANK
	.align		4
        /*0430*/ 	.byte	0x04, 0x0a
        /*0432*/ 	.short	(.L_734 - .L_733)
	.align		4
.L_733:
        /*0434*/ 	.word	index@(.nv.constant0._ZN7cutlass13device_kernelIN5flash11enable_sm90INS1_16FlashAttnBwdSm90INS1_25CollectiveMainloopBwdSm90ILi2ELi2ELi2EN4cute5tupleIJNS5_1CILi1EEES8_S8_EEENS6_IJNS7_ILi64EEENS7_ILi128EEESB_EEENS_6half_tEfNS_4arch4Sm90ELb1ELb0ELb1ELb0ELb1ELb1ELb0ELb0ELi2ELi1ELi2ELi1ELb0EEENS1_24CollectiveEpilogueBwdGQAISC_fSF_Li256ELb0ELb1EEENS1_25SingleTileBwdLPTSchedulerILb0ELi128ELb1EEEEEEEEEvNT_6ParamsE)
        /*0438*/ 	.short	0x0210
        /*043a*/ 	.short	0x0770


	//----- nvinfo : EIATTR_SW_WAR
	.align		4
.L_734:
        /*043c*/ 	.byte	0x04, 0x36
        /*043e*/ 	.short	(.L_736 - .L_735)
.L_735:
        /*0440*/ 	.word	0x00000008
.L_736:


//--------------------- .nv.info._ZN7cutlass13device_kernelIN5flash22FlashAttnBwdPreprocessIN4cute5tupleIJNS3_1CILi64EEENS5_ILi128EEEEEENS_6half_tEfNS_4arch4Sm90ELb1ELb0EEEEEvNT_6ParamsE --------------------------
	.section	.nv.info._ZN7cutlass13device_kernelIN5flash22FlashAttnBwdPreprocessIN4cute5tupleIJNS3_1CILi64EEENS5_ILi128EEEEEENS_6half_tEfNS_4arch4Sm90ELb1ELb0EEEEEvNT_6ParamsE,"",@"SHT_CUDA_INFO"
	.sectionflags	@""
	.align	4


	//----- nvinfo : EIATTR_CUDA_API_VERSION
	.align		4
        /*0000*/ 	.byte	0x04, 0x37
        /*0002*/ 	.short	(.L_738 - .L_737)
.L_737:
        /*0004*/ 	.word	0x00000082


	//----- nvinfo : EIATTR_KPARAM_INFO
	.align		4
.L_738:
        /*0008*/ 	.byte	0x04, 0x17
        /*000a*/ 	.short	(.L_740 - .L_739)
.L_739:
        /*000c*/ 	.word	0x00000000
        /*0010*/ 	.short	0x0000
        /*0012*/ 	.short	0x0000
        /*0014*/ 	.byte	0x00, 0xf0, 0xc1, 0x03


	//----- nvinfo : EIATTR_SPARSE_MMA_MASK
	.align		4
.L_740:
        /*0018*/ 	.byte	0x03, 0x50
        /*001a*/ 	.short	0x0000


	//----- nvinfo : EIATTR_MAXREG_COUNT
	.align		4
        /*001c*/ 	.byte	0x03, 0x1b
        /*001e*/ 	.short	0x0080


	//----- nvinfo : EIATTR_MERCURY_ISA_VERSION
	.align		4
        /*0020*/ 	.byte	0x03, 0x5f
        /*0022*/ 	.short	0x0101


	//----- nvinfo : EIATTR_COOP_GROUP_MASK_REGIDS
	.align		4
        /*0024*/ 	.byte	0x04, 0x29
        /*0026*/ 	.short	(.L_742 - .L_741)


	//   ....[0]....
.L_741:
        /*0028*/ 	.word	0xffffffff


	//   ....[1]....
        /*002c*/ 	.word	0xffffffff


	//   ....[2]....
        /*0030*/ 	.word	0xffffffff


	//   ....[3]....
        /*0034*/ 	.word	0xffffffff


	//   ....[4]....
        /*0038*/ 	.word	0xffffffff


	//   ....[5]....
        /*003c*/ 	.word	0xffffffff


	//   ....[6]....
        /*0040*/ 	.word	0xffffffff


	//   ....[7]....
        /*0044*/ 	.word	0xffffffff


	//   ....[8]....
        /*0048*/ 	.word	0xffffffff


	//   ....[9]....
        /*004c*/ 	.word	0xffffffff


	//   ....[10]....
        /*0050*/ 	.word	0xffffffff


	//   ....[11]....
        /*0054*/ 	.word	0xffffffff


	//   ....[12]....
        /*0058*/ 	.word	0xffffffff


	//   ....[13]....
        /*005c*/ 	.word	0xffffffff


	//   ....[14]....
        /*0060*/ 	.word	0xffffffff


	//   ....[15]....
        /*0064*/ 	.word	0xffffffff


	//----- nvinfo : EIATTR_COOP_GROUP_INSTR_OFFSETS
	.align		4
.L_742:
        /*0068*/ 	.byte	0x04, 0x28
        /*006a*/ 	.short	(.L_744 - .L_743)


	//   ....[0]....
.L_743:
        /*006c*/ 	.word	0x00001120


	//   ....[1]....
        /*0070*/ 	.word	0x00001130


	//   ....[2]....
        /*0074*/ 	.word	0x00001140


	//   ....[3]....
        /*0078*/ 	.word	0x00001150


	//   ....[4]....
        /*007c*/ 	.word	0x000011a0


	//   ....[5]....
        /*0080*/ 	.word	0x000011b0


	//   ....[6]....
        /*0084*/ 	.word	0x000011c0


	//   ....[7]....
        /*0088*/ 	.word	0x000011d0


	//   ....[8]....
        /*008c*/ 	.word	0x00001220


	//   ....[9]....
        /*0090*/ 	.word	0x00001230


	//   ....[10]....
        /*0094*/ 	.word	0x00001240


	//   ....[11]....
        /*0098*/ 	.word	0x00001250


	//   ....[12]....
        /*009c*/ 	.word	0x000012a0


	//   ....[13]....
        /*00a0*/ 	.word	0x000012c0


	//   ....[14]....
        /*00a4*/ 	.word	0x000012d0


	//   ....[15]....
        /*00a8*/ 	.word	0x000012f0


	//----- nvinfo : EIATTR_EXIT_INSTR_OFFSETS
	.align		4
.L_744:
        /*00ac*/ 	.byte	0x04, 0x1c
        /*00ae*/ 	.short	(.L_746 - .L_745)


	//   ....[0]....
.L_745:
        /*00b0*/ 	.word	0x000018b0


	//   ....[1]....
        /*00b4*/ 	.word	0x00001930


	//----- nvinfo : EIATTR_MAX_THREADS
	.align		4
.L_746:
        /*00b8*/ 	.byte	0x04, 0x05
        /*00ba*/ 	.short	(.L_748 - .L_747)
.L_747:
        /*00bc*/ 	.word	0x00000100
        /*00c0*/ 	.word	0x00000001
        /*00c4*/ 	.word	0x00000001


	//----- nvinfo : EIATTR_CRS_STACK_SIZE
	.align		4
.L_748:
        /*00c8*/ 	.byte	0x04, 0x1e
        /*00ca*/ 	.short	(.L_750 - .L_749)
.L_749:
        /*00cc*/ 	.word	0x00000000


	//----- nvinfo : EIATTR_CBANK_PARAM_SIZE
	.align		4
.L_750:
        /*00d0*/ 	.byte	0x03, 0x19
        /*00d2*/ 	.short	0x00f0


	//----- nvinfo : EIATTR_PARAM_CBANK
	.align		4
        /*00d4*/ 	.byte	0x04, 0x0a
        /*00d6*/ 	.short	(.L_752 - .L_751)
	.align		4
.L_751:
        /*00d8*/ 	.word	index@(.nv.constant0._ZN7cutlass13device_kernelIN5flash22FlashAttnBwdPreprocessIN4cute5tupleIJNS3_1CILi64EEENS5_ILi128EEEEEENS_6half_tEfNS_4arch4Sm90ELb1ELb0EEEEEvNT_6ParamsE)
        /*00dc*/ 	.short	0x0210
        /*00de*/ 	.short	0x00f0


	//----- nvinfo : EIATTR_SW_WAR
	.align		4
.L_752:
        /*00e0*/ 	.byte	0x04, 0x36
        /*00e2*/ 	.short	(.L_754 - .L_753)
.L_753:
        /*00e4*/ 	.word	0x00000008
.L_754:


//--------------------- .nv.info._ZN7cutlass13device_kernelIN5flash11enable_sm90INS1_16FlashAttnBwdSm90INS1_25CollectiveMainloopBwdSm90ILi2ELi2ELi2EN4cute5tupleIJNS5_1CILi1EEES8_S8_EEENS6_IJNS7_ILi64EEENS7_ILi128EEESB_EEENS_6half_tEfNS_4arch4Sm90ELb1ELb0ELb1ELb1ELb0ELb1ELb0ELb0ELi2ELi1ELi2ELi1ELb0EEENS1_21CollectiveEpilogueBwdISC_SD_SF_Li256ELb1ELb0ELi1EEENS1_25SingleTileBwdLPTSchedulerILb1ELi128ELb0EEEEEEEEEvNT_6ParamsE --------------------------
	.section	.nv.info._ZN7cutlass13device_kernelIN5flash11enable_sm90INS1_16FlashAttnBwdSm90INS1_25CollectiveMainloopBwdSm90ILi2ELi2ELi2EN4cute5tupleIJNS5_1CILi1EEES8_S8_EEENS6_IJNS7_ILi64EEENS7_ILi128EEESB_EEENS_6half_tEfNS_4arch4Sm90ELb1ELb0ELb1ELb1ELb0ELb1ELb0ELb0ELi2ELi1ELi2ELi1ELb0EEENS1_21CollectiveEpilogueBwdISC_SD_SF_Li256ELb1ELb0ELi1EEENS1_25SingleTileBwdLPTSchedulerILb1ELi128ELb0EEEEEEEEEvNT_6ParamsE,"",@"SHT_CUDA_INFO"
	.sectionflags	@""
	.align	4


	//----- nvinfo : EIATTR_CUDA_API_VERSION
	.align		4
        /*0000*/ 	.byte	0x04, 0x37
        /*0002*/ 	.short	(.L_756 - .L_755)
.L_755:
        /*0004*/ 	.word	0x00000082


	//----- nvinfo : EIATTR_KPARAM_INFO
	.align		4
.L_756:
        /*0008*/ 	.byte	0x04, 0x17
        /*000a*/ 	.short	(.L_758 - .L_757)
.L_757:
        /*000c*/ 	.word	0x00000000
        /*0010*/ 	.short	0x0000
        /*0012*/ 	.short	0x0070
        /*0014*/ 	.byte	0x00, 0xf0, 0x01, 0x1a


	//----- nvinfo : EIATTR_SPARSE_MMA_MASK
	.align		4
.L_758:
        /*0018*/ 	.byte	0x03, 0x50
        /*001a*/ 	.short	0x0000


	//----- nvinfo : EIATTR_MAXREG_COUNT
	.align		4
        /*001c*/ 	.byte	0x03, 0x1b
        /*001e*/ 	.short	0x00a8


	//----- nvinfo : EIATTR_NUM_BARRIERS
	.align		4
        /*0020*/ 	.byte	0x02, 0x4c
        /*0022*/ 	.byte	0x10
	.zero		1


	//----- nvinfo : EIATTR_EXTERNS
	.align		4
        /*0024*/ 	.byte	0x04, 0x0f
        /*0026*/ 	.short	(.L_760 - .L_759)


	//   ....[0]....
	.align		4
.L_759:
        /*0028*/ 	.word	index@(__assertfail)


	//----- nvinfo : EIATTR_ANNOTATIONS
	.align		4
.L_760:
        /*002c*/ 	.byte	0x04, 0x55
        /*002e*/ 	.short	(.L_762 - .L_761)


	//   ....[0]....
.L_761:
        /*0030*/ 	.word	0x00000001
        /*0034*/ 	.byte	0xb0, 0x15, 0x00, 0x00, 0x01, 0x00, 0x00, 0x00, 0x20, 0x1c, 0x00, 0x00, 0x01, 0x00, 0x00, 0x00
        /*0044*/ 	.byte	0x30, 0x37, 0x00, 0x00, 0x01, 0x00, 0x00, 0x00, 0xf0, 0x37, 0x00, 0x00, 0x01, 0x00, 0x00, 0x00
        /*0054*/ 	.byte	0xe0, 0xab, 0x00, 0x00, 0x01, 0x00, 0x00, 0x00, 0xe0, 0xae, 0x00, 0x00, 0x01, 0x00, 0x00, 0x00
        /*0064*/ 	.byte	0x40, 0xba, 0x00, 0x00, 0x01, 0x00, 0x00, 0x00, 0x60, 0xba, 0x00, 0x00, 0x01, 0x00, 0x00, 0x00
        /*0074*/ 	.byte	0xd0, 0xbd, 0x00, 0x00


	//----- nvinfo : EIATTR_MERCURY_ISA_VERSION
	.align		4
.L_762:
        /*0078*/ 	.byte	0x03, 0x5f
        /*007a*/ 	.short	0x0101


	//----- nvinfo : EIATTR_INT_WARP_WIDE_INSTR_OFFSETS
	.align		4
        /*007c*/ 	.byte	0x04, 0x31
        /*007e*/ 	.short	(.L_764 - .L_763)


	//   ....[0]....
.L_763:
        /*0080*/ 	.word	0x00000190


	//   ....[1]....
        /*0084*/ 	.word	0x000001c0


	//----- nvinfo : EIATTR_COOP_GROUP_MASK_REGIDS
	.align		4
.L_764:
        /*0088*/ 	.byte	0x04, 0x29
        /*008a*/ 	.short	(.L_766 - .L_765)


	//   ....[0]....
.L_765:
        /*008c*/ 	.word	0xffffffff


	//   ....[1]....
        /*0090*/ 	.word	0xffffffff


	//   ....[2]....
        /*0094*/ 	.word	0xffffffff


	//   ....[3]....
        /*0098*/ 	.word	0xffffffff


	//   ....[4]....
        /*009c*/ 	.word	0xffffffff


	//   ....[5]....
        /*00a0*/ 	.word	0xffffffff


	//   ....[6]....
        /*00a4*/ 	.word	0xffffffff


	//   ....[7]....
        /*00a8*/ 	.word	0x0500000f


	//----- nvinfo : EIATTR_COOP_GROUP_INSTR_OFFSETS
	.align		4
.L_766:
        /*00ac*/ 	.byte	0x04, 0x28
        /*00ae*/ 	.short	(.L_768 - .L_767)


	//   ....[0]....
.L_767:
        /*00b0*/ 	.word	0x00000070


	//   ....[1]....
        /*00b4*/ 	.word	0x000001a0


	//   ....[2]....
        /*00b8*/ 	.word	0x000001f0


	//   ....[3]....
        /*00bc*/ 	.word	0x000003e0


	//   ....[4]....
        /*00c0*/ 	.word	0x00000630


	//   ....[5]....
        /*00c4*/ 	.word	0x00001850


	//   ....[6]....
        /*00c8*/ 	.word	0x00008710


	//   ....[7]....
        /*00cc*/ 	.word	0x0000c620


	//----- nvinfo : EIATTR_REG_RECONFIG
	.align		4
.L_768:
        /*00d0*/ 	.byte	0x01, 0x54
	.zero		2


	//----- nvinfo : EIATTR_SYSCALL_OFFSETS
	.align		4
        /*00d4*/ 	.byte	0x04, 0x46
        /*00d6*/ 	.short	(.L_770 - .L_769)


	//   ....[0]....
.L_769:
        /*00d8*/ 	.word	0x00001480


	//   ....[1]....
        /*00dc*/ 	.word	0x00001570


	//   ....[2]....
        /*00e0*/ 	.word	0x000016e0


	//   ....[3]....
        /*00e4*/ 	.word	0x000017d0


	//----- nvinfo : EIATTR_MBARRIER_INSTR_OFFSETS
	.align		4
.L_770:
        /*00e8*/ 	.byte	0x04, 0x39
        /*00ea*/ 	.short	(.L_772 - .L_771)


	//   ....[0]....
.L_771:
        /*00ec*/ 	.word	0x00000290
        /*00f0*/ 	.word	0x000000ff
        /*00f4*/ 	.word	0x00030800
        /*00f8*/ 	.short	0x0100
        /*00fa*/ 	.byte	0x06
	.zero		1


	//   ....[1]....
        /*00fc*/ 	.word	0x00000390
        /*0100*/ 	.word	0x000000ff
        /*0104*/ 	.word	0x00030810
        /*0108*/ 	.short	0x0100
        /*010a*/ 	.byte	0x08
	.zero		1


	//   ....[2]....
        /*010c*/ 	.word	0x000003a0
        /*0110*/ 	.word	0x000000ff
        /*0114*/ 	.word	0x00030820
        /*0118*/ 	.short	0x0100
        /*011a*/ 	.byte	0x08
	.zero		1


	//   ....[3]....
        /*011c*/ 	.word	0x000003b0
        /*0120*/ 	.word	0x000000ff
        /*0124*/ 	.word	0x00030818
        /*0128*/ 	.short	0x0100
        /*012a*/ 	.byte	0x08
	.zero		1


	//   ....[4]....
        /*012c*/ 	.word	0x000003c0
        /*0130*/ 	.word	0x000000ff
        /*0134*/ 	.word	0x00030828
        /*0138*/ 	.short	0x0100
        /*013a*/ 	.byte	0x08
	.zero		1


	//   ....[5]....
        /*013c*/ 	.word	0x000004f0
        /*0140*/ 	.word	0x000000ff
        /*0144*/ 	.word	0x00030830
        /*0148*/ 	.short	0x0100
        /*014a*/ 	.byte	0x08
	.zero		1


	//   ....[6]....
        /*014c*/ 	.word	0x00000500
        /*0150*/ 	.word	0x000000ff
        /*0154*/ 	.word	0x00030840
        /*0158*/ 	.short	0x0100
        /*015a*/ 	.byte	0x08
	.zero		1


	//   ....[7]....
        /*015c*/ 	.word	0x00000510
        /*0160*/ 	.word	0x000000ff
        /*0164*/ 	.word	0x00030838
        /*0168*/ 	.short	0x0100
        /*016a*/ 	.byte	0x08
	.zero		1


	//   ....[8]....
        /*016c*/ 	.word	0x00000520
        /*0170*/ 	.word	0x000000ff
        /*0174*/ 	.word	0x00030848
        /*0178*/ 	.short	0x0100
        /*017a*/ 	.byte	0x08
	.zero		1


	//   ....[9]....
        /*017c*/ 	.word	0x00001890
        /*0180*/ 	.word	0x00000010
        /*0184*/ 	.word	0x00030800
        /*0188*/ 	.short	0x010a
        /*018a*/ 	.byte	0x3f
	.zero		1


	//   ....[10]....
        /*018c*/ 	.word	0x00001930
        /*0190*/ 	.word	0x00000010
        /*0194*/ 	.word	0x00030800
        /*0198*/ 	.short	0x010a
        /*019a*/ 	.byte	0x3f
	.zero		1


	//   ....[11]....
        /*019c*/ 	.word	0x00002070
        /*01a0*/ 	.word	0x00000000
        /*01a4*/ 	.word	0x00030810
        /*01a8*/ 	.short	0x010a
        /*01aa*/ 	.byte	0x3f
	.zero		1


	//   ....[12]....
        /*01ac*/ 	.word	0x000020b0
        /*01b0*/ 	.word	0x00000000
        /*01b4*/ 	.word	0x00030810
        /*01b8*/ 	.short	0x010a
        /*01ba*/ 	.byte	0x3f
	.zero		1


	//   ....[13]....
        /*01bc*/ 	.word	0x00002610
        /*01c0*/ 	.word	0x00000000
        /*01c4*/ 	.word	0x00030830
        /*01c8*/ 	.short	0x010a
        /*01ca*/ 	.byte	0x3f
	.zero		1


	//   ....[14]....
        /*01cc*/ 	.word	0x00002980
        /*01d0*/ 	.word	0x00000000
        /*01d4*/ 	.word	0x00030830
        /*01d8*/ 	.short	0x010a
        /*01da*/ 	.byte	0x3f
	.zero		1


	//   ....[15]....
        /*01dc*/ 	.word	0x000048c0
        /*01e0*/ 	.word	0x00000006
        /*01e4*/ 	.word	0x00000000
        /*01e8*/ 	.short	0x0101
        /*01ea*/ 	.byte	0x3f
	.zero		1


	//   ....[16]....
        /*01ec*/ 	.word	0x00004bf0
        /*01f0*/ 	.word	0x00000000
        /*01f4*/ 	.word	0x00000000
        /*01f8*/ 	.short	0x0101
        /*01fa*/ 	.byte	0x3f
	.zero		1


	//   ....[17]....
        /*01fc*/ 	.word	0x0000a860
        /*0200*/ 	.word	0x0000000f
        /*0204*/ 	.word	0x00030820
        /*0208*/ 	.short	0x010a
        /*020a*/ 	.byte	0x3f
	.zero		1


	//   ....[18]....
        /*020c*/ 	.word	0x0000af40
        /*0210*/ 	.word	0x0000000f
        /*0214*/ 	.word	0x00030840
        /*0218*/ 	.short	0x010a
        /*021a*/ 	.byte	0x3f
	.zero		1


	//   ....[19]....
        /*021c*/ 	.word	0x0000b210
        /*0220*/ 	.word	0x0000000f
        /*0224*/ 	.word	0x00030828
        /*0228*/ 	.short	0x010a
        /*022a*/ 	.byte	0x3f
	.zero		1


	//   ....[20]....
        /*022c*/ 	.word	0x0000b4e0
        /*0230*/ 	.word	0x0000000f
        /*0234*/ 	.word	0x00030848
        /*0238*/ 	.short	0x010a
        /*023a*/ 	.byte	0x3f
	.zero		1


	//   ....[21]....
        /*023c*/ 	.word	0x0000b750
        /*0240*/ 	.word	0x0000000f
        /*0244*/ 	.word	0x00030820
        /*0248*/ 	.short	0x010a
        /*024a*/ 	.byte	0x3f
	.zero		1


	//   ....[22]....
        /*024c*/ 	.word	0x0000ba90
        /*0250*/ 	.word	0x0000000f
        /*0254*/ 	.word	0x00030840
        /*0258*/ 	.short	0x010a
        /*025a*/ 	.byte	0x3f
	.zero		1


	//   ....[23]....
        /*025c*/ 	.word	0x0000bd30
        /*0260*/ 	.word	0x0000000f
        /*0264*/ 	.word	0x00030828
        /*0268*/ 	.short	0x010a
        /*026a*/ 	.byte	0x3f
	.zero		1


	//   ....[24]....
        /*026c*/ 	.word	0x0000c040
        /*0270*/ 	.word	0x00000003
        /*0274*/ 	.word	0x00030840
        /*0278*/ 	.short	0x010a
        /*027a*/ 	.byte	0x3f
	.zero		1


	//   ....[25]....
        /*027c*/ 	.word	0x0000c4a0
        /*0280*/ 	.word	0x00000007
        /*0284*/ 	.word	0x00000000
        /*0288*/ 	.short	0x010a
        /*028a*/ 	.byte	0x3f
	.zero		1


	//   ....[26]....
        /*028c*/ 	.word	0x0000c4f0
        /*0290*/ 	.word	0x00000003
        /*0294*/ 	.word	0x00000000
        /*0298*/ 	.short	0x010a
        /*029a*/ 	.byte	0x3f
	.zero		1


	//   ....[27]....
        /*029c*/ 	.word	0x0000c550
        /*02a0*/ 	.word	0x00000005
        /*02a4*/ 	.word	0x00000000
        /*02a8*/ 	.short	0x010a
        /*02aa*/ 	.byte	0x3f
	.zero		1


	//   ....[28]....
        /*02ac*/ 	.word	0x0000c580
        /*02b0*/ 	.word	0x00000003
        /*02b4*/ 	.word	0x00000000
        /*02b8*/ 	.short	0x010a
        /*02ba*/ 	.byte	0x3f
	.zero		1


	//   ....[29]....
        /*02bc*/ 	.word	0x0000c680
        /*02c0*/ 	.word	0x00000000
        /*02c4*/ 	.word	0x00030800
        /*02c8*/ 	.short	0x010a
        /*02ca*/ 	.byte	0x3f
	.zero		1


	//   ....[30]....
        /*02cc*/ 	.word	0x0000c6d0
        /*02d0*/ 	.word	0x00000000
        /*02d4*/ 	.word	0x00030810
        /*02d8*/ 	.short	0x010a
        /*02da*/ 	.byte	0x3f
	.zero		1


	//   ....[31]....
        /*02dc*/ 	.word	0x0000c720
        /*02e0*/ 	.word	0x00000000
        /*02e4*/ 	.word	0x00030830
        /*02e8*/ 	.short	0x010a
        /*02ea*/ 	.byte	0x3f
	.zero		1


	//   ....[32]....
        /*02ec*/ 	.word	0x0000c770
        /*02f0*/ 	.word	0x0000000f
        /*02f4*/ 	.word	0x00030820
        /*02f8*/ 	.short	0x010a
        /*02fa*/ 	.byte	0x3f
	.zero		1


	//   ....[33]....
        /*02fc*/ 	.word	0x0000c7c0
        /*0300*/ 	.word	0x0000000f
        /*0304*/ 	.word	0x00030840
        /*0308*/ 	.short	0x010a
        /*030a*/ 	.byte	0x3f
	.zero		1


	//   ....[34]....
        /*030c*/ 	.word	0x0000c810
        /*0310*/ 	.word	0x0000000f
        /*0314*/ 	.word	0x00030828
        /*0318*/ 	.short	0x010a
        /*031a*/ 	.byte	0x3f
	.zero		1


	//   ....[35]....
        /*031c*/ 	.word	0x0000c860
        /*0320*/ 	.word	0x0000000f
        /*0324*/ 	.word	0x00030848
        /*0328*/ 	.short	0x010a
        /*032a*/ 	.byte	0x3f
	.zero		1


	//   ....[36]....
        /*032c*/ 	.word	0x0000c8c0
        /*0330*/ 	.word	0x0000000f
        /*0334*/ 	.word	0x00030820
        /*0338*/ 	.short	0x010a
        /*033a*/ 	.byte	0x3f
	.zero		1


	//   ....[37]....
        /*033c*/ 	.word	0x0000c910
        /*0340*/ 	.word	0x0000000f
        /*0344*/ 	.word	0x00030840
        /*0348*/ 	.short	0x010a
        /*034a*/ 	.byte	0x3f
	.zero		1


	//   ....[38]....
        /*034c*/ 	.word	0x0000c960
        /*0350*/ 	.word	0x0000000f
        /*0354*/ 	.word	0x00030828
        /*0358*/ 	.short	0x010a
        /*035a*/ 	.byte	0x3f
	.zero		1


	//   ....[39]....
        /*035c*/ 	.word	0x0000c9b0
        /*0360*/ 	.word	0x00000003
        /*0364*/ 	.word	0x00030840
        /*0368*/ 	.short	0x010a
        /*036a*/ 	.byte	0x3f
	.zero		1


	//   ....[40]....
        /*036c*/ 	.word	0x0000ca80
        /*0370*/ 	.word	0x00000007
        /*0374*/ 	.word	0x00000000
        /*0378*/ 	.short	0x010a
        /*037a*/ 	.byte	0x3f
	.zero		1


	//   ....[41]....
        /*037c*/ 	.word	0x0000cad0
        /*0380*/ 	.word	0x00000003
        /*0384*/ 	.word	0x00000000
        /*0388*/ 	.short	0x010a
        /*038a*/ 	.byte	0x3f
	.zero		1


	//   ....[42]....
        /*038c*/ 	.word	0x0000cb20
        /*0390*/ 	.word	0x00000005
        /*0394*/ 	.word	0x00000000
        /*0398*/ 	.short	0x010a
        /*039a*/ 	.byte	0x3f
	.zero		1


	//----- nvinfo : EIATTR_NUM_MBARRIERS
	.align		4
.L_772:
        /*039c*/ 	.byte	0x03, 0x38
        /*039e*/ 	.short	0x0009


	//----- nvinfo : EIATTR_EXIT_INSTR_OFFSETS
	.align		4
        /*03a0*/ 	.byte	0x04, 0x1c
        /*03a2*/ 	.short	(.L_774 - .L_773)


	//   ....[0]....
.L_773:
        /*03a4*/ 	.word	0x0000c5d0


	//----- nvinfo : EIATTR_MAX_THREADS
	.align		4
.L_774:
        /*03a8*/ 	.byte	0x04, 0x05
        /*03aa*/ 	.short	(.L_776 - .L_775)
.L_775:
        /*03ac*/ 	.word	0x00000180
        /*03b0*/ 	.word	0x00000001
        /*03b4*/ 	.word	0x00000001


	//----- nvinfo : EIATTR_CRS_STACK_SIZE
	.align		4
.L_776:
        /*03b8*/ 	.byte	0x04, 0x1e
        /*03ba*/ 	.short	(.L_778 - .L_777)
.L_777:
        /*03bc*/ 	.word	0x00000000


	//----- nvinfo : EIATTR_CBANK_PARAM_SIZE
	.align		4
.L_778:
        /*03c0*/ 	.byte	0x03, 0x19
        /*03c2*/ 	.short	0x06f0


	//----- nvinfo : EIATTR_PARAM_CBANK
	.align		4
        /*03c4*/ 	.byte	0x04, 0x0a
        /*03c6*/ 	.short	(.L_780 - .L_779)
	.align		4
.L_779:
        /*03c8*/ 	.word	index@(.nv.constant0._ZN7cutlass13device_kernelIN5flash11enable_sm90INS1_16FlashAttnBwdSm90INS1_25CollectiveMainloopBwdSm90ILi2ELi2ELi2EN4cute5tupleIJNS5_1CILi1EEES8_S8_EEENS6_IJNS7_ILi64EEENS7_ILi128EEESB_EEENS_6half_tEfNS_4arch4Sm90ELb1ELb0ELb1ELb1ELb0ELb1ELb0ELb0ELi2ELi1ELi2ELi1ELb0EEENS1_21CollectiveEpilogueBwdISC_SD_SF_Li256ELb1ELb0ELi1EEENS1_25SingleTileBwdLPTSchedulerILb1ELi128ELb0EEEEEEEEEvNT_6ParamsE)
        /*03cc*/ 	.short	0x0210
        /*03ce*/ 	.short	0x06f0


	//----- nvinfo : EIATTR_SW_WAR
	.align		4
.L_780:
        /*03d0*/ 	.byte	0x04, 0x36
        /*03d2*/ 	.short	(.L_782 - .L_781)
.L_781:
        /*03d4*/ 	.word	0x00000008
.L_782:


//--------------------- .nv.info._ZN7cutlass13device_kernelIN5flash11enable_sm90INS1_16FlashAttnBwdSm90INS1_25CollectiveMainloopBwdSm90ILi2ELi2ELi2EN4cute5tupleIJNS5_1CILi1EEES8_S8_EEENS6_IJNS7_ILi64EEENS7_ILi128EEESB_EEENS_6half_tEfNS_4arch4Sm90ELb1ELb0ELb1ELb1ELb1ELb1ELb0ELb0ELi2ELi1ELi2ELi1ELb0EEENS1_21CollectiveEpilogueBwdISC_SD_SF_Li256ELb1ELb0ELi1EEENS1_25SingleTileBwdLPTSchedulerILb1ELi128ELb1EEEEEEEEEvNT_6ParamsE --------------------------
	.section	.nv.info._ZN7cutlass13device_kernelIN5flash11enable_sm90INS1_16FlashAttnBwdSm90INS1_25CollectiveMainloopBwdSm90ILi2ELi2ELi2EN4cute5tupleIJNS5_1CILi1EEES8_S8_EEENS6_IJNS7_ILi64EEENS7_ILi128EEESB_EEENS_6half_tEfNS_4arch4Sm90ELb1ELb0ELb1ELb1ELb1ELb1ELb0ELb0ELi2ELi1ELi2ELi1ELb0EEENS1_21CollectiveEpilogueBwdISC_SD_SF_Li256ELb1ELb0ELi1EEENS1_25SingleTileBwdLPTSchedulerILb1ELi128ELb1EEEEEEEEEvNT_6ParamsE,"",@"SHT_CUDA_INFO"
	.sectionflags	@""
	.align	4


	//----- nvinfo : EIATTR_CUDA_API_VERSION
	.align		4
        /*0000*/ 	.byte	0x04, 0x37
        /*0002*/ 	.short	(.L_784 - .L_783)
.L_783:
        /*0004*/ 	.word	0x00000082


	//----- nvinfo : EIATTR_KPARAM_INFO
	.align		4
.L_784:
        /*0008*/ 	.byte	0x04, 0x17
        /*000a*/ 	.short	(.L_786 - .L_785)
.L_785:
        /*000c*/ 	.word	0x00000000
        /*0010*/ 	.short	0x0000
        /*0012*/ 	.short	0x0070
        /*0014*/ 	.byte	0x00, 0xf0, 0x01, 0x1a


	//----- nvinfo : EIATTR_SPARSE_MMA_MASK
	.align		4
.L_786:
        /*0018*/ 	.byte	0x03, 0x50
        /*001a*/ 	.short	0x0000


	//----- nvinfo : EIATTR_MAXREG_COUNT
	.align		4
        /*001c*/ 	.byte	0x03, 0x1b
        /*001e*/ 	.short	0x00a8


	//----- nvinfo : EIATTR_NUM_BARRIERS
	.align		4
        /*0020*/ 	.byte	0x02, 0x4c
        /*0022*/ 	.byte	0x10
	.zero		1


	//----- nvinfo : EIATTR_EXTERNS
	.align		4
        /*0024*/ 	.byte	0x04, 0x0f
        /*0026*/ 	.short	(.L_788 - .L_787)


	//   ....[0]....
	.align		4
.L_787:
        /*0028*/ 	.word	index@(__assertfail)


	//----- nvinfo : EIATTR_ANNOTATIONS
	.align		4
.L_788:
        /*002c*/ 	.byte	0x04, 0x55
        /*002e*/ 	.short	(.L_790 - .L_789)


	//   ....[0]....
.L_789:
        /*0030*/ 	.word	0x00000001
        /*0034*/ 	.byte	0xd0, 0x15, 0x00, 0x00, 0x01, 0x00, 0x00, 0x00, 0x40, 0x1c, 0x00, 0x00, 0x01, 0x00, 0x00, 0x00
        /*0044*/ 	.byte	0x50, 0x37, 0x00, 0x00, 0x01, 0x00, 0x00, 0x00, 0x10, 0x38, 0x00, 0x00, 0x01, 0x00, 0x00, 0x00
        /*0054*/ 	.byte	0x00, 0xb5, 0x00, 0x00, 0x01, 0x00, 0x00, 0x00, 0x00, 0xb8, 0x00, 0x00, 0x01, 0x00, 0x00, 0x00
        /*0064*/ 	.byte	0x60, 0xc3, 0x00, 0x00, 0x01, 0x00, 0x00, 0x00, 0x80, 0xc3, 0x00, 0x00, 0x01, 0x00, 0x00, 0x00
        /*0074*/ 	.byte	0xf0, 0xc6, 0x00, 0x00


	//----- nvinfo : EIATTR_MERCURY_ISA_VERSION
	.align		4
.L_790:
        /*0078*/ 	.byte	0x03, 0x5f
        /*007a*/ 	.short	0x0101


	//----- nvinfo : EIATTR_INT_WARP_WIDE_INSTR_OFFSETS
	.align		4
        /*007c*/ 	.byte	0x04, 0x31
        /*007e*/ 	.short	(.L_792 - .L_791)


	//   ....[0]....
.L_791:
        /*0080*/ 	.word	0x00000190


	//   ....[1]....
        /*0084*/ 	.word	0x000001c0


	//   ....[2]....
        /*0088*/ 	.word	0x000098e0


	//   ....[3]....
        /*008c*/ 	.word	0x00009f90


	//   ....[4]....
        /*0090*/ 	.word	0x0000a4c0


	//----- nvinfo : EIATTR_COOP_GROUP_MASK_REGIDS
	.align		4
.L_792:
        /*0094*/ 	.byte	0x04, 0x29
        /*0096*/ 	.short	(.L_794 - .L_793)


	//   ....[0]....
.L_793:
        /*0098*/ 	.word	0xffffffff


	//   ....[1]....
        /*009c*/ 	.word	0xffffffff


	//   ....[2]....
        /*00a0*/ 	.word	0xffffffff


	//   ....[3]....
        /*00a4*/ 	.word	0xffffffff


	//   ....[4]....
        /*00a8*/ 	.word	0xffffffff


	//   ....[5]....
        /*00ac*/ 	.word	0xffffffff


	//   ....[6]....
        /*00b0*/ 	.word	0xffffffff


	//   ....[7]....
        /*00b4*/ 	.word	0xffffffff


	//   ....[8]....
        /*00b8*/ 	.word	0xffffffff


	//   ....[9]....
        /*00bc*/ 	.word	0xffffffff


	//   ....[10]....
        /*00c0*/ 	.word	0xffffffff


	//   ....[11]....
        /*00c4*/ 	.word	0xffffffff


	//   ....[12]....
        /*00c8*/ 	.word	0xffffffff


	//   ....[13]....
        /*00cc*/ 	.word	0x0500000f


	//   ....[14]....
        /*00d0*/ 	.word	0x0500000f


	//   ....[15]....
        /*00d4*/ 	.word	0x0500000f


	//   ....[16]....
        /*00d8*/ 	.word	0x0500000f


	//----- nvinfo : EIATTR_COOP_GROUP_INSTR_OFFSETS
	.align		4
.L_794:
        /*00dc*/ 	.byte	0x04, 0x28
        /*00de*/ 	.short	(.L_796 - .L_795)


	//   ....[0]....
.L_795:
        /*00e0*/ 	.word	0x00000070


	//   ....[1]....
        /*00e4*/ 	.word	0x000001a0


	//   ....[2]....
        /*00e8*/ 	.word	0x000001f0


	//   ....[3]....
        /*00ec*/ 	.word	0x000003e0


	//   ....[4]....
        /*00f0*/ 	.word	0x00000630


	//   ....[5]....
        /*00f4*/ 	.word	0x00001870


	//   ....[6]....
        /*00f8*/ 	.word	0x00008730


	//   ....[7]....
        /*00fc*/ 	.word	0x000094e0


	//   ....[8]....
        /*0100*/ 	.word	0x00009810


	//   ....[9]....
        /*0104*/ 	.word	0x00009c10


	//   ....[10]....
        /*0108*/ 	.word	0x00009ec0


	//   ....[11]....
        /*010c*/ 	.word	0x0000a180


	//   ....[12]....
        /*0110*/ 	.word	0x0000a3f0


	//   ....[13]....
        /*0114*/ 	.word	0x0000cf40


	//   ....[14]....
        /*0118*/ 	.word	0x0000d0c0


	//   ....[15]....
        /*011c*/ 	.word	0x0000d130


	//   ....[16]....
        /*0120*/ 	.word	0x0000d1a0


	//----- nvinfo : EIATTR_REG_RECONFIG
	.align		4
.L_796:
        /*0124*/ 	.byte	0x01, 0x54
	.zero		2


	//----- nvinfo : EIATTR_SYSCALL_OFFSETS
	.align		4
        /*0128*/ 	.byte	0x04, 0x46
        /*012a*/ 	.short	(.L_798 - .L_797)


	//   ....[0]....
.L_797:
        /*012c*/ 	.word	0x000014a0


	//   ....[1]....
        /*0130*/ 	.word	0x00001590


	//   ....[2]....
        /*0134*/ 	.word	0x00001700


	//   ....[3]....
        /*0138*/ 	.word	0x000017f0


	//----- nvinfo : EIATTR_MBARRIER_INSTR_OFFSETS
	.align		4
.L_798:
        /*013c*/ 	.byte	0x04, 0x39
        /*013e*/ 	.short	(.L_800 - .L_799)


	//   ....[0]....
.L_799:
        /*0140*/ 	.word	0x00000290
        /*0144*/ 	.word	0x000000ff
        /*0148*/ 	.word	0x00030800
        /*014c*/ 	.short	0x0100
        /*014e*/ 	.byte	0x06
	.zero		1


	//   ....[1]....
        /*0150*/ 	.word	0x00000390
        /*0154*/ 	.word	0x000000ff
        /*0158*/ 	.word	0x00030810
        /*015c*/ 	.short	0x0100
        /*015e*/ 	.byte	0x08
	.zero		1


	//   ....[2]....
        /*0160*/ 	.word	0x000003a0
        /*0164*/ 	.word	0x000000ff
        /*0168*/ 	.word	0x00030820
        /*016c*/ 	.short	0x0100
        /*016e*/ 	.byte	0x08
	.zero		1


	//   ....[3]....
        /*0170*/ 	.word	0x000003b0
        /*0174*/ 	.word	0x000000ff
        /*0178*/ 	.word	0x00030818
        /*017c*/ 	.short	0x0100
        /*017e*/ 	.byte	0x08
	.zero		1


	//   ....[4]....
        /*0180*/ 	.word	0x000003c0
        /*0184*/ 	.word	0x000000ff
        /*0188*/ 	.word	0x00030828
        /*018c*/ 	.short	0x0100
        /*018e*/ 	.byte	0x08
	.zero		1


	//   ....[5]....
        /*0190*/ 	.word	0x000004f0
        /*0194*/ 	.word	0x000000ff
        /*0198*/ 	.word	0x00030830
        /*019c*/ 	.short	0x0100
        /*019e*/ 	.byte	0x08
	.zero		1


	//   ....[6]....
        /*01a0*/ 	.word	0x00000500
        /*01a4*/ 	.word	0x000000ff
        /*01a8*/ 	.word	0x00030840
        /*01ac*/ 	.short	0x0100
        /*01ae*/ 	.byte	0x08
	.zero		1


	//   ....[7]....
        /*01b0*/ 	.word	0x00000510
        /*01b4*/ 	.word	0x000000ff
        /*01b8*/ 	.word	0x00030838
        /*01bc*/ 	.short	0x0100
        /*01be*/ 	.byte	0x08
	.zero		1


	//   ....[8]....
        /*01c0*/ 	.word	0x00000520
        /*01c4*/ 	.word	0x000000ff
        /*01c8*/ 	.word	0x00030848
        /*01cc*/ 	.short	0x0100
        /*01ce*/ 	.byte	0x08
	.zero		1


	//   ....[9]....
        /*01d0*/ 	.word	0x000018b0
        /*01d4*/ 	.word	0x00000010
        /*01d8*/ 	.word	0x00030800
        /*01dc*/ 	.short	0x010a
        /*01de*/ 	.byte	0x3f
	.zero		1


	//   ....[10]....
        /*01e0*/ 	.word	0x00001950
        /*01e4*/ 	.word	0x00000010
        /*01e8*/ 	.word	0x00030800
        /*01ec*/ 	.short	0x010a
        /*01ee*/ 	.byte	0x3f
	.zero		1


	//   ....[11]....
        /*01f0*/ 	.word	0x00002090
        /*01f4*/ 	.word	0x00000000
        /*01f8*/ 	.word	0x00030810
        /*01fc*/ 	.short	0x010a
        /*01fe*/ 	.byte	0x3f
	.zero		1


	//   ....[12]....
        /*0200*/ 	.word	0x000020d0
        /*0204*/ 	.word	0x00000000
        /*0208*/ 	.word	0x00030810
        /*020c*/ 	.short	0x010a
        /*020e*/ 	.byte	0x3f
	.zero		1


	//   ....[13]....
        /*0210*/ 	.word	0x00002630
        /*0214*/ 	.word	0x00000000
        /*0218*/ 	.word	0x00030830
        /*021c*/ 	.short	0x010a
        /*021e*/ 	.byte	0x3f
	.zero		1


	//   ....[14]....
        /*0220*/ 	.word	0x000029a0
        /*0224*/ 	.word	0x00000000
        /*0228*/ 	.word	0x00030830
        /*022c*/ 	.short	0x010a
        /*022e*/ 	.byte	0x3f
	.zero		1


	//   ....[15]....
        /*0230*/ 	.word	0x000048e0
        /*0234*/ 	.word	0x00000006
        /*0238*/ 	.word	0x00000000
        /*023c*/ 	.short	0x0101
        /*023e*/ 	.byte	0x3f
	.zero		1


	//   ....[16]....
        /*0240*/ 	.word	0x00004c10
        /*0244*/ 	.word	0x00000000
        /*0248*/ 	.word	0x00000000
        /*024c*/ 	.short	0x0101
        /*024e*/ 	.byte	0x3f
	.zero		1


	//   ....[17]....
        /*0250*/ 	.word	0x0000b180
        /*0254*/ 	.word	0x0000000f
        /*0258*/ 	.word	0x00030820
        /*025c*/ 	.short	0x010a
        /*025e*/ 	.byte	0x3f
	.zero		1


	//   ....[18]....
        /*0260*/ 	.word	0x0000b860
        /*0264*/ 	.word	0x0000000f
        /*0268*/ 	.word	0x00030840
        /*026c*/ 	.short	0x010a
        /*026e*/ 	.byte	0x3f
	.zero		1


	//   ....[19]....
        /*0270*/ 	.word	0x0000bb30
        /*0274*/ 	.word	0x0000000f
        /*0278*/ 	.word	0x00030828
        /*027c*/ 	.short	0x010a
        /*027e*/ 	.byte	0x3f
	.zero		1


	//   ....[20]....
        /*0280*/ 	.word	0x0000be00
        /*0284*/ 	.word	0x0000000f
        /*0288*/ 	.word	0x00030848
        /*028c*/ 	.short	0x010a
        /*028e*/ 	.byte	0x3f
	.zero		1


	//   ....[21]....
        /*0290*/ 	.word	0x0000c070
        /*0294*/ 	.word	0x0000000f
        /*0298*/ 	.word	0x00030820
        /*029c*/ 	.short	0x010a
        /*029e*/ 	.byte	0x3f
	.zero		1


	//   ....[22]....
        /*02a0*/ 	.word	0x0000c3b0
        /*02a4*/ 	.word	0x0000000f
        /*02a8*/ 	.word	0x00030840
        /*02ac*/ 	.short	0x010a
        /*02ae*/ 	.byte	0x3f
	.zero		1


	//   ....[23]....
        /*02b0*/ 	.word	0x0000c650
        /*02b4*/ 	.word	0x0000000f
        /*02b8*/ 	.word	0x00030828
        /*02bc*/ 	.short	0x010a
        /*02be*/ 	.byte	0x3f
	.zero		1


	//   ....[24]....
        /*02c0*/ 	.word	0x0000c960
        /*02c4*/ 	.word	0x00000003
        /*02c8*/ 	.word	0x00030840
        /*02cc*/ 	.short	0x010a
        /*02ce*/ 	.byte	0x3f
	.zero		1


	//   ....[25]....
        /*02d0*/ 	.word	0x0000cdc0
        /*02d4*/ 	.word	0x00000007
        /*02d8*/ 	.word	0x00000000
        /*02dc*/ 	.short	0x010a
        /*02de*/ 	.byte	0x3f
	.zero		1


	//   ....[26]....
        /*02e0*/ 	.word	0x0000ce10
        /*02e4*/ 	.word	0x00000003
        /*02e8*/ 	.word	0x00000000
        /*02ec*/ 	.short	0x010a
        /*02ee*/ 	.byte	0x3f
	.zero		1


	//   ....[27]....
        /*02f0*/ 	.word	0x0000ce70
        /*02f4*/ 	.word	0x00000005
        /*02f8*/ 	.word	0x00000000
        /*02fc*/ 	.short	0x010a
        /*02fe*/ 	.byte	0x3f
	.zero		1


	//   ....[28]....
        /*0300*/ 	.word	0x0000cea0
        /*0304*/ 	.word	0x00000003
        /*0308*/ 	.word	0x00000000
        /*030c*/ 	.short	0x010a
        /*030e*/ 	.byte	0x3f
	.zero		1


	//   ....[29]....
        /*0310*/ 	.word	0x0000cfa0
        /*0314*/ 	.word	0x00000000
        /*0318*/ 	.word	0x00030800
        /*031c*/ 	.short	0x010a
        /*031e*/ 	.byte	0x3f
	.zero		1


	//   ....[30]....
        /*0320*/ 	.word	0x0000cff0
        /*0324*/ 	.word	0x00000000
        /*0328*/ 	.word	0x00030810
        /*032c*/ 	.short	0x010a
        /*032e*/ 	.byte	0x3f
	.zero		1


	//   ....[31]....
        /*0330*/ 	.word	0x0000d040
        /*0334*/ 	.word	0x00000000
        /*0338*/ 	.word	0x00030830
        /*033c*/ 	.short	0x010a
        /*033e*/ 	.byte	0x3f
	.zero		1


	//   ....[32]....
        /*0340*/ 	.word	0x0000d1e0
        /*0344*/ 	.word	0x0000000f
        /*0348*/ 	.word	0x00030820
        /*034c*/ 	.short	0x010a
        /*034e*/ 	.byte	0x3f
	.zero		1


	//   ....[33]....
        /*0350*/ 	.word	0x0000d230
        /*0354*/ 	.word	0x0000000f
        /*0358*/ 	.word	0x00030840
        /*035c*/ 	.short	0x010a
        /*035e*/ 	.byte	0x3f
	.zero		1


	//   ....[34]....
        /*0360*/ 	.word	0x0000d280
        /*0364*/ 	.word	0x0000000f
        /*0368*/ 	.word	0x00030828
        /*036c*/ 	.short	0x010a
        /*036e*/ 	.byte	0x3f
	.zero		1


	//   ....[35]....
        /*0370*/ 	.word	0x0000d2d0
        /*0374*/ 	.word	0x0000000f
        /*0378*/ 	.word	0x00030848
        /*037c*/ 	.short	0x010a
        /*037e*/ 	.byte	0x3f
	.zero		1


	//   ....[36]....
        /*0380*/ 	.word	0x0000d330
        /*0384*/ 	.word	0x0000000f
        /*0388*/ 	.word	0x00030820
        /*038c*/ 	.short	0x010a
        /*038e*/ 	.byte	0x3f
	.zero		1


	//   ....[37]....
        /*0390*/ 	.word	0x0000d380
        /*0394*/ 	.word	0x0000000f
        /*0398*/ 	.word	0x00030840
        /*039c*/ 	.short	0x010a
        /*039e*/ 	.byte	0x3f
	.zero		1


	//   ....[38]....
        /*03a0*/ 	.word	0x0000d3d0
        /*03a4*/ 	.word	0x0000000f
        /*03a8*/ 	.word	0x00030828
        /*03ac*/ 	.short	0x010a
        /*03ae*/ 	.byte	0x3f
	.zero		1


	//   ....[39]....
        /*03b0*/ 	.word	0x0000d420
        /*03b4*/ 	.word	0x00000003
        /*03b8*/ 	.word	0x00030840
        /*03bc*/ 	.short	0x010a
        /*03be*/ 	.byte	0x3f
	.zero		1


	//   ....[40]....
        /*03c0*/ 	.word	0x0000d4f0
        /*03c4*/ 	.word	0x00000007
        /*03c8*/ 	.word	0x00000000
        /*03cc*/ 	.short	0x010a
        /*03ce*/ 	.byte	0x3f
	.zero		1


	//   ....[41]....
        /*03d0*/ 	.word	0x0000d540
        /*03d4*/ 	.word	0x00000003
        /*03d8*/ 	.word	0x00000000
        /*03dc*/ 	.short	0x010a
        /*03de*/ 	.byte	0x3f
	.zero		1


	//   ....[42]....
        /*03e0*/ 	.word	0x0000d590
        /*03e4*/ 	.word	0x00000005
        /*03e8*/ 	.word	0x00000000
        /*03ec*/ 	.short	0x010a
        /*03ee*/ 	.byte	0x3f
	.zero		1


	//----- nvinfo : EIATTR_NUM_MBARRIERS
	.align		4
.L_800:
        /*03f0*/ 	.byte	0x03, 0x38
        /*03f2*/ 	.short	0x0009


	//----- nvinfo : EIATTR_EXIT_INSTR_OFFSETS
	.align		4
        /*03f4*/ 	.byte	0x04, 0x1c
        /*03f6*/ 	.short	(.L_802 - .L_801)


	//   ....[0]....
.L_801:
        /*03f8*/ 	.word	0x0000cef0


	//----- nvinfo : EIATTR_MAX_THREADS
	.align		4
.L_802:
        /*03fc*/ 	.byte	0x04, 0x05
        /*03fe*/ 	.short	(.L_804 - .L_803)
.L_803:
        /*0400*/ 	.word	0x00000180
        /*0404*/ 	.word	0x00000001
        /*0408*/ 	.word	0x00000001


	//----- nvinfo : EIATTR_CRS_STACK_SIZE
	.align		4
.L_804:
        /*040c*/ 	.byte	0x04, 0x1e
        /*040e*/ 	.short	(.L_806 - .L_805)
.L_805:
        /*0410*/ 	.word	0x00000000


	//----- nvinfo : EIATTR_CBANK_PARAM_SIZE
	.align		4
.L_806:
        /*0414*/ 	.byte	0x03, 0x19
        /*0416*/ 	.short	0x06f0


	//----- nvinfo : EIATTR_PARAM_CBANK
	.align		4
        /*0418*/ 	.byte	0x04, 0x0a
        /*041a*/ 	.short	(.L_808 - .L_807)
	.align		4
.L_807:
        /*041c*/ 	.word	index@(.nv.constant0._ZN7cutlass13device_kernelIN5flash11enable_sm90INS1_16FlashAttnBwdSm90INS1_25CollectiveMainloopBwdSm90ILi2ELi2ELi2EN4cute5tupleIJNS5_1CILi1EEES8_S8_EEENS6_IJNS7_ILi64EEENS7_ILi128EEESB_EEENS_6half_tEfNS_4arch4Sm90ELb1ELb0ELb1ELb1ELb1ELb1ELb0ELb0ELi2ELi1ELi2ELi1ELb0EEENS1_21CollectiveEpilogueBwdISC_SD_SF_Li256ELb1ELb0ELi1EEENS1_25SingleTileBwdLPTSchedulerILb1ELi128ELb1EEEEEEEEEvNT_6ParamsE)
        /*0420*/ 	.short	0x0210
        /*0422*/ 	.short	0x06f0


	//----- nvinfo : EIATTR_SW_WAR
	.align		4
.L_808:
        /*0424*/ 	.byte	0x04, 0x36
        /*0426*/ 	.short	(.L_810 - .L_809)
.L_809:
        /*0428*/ 	.word	0x00000008
.L_810:


//--------------------- .nv.info._ZN7cutlass13device_kernelIN5flash11enable_sm90INS1_16FlashAttnBwdSm90INS1_25CollectiveMainloopBwdSm90ILi2ELi2ELi2EN4cute5tupleIJNS5_1CILi1EEES8_S8_EEENS6_IJNS7_ILi64EEENS7_ILi128EEESB_EEENS_6half_tEfNS_4arch4Sm90ELb1ELb0ELb1ELb1ELb0ELb1ELb0ELb0ELi2ELi1ELi2ELi1ELb0EEENS1_24CollectiveEpilogueBwdGQAISC_fSF_Li256ELb1ELb0EEENS1_25SingleTileBwdLPTSchedulerILb1ELi128ELb0EEEEEEEEEvNT_6ParamsE --------------------------
	.section	.nv.info._ZN7cutlass13device_kernelIN5flash11enable_sm90INS1_16FlashAttnBwdSm90INS1_25CollectiveMainloopBwdSm90ILi2ELi2ELi2EN4cute5tupleIJNS5_1CILi1EEES8_S8_EEENS6_IJNS7_ILi64EEENS7_ILi128EEESB_EEENS_6half_tEfNS_4arch4Sm90ELb1ELb0ELb1ELb1ELb0ELb1ELb0ELb0ELi2ELi1ELi2ELi1ELb0EEENS1_24CollectiveEpilogueBwdGQAISC_fSF_Li256ELb1ELb0EEENS1_25SingleTileBwdLPTSchedulerILb1ELi128ELb0EEEEEEEEEvNT_6ParamsE,"",@"SHT_CUDA_INFO"
	.sectionflags	@""
	.align	4


	//----- nvinfo : EIATTR_CUDA_API_VERSION
	.align		4
        /*0000*/ 	.byte	0x04, 0x37
        /*0002*/ 	.short	(.L_812 - .L_811)
.L_811:
        /*0004*/ 	.word	0x00000082


	//----- nvinfo : EIATTR_KPARAM_INFO
	.align		4
.L_812:
        /*0008*/ 	.byte	0x04, 0x17
        /*000a*/ 	.short	(.L_814 - .L_813)
.L_813:
        /*000c*/ 	.word	0x00000000
        /*0010*/ 	.short	0x0000
        /*0012*/ 	.short	0x0070
        /*0014*/ 	.byte	0x00, 0xf0, 0x01, 0x1c


	//----- nvinfo : EIATTR_SPARSE_MMA_MASK
	.align		4
.L_814:
        /*0018*/ 	.byte	0x03, 0x50
        /*001a*/ 	.short	0x0000


	//----- nvinfo : EIATTR_MAXREG_COUNT
	.align		4
        /*001c*/ 	.byte	0x03, 0x1b
        /*001e*/ 	.short	0x00a8


	//----- nvinfo : EIATTR_NUM_BARRIERS
	.align		4
        /*0020*/ 	.byte	0x02, 0x4c
        /*0022*/ 	.byte	0x10
	.zero		1


	//----- nvinfo : EIATTR_EXTERNS
	.align		4
        /*0024*/ 	.byte	0x04, 0x0f
        /*0026*/ 	.short	(.L_816 - .L_815)


	//   ....[0]....
	.align		4
.L_815:
        /*0028*/ 	.word	index@(__assertfail)


	//----- nvinfo : EIATTR_ANNOTATIONS
	.align		4
.L_816:
        /*002c*/ 	.byte	0x04, 0x55
        /*002e*/ 	.short	(.L_818 - .L_817)


	//   ....[0]....
.L_817:
        /*0030*/ 	.word	0x00000001
        /*0034*/ 	.byte	0x90, 0x15, 0x00, 0x00, 0x01, 0x00, 0x00, 0x00, 0x00, 0x1c, 0x00, 0x00, 0x01, 0x00, 0x00, 0x00
        /*0044*/ 	.byte	0x10, 0x37, 0x00, 0x00, 0x01, 0x00, 0x00, 0x00, 0xd0, 0x37, 0x00, 0x00, 0x01, 0x00, 0x00, 0x00
        /*0054*/ 	.byte	0xa0, 0x7e, 0x00, 0x00, 0x01, 0x00, 0x00, 0x00, 0xa0, 0x81, 0x00, 0x00, 0x01, 0x00, 0x00, 0x00
        /*0064*/ 	.byte	0x00, 0x8d, 0x00, 0x00, 0x01, 0x00, 0x00, 0x00, 0x20, 0x8d, 0x00, 0x00, 0x01, 0x00, 0x00, 0x00
        /*0074*/ 	.byte	0x90, 0x90, 0x00, 0x00


	//----- nvinfo : EIATTR_MERCURY_ISA_VERSION
	.align		4
.L_818:
        /*0078*/ 	.byte	0x03, 0x5f
        /*007a*/ 	.short	0x0101


	//----- nvinfo : EIATTR_INT_WARP_WIDE_INSTR_OFFSETS
	.align		4
        /*007c*/ 	.byte	0x04, 0x31
        /*007e*/ 	.short	(.L_820 - .L_819)


	//   ....[0]....
.L_819:
        /*0080*/ 	.word	0x00000190


	//   ....[1]....
        /*0084*/ 	.word	0x000001c0


	//----- nvinfo : EIATTR_COOP_GROUP_MASK_REGIDS
	.align		4
.L_820:
        /*0088*/ 	.byte	0x04, 0x29
        /*008a*/ 	.short	(.L_822 - .L_821)


	//   ....[0]....
.L_821:
        /*008c*/ 	.word	0xffffffff


	//   ....[1]....
        /*0090*/ 	.word	0xffffffff


	//   ....[2]....
        /*0094*/ 	.word	0xffffffff


	//   ....[3]....
        /*0098*/ 	.word	0xffffffff


	//   ....[4]....
        /*009c*/ 	.word	0xffffffff


	//   ....[5]....
        /*00a0*/ 	.word	0xffffffff


	//   ....[6]....
        /*00a4*/ 	.word	0xffffffff


	//   ....[7]....
        /*00a8*/ 	.word	0x0500000f


	//----- nvinfo : EIATTR_COOP_GROUP_INSTR_OFFSETS
	.align		4
.L_822:
        /*00ac*/ 	.byte	0x04, 0x28
        /*00ae*/ 	.short	(.L_824 - .L_823)


	//   ....[0]....
.L_823:
        /*00b0*/ 	.word	0x00000070


	//   ....[1]....
        /*00b4*/ 	.word	0x000001a0


	//   ....[2]....
        /*00b8*/ 	.word	0x000001f0


	//   ....[3]....
        /*00bc*/ 	.word	0x000003e0


	//   ....[4]....
        /*00c0*/ 	.word	0x00000630


	//   ....[5]....
        /*00c4*/ 	.word	0x00001830


	//   ....[6]....
        /*00c8*/ 	.word	0x000059d0


	//   ....[7]....
        /*00cc*/ 	.word	0x000098e0


	//----- nvinfo : EIATTR_REG_RECONFIG
	.align		4
.L_824:
        /*00d0*/ 	.byte	0x01, 0x54
	.zero		2


	//----- nvinfo : EIATTR_SYSCALL_OFFSETS
	.align		4
        /*00d4*/ 	.byte	0x04, 0x46
        /*00d6*/ 	.short	(.L_826 - .L_825)


	//   ....[0]....
.L_825:
        /*00d8*/ 	.word	0x00001460


	//   ....[1]....
        /*00dc*/ 	.word	0x00001550


	//   ....[2]....
        /*00e0*/ 	.word	0x000016c0


	//   ....[3]....
        /*00e4*/ 	.word	0x000017b0


	//----- nvinfo : EIATTR_MBARRIER_INSTR_OFFSETS
	.align		4
.L_826:
        /*00e8*/ 	.byte	0x04, 0x39
        /*00ea*/ 	.short	(.L_828 - .L_827)


	//   ....[0]....
.L_827:
        /*00ec*/ 	.word	0x00000290
        /*00f0*/ 	.word	0x000000ff
        /*00f4*/ 	.word	0x00030800
        /*00f8*/ 	.short	0x0100
        /*00fa*/ 	.byte	0x06
	.zero		1


	//   ....[1]....
        /*00fc*/ 	.word	0x00000390
        /*0100*/ 	.word	0x000000ff
        /*0104*/ 	.word	0x00030810
        /*0108*/ 	.short	0x0100
        /*010a*/ 	.byte	0x08
	.zero		1


	//   ....[2]....
        /*010c*/ 	.word	0x000003a0
        /*0110*/ 	.word	0x000000ff
        /*0114*/ 	.word	0x00030820
        /*0118*/ 	.short	0x0100
        /*011a*/ 	.byte	0x08
	.zero		1


	//   ....[3]....
        /*011c*/ 	.word	0x000003b0
        /*0120*/ 	.word	0x000000ff
        /*0124*/ 	.word	0x00030818
        /*0128*/ 	.short	0x0100
        /*012a*/ 	.byte	0x08
	.zero		1


	//   ....[4]....
        /*012c*/ 	.word	0x000003c0
        /*0130*/ 	.word	0x000000ff
        /*0134*/ 	.word	0x00030828
        /*0138*/ 	.short	0x0100
        /*013a*/ 	.byte	0x08
	.zero		1


	//   ....[5]....
        /*013c*/ 	.word	0x000004f0
        /*0140*/ 	.word	0x000000ff
        /*0144*/ 	.word	0x00030830
        /*0148*/ 	.short	0x0100
        /*014a*/ 	.byte	0x08
	.zero		1


	//   ....[6]....
        /*014c*/ 	.word	0x00000500
        /*0150*/ 	.word	0x000000ff
        /*0154*/ 	.word	0x00030840
        /*0158*/ 	.short	0x0100
        /*015a*/ 	.byte	0x08
	.zero		1


	//   ....[7]....
        /*015c*/ 	.word	0x00000510
        /*0160*/ 	.word	0x000000ff
        /*0164*/ 	.word	0x00030838
        /*0168*/ 	.short	0x0100
        /*016a*/ 	.byte	0x08
	.zero		1


	//   ....[8]....
        /*016c*/ 	.word	0x00000520
        /*0170*/ 	.word	0x000000ff
        /*0174*/ 	.word	0x00030848
        /*0178*/ 	.short	0x0100
        /*017a*/ 	.byte	0x08
	.zero		1


	//   ....[9]....
        /*017c*/ 	.word	0x00001870
        /*0180*/ 	.word	0x00000010
        /*0184*/ 	.word	0x00030800
        /*0188*/ 	.short	0x010a
        /*018a*/ 	.byte	0x3f
	.zero		1


	//   ....[10]....
        /*018c*/ 	.word	0x00001910
        /*0190*/ 	.word	0x00000010
        /*0194*/ 	.word	0x00030800
        /*0198*/ 	.short	0x010a
        /*019a*/ 	.byte	0x3f
	.zero		1


	//   ....[11]....
        /*019c*/ 	.word	0x00002050
        /*01a0*/ 	.word	0x00000000
        /*01a4*/ 	.word	0x00030810
        /*01a8*/ 	.short	0x010a
        /*01aa*/ 	.byte	0x3f
	.zero		1


	//   ....[12]....
        /*01ac*/ 	.word	0x00002090
        /*01b0*/ 	.word	0x00000000
        /*01b4*/ 	.word	0x00030810
        /*01b8*/ 	.short	0x010a
        /*01ba*/ 	.byte	0x3f
	.zero		1


	//   ....[13]....
        /*01bc*/ 	.word	0x000025f0
        /*01c0*/ 	.word	0x00000000
        /*01c4*/ 	.word	0x00030830
        /*01c8*/ 	.short	0x010a
        /*01ca*/ 	.byte	0x3f
	.zero		1


	//   ....[14]....
        /*01cc*/ 	.word	0x00002960
        /*01d0*/ 	.word	0x00000000
        /*01d4*/ 	.word	0x00030830
        /*01d8*/ 	.short	0x010a
        /*01da*/ 	.byte	0x3f
	.zero		1


	//   ....[15]....
        /*01dc*/ 	.word	0x000048a0
        /*01e0*/ 	.word	0x00000006
        /*01e4*/ 	.word	0x00000000
        /*01e8*/ 	.short	0x0101
        /*01ea*/ 	.byte	0x3f
	.zero		1


	//   ....[16]....
        /*01ec*/ 	.word	0x00004bd0
        /*01f0*/ 	.word	0x00000000
        /*01f4*/ 	.word	0x00000000
        /*01f8*/ 	.short	0x0101
        /*01fa*/ 	.byte	0x3f
	.zero		1


	//   ....[17]....
        /*01fc*/ 	.word	0x00007b20
        /*0200*/ 	.word	0x0000000f
        /*0204*/ 	.word	0x00030820
        /*0208*/ 	.short	0x010a
        /*020a*/ 	.byte	0x3f
	.zero		1


	//   ....[18]....
        /*020c*/ 	.word	0x00008200
        /*0210*/ 	.word	0x0000000f
        /*0214*/ 	.word	0x00030840
        /*0218*/ 	.short	0x010a
        /*021a*/ 	.byte	0x3f
	.zero		1


	//   ....[19]....
        /*021c*/ 	.word	0x000084d0
        /*0220*/ 	.word	0x0000000f
        /*0224*/ 	.word	0x00030828
        /*0228*/ 	.short	0x010a
        /*022a*/ 	.byte	0x3f
	.zero		1


	//   ....[20]....
        /*022c*/ 	.word	0x000087a0
        /*0230*/ 	.word	0x0000000f
        /*0234*/ 	.word	0x00030848
        /*0238*/ 	.short	0x010a
        /*023a*/ 	.byte	0x3f
	.zero		1


	//   ....[21]....
        /*023c*/ 	.word	0x00008a10
        /*0240*/ 	.word	0x0000000f
        /*0244*/ 	.word	0x00030820
        /*0248*/ 	.short	0x010a
        /*024a*/ 	.byte	0x3f
	.zero		1


	//   ....[22]....
        /*024c*/ 	.word	0x00008d50
        /*0250*/ 	.word	0x0000000f
        /*0254*/ 	.word	0x00030840
        /*0258*/ 	.short	0x010a
        /*025a*/ 	.byte	0x3f
	.zero		1


	//   ....[23]....
        /*025c*/ 	.word	0x00008ff0
        /*0260*/ 	.word	0x0000000f
        /*0264*/ 	.word	0x00030828
        /*0268*/ 	.short	0x010a
        /*026a*/ 	.byte	0x3f
	.zero		1


	//   ....[24]....
        /*026c*/ 	.word	0x00009300
        /*0270*/ 	.word	0x00000003
        /*0274*/ 	.word	0x00030840
        /*0278*/ 	.short	0x010a
        /*027a*/ 	.byte	0x3f
	.zero		1


	//   ....[25]....
        /*027c*/ 	.word	0x00009760
        /*0280*/ 	.word	0x00000007
        /*0284*/ 	.word	0x00000000
        /*0288*/ 	.short	0x010a
        /*028a*/ 	.byte	0x3f
	.zero		1


	//   ....[26]....
        /*028c*/ 	.word	0x000097b0
        /*0290*/ 	.word	0x00000003
        /*0294*/ 	.word	0x00000000
        /*0298*/ 	.short	0x010a
        /*029a*/ 	.byte	0x3f
	.zero		1


	//   ....[27]....
        /*029c*/ 	.word	0x00009810
        /*02a0*/ 	.word	0x00000005
        /*02a4*/ 	.word	0x00000000
        /*02a8*/ 	.short	0x010a
        /*02aa*/ 	.byte	0x3f
	.zero		1


	//   ....[28]....
        /*02ac*/ 	.word	0x00009840
        /*02b0*/ 	.word	0x00000003
        /*02b4*/ 	.word	0x00000000
        /*02b8*/ 	.short	0x010a
        /*02ba*/ 	.byte	0x3f
	.zero		1


	//   ....[29]....
        /*02bc*/ 	.word	0x00009940
        /*02c0*/ 	.word	0x00000000
        /*02c4*/ 	.word	0x00030800
        /*02c8*/ 	.short	0x010a
        /*02ca*/ 	.byte	0x3f
	.zero		1


	//   ....[30]....
        /*02cc*/ 	.word	0x00009990
        /*02d0*/ 	.word	0x00000000
        /*02d4*/ 	.word	0x00030810
        /*02d8*/ 	.short	0x010a
        /*02da*/ 	.byte	0x3f
	.zero		1


	//   ....[31]....
        /*02dc*/ 	.word	0x000099e0
        /*02e0*/ 	.word	0x00000000
        /*02e4*/ 	.word	0x00030830
        /*02e8*/ 	.short	0x010a
        /*02ea*/ 	.byte	0x3f
	.zero		1


	//   ....[32]....
        /*02ec*/ 	.word	0x00009a30
        /*02f0*/ 	.word	0x0000000f
        /*02f4*/ 	.word	0x00030820
        /*02f8*/ 	.short	0x010a
        /*02fa*/ 	.byte	0x3f
	.zero		1


	//   ....[33]....
        /*02fc*/ 	.word	0x00009a80
        /*0300*/ 	.word	0x0000000f
        /*0304*/ 	.word	0x00030840
        /*0308*/ 	.short	0x010a
        /*030a*/ 	.byte	0x3f
	.zero		1


	//   ....[34]....
        /*030c*/ 	.word	0x00009ad0
        /*0310*/ 	.word	0x0000000f
        /*0314*/ 	.word	0x00030828
        /*0318*/ 	.short	0x010a
        /*031a*/ 	.byte	0x3f
	.zero		1


	//   ....[35]....
        /*031c*/ 	.word	0x00009b20
        /*0320*/ 	.word	0x0000000f
        /*0324*/ 	.word	0x00030848
        /*0328*/ 	.short	0x010a
        /*032a*/ 	.byte	0x3f
	.zero		1


	//   ....[36]....
        /*032c*/ 	.word	0x00009b80
        /*0330*/ 	.word	0x0000000f
        /*0334*/ 	.word	0x00030820
        /*0338*/ 	.short	0x010a
        /*033a*/ 	.byte	0x3f
	.zero		1


	//   ....[37]....
        /*033c*/ 	.word	0x00009bd0
        /*0340*/ 	.word	0x0000000f
        /*0344*/ 	.word	0x00030840
        /*0348*/ 	.short	0x010a
        /*034a*/ 	.byte	0x3f
	.zero		1


	//   ....[38]....
        /*034c*/ 	.word	0x00009c20
        /*0350*/ 	.word	0x0000000f
        /*0354*/ 	.word	0x00030828
        /*0358*/ 	.short	0x010a
        /*035a*/ 	.byte	0x3f
	.zero		1


	//   ....[39]....
        /*035c*/ 	.word	0x00009c70
        /*0360*/ 	.word	0x00000003
        /*0364*/ 	.word	0x00030840
        /*0368*/ 	.short	0x010a
        /*036a*/ 	.byte	0x3f
	.zero		1


	//   ....[40]....
        /*036c*/ 	.word	0x00009d40
        /*0370*/ 	.word	0x00000007
        /*0374*/ 	.word	0x00000000
        /*0378*/ 	.short	0x010a
        /*037a*/ 	.byte	0x3f
	.zero		1


	//   ....[41]....
        /*037c*/ 	.word	0x00009d90
        /*0380*/ 	.word	0x00000003
        /*0384*/ 	.word	0x00000000
        /*0388*/ 	.short	0x010a
        /*038a*/ 	.byte	0x3f
	.zero		1


	//   ....[42]....
        /*038c*/ 	.word	0x00009de0
        /*0390*/ 	.word	0x00000005
        /*0394*/ 	.word	0x00000000
        /*0398*/ 	.short	0x010a
        /*039a*/ 	.byte	0x3f
	.zero		1


	//----- nvinfo : EIATTR_NUM_MBARRIERS
	.align		4
.L_828:
        /*039c*/ 	.byte	0x03, 0x38
        /*039e*/ 	.short	0x0009


	//----- nvinfo : EIATTR_EXIT_INSTR_OFFSETS
	.align		4
        /*03a0*/ 	.byte	0x04, 0x1c
        /*03a2*/ 	.short	(.L_830 - .L_829)


	//   ....[0]....
.L_829:
        /*03a4*/ 	.word	0x00009890


	//----- nvinfo : EIATTR_MAX_THREADS
	.align		4
.L_830:
        /*03a8*/ 	.byte	0x04, 0x05
        /*03aa*/ 	.short	(.L_832 - .L_831)
.L_831:
        /*03ac*/ 	.word	0x00000180
        /*03b0*/ 	.word	0x00000001
        /*03b4*/ 	.word	0x00000001


	//----- nvinfo : EIATTR_CRS_STACK_SIZE
	.align		4
.L_832:
        /*03b8*/ 	.byte	0x04, 0x1e
        /*03ba*/ 	.short	(.L_834 - .L_833)
.L_833:
        /*03bc*/ 	.word	0x00000000


	//----- nvinfo : EIATTR_CBANK_PARAM_SIZE
	.align		4
.L_834:
        /*03c0*/ 	.byte	0x03, 0x19
        /*03c2*/ 	.short	0x0770


	//----- nvinfo : EIATTR_PARAM_CBANK
	.align		4
        /*03c4*/ 	.byte	0x04, 0x0a
        /*03c6*/ 	.short	(.L_836 - .L_835)
	.align		4
.L_835:
        /*03c8*/ 	.word	index@(.nv.constant0._ZN7cutlass13device_kernelIN5flash11enable_sm90INS1_16FlashAttnBwdSm90INS1_25CollectiveMainloopBwdSm90ILi2ELi2ELi2EN4cute5tupleIJNS5_1CILi1EEES8_S8_EEENS6_IJNS7_ILi64EEENS7_ILi128EEESB_EEENS_6half_tEfNS_4arch4Sm90ELb1ELb0ELb1ELb1ELb0ELb1ELb0ELb0ELi2ELi1ELi2ELi1ELb0EEENS1_24CollectiveEpilogueBwdGQAISC_fSF_Li256ELb1ELb0EEENS1_25SingleTileBwdLPTSchedulerILb1ELi128ELb0EEEEEEEEEvNT_6ParamsE)
        /*03cc*/ 	.short	0x0210
        /*03ce*/ 	.short	0x0770


	//----- nvinfo : EIATTR_SW_WAR
	.align		4
.L_836:
        /*03d0*/ 	.byte	0x04, 0x36
        /*03d2*/ 	.short	(.L_838 - .L_837)
.L_837:
        /*03d4*/ 	.word	0x00000008
.L_838:


//--------------------- .nv.info._ZN7cutlass13device_kernelIN5flash32FlashAttnBwdPostprocessConvertdQIN4cute5tupleIJNS3_1CILi128EEES6_EEENS_6half_tEfNS_4arch4Sm90ELi256ENS3_8TiledMMAINS3_8MMA_AtomIJNS3_4SM904GMMA26MMA_64x128x16_F32F16F16_RSILNSE_5MajorE0ELSG_1ELNSE_7ScaleInE1ELSH_1EEEEEENS3_6LayoutINS4_IJNS5_ILi2EEENS5_ILi1EEESM_EEENS4_IJSM_NS5_ILi0EEESO_EEEEENS4_IJNS3_10UnderscoreESR_SR_EEEEELb0EEEEEvNT_6ParamsE --------------------------
	.section	.nv.info._ZN7cutlass13device_kernelIN5flash32FlashAttnBwdPostprocessConvertdQIN4cute5tupleIJNS3_1CILi128EEES6_EEENS_6half_tEfNS_4arch4Sm90ELi256ENS3_8TiledMMAINS3_8MMA_AtomIJNS3_4SM904GMMA26MMA_64x128x16_F32F16F16_RSILNSE_5MajorE0ELSG_1ELNSE_7ScaleInE1ELSH_1EEEEEENS3_6LayoutINS4_IJNS5_ILi2EEENS5_ILi1EEESM_EEENS4_IJSM_NS5_ILi0EEESO_EEEEENS4_IJNS3_10UnderscoreESR_SR_EEEEELb0EEEEEvNT_6ParamsE,"",@"SHT_CUDA_INFO"
	.sectionflags	@""
	.align	4


	//----- nvinfo : EIATTR_CUDA_API_VERSION
	.align		4
        /*0000*/ 	.byte	0x04, 0x37
        /*0002*/ 	.short	(.L_840 - .L_839)
.L_839:
        /*0004*/ 	.word	0x00000082


	//----- nvinfo : EIATTR_KPARAM_INFO
	.align		4
.L_840:
        /*0008*/ 	.byte	0x04, 0x17
        /*000a*/ 	.short	(.L_842 - .L_841)
.L_841:
        /*000c*/ 	.word	0x00000000
        /*0010*/ 	.short	0x0000
        /*0012*/ 	.short	0x0000
        /*0014*/ 	.byte	0x00, 0xf0, 0xc1, 0x01


	//----- nvinfo : EIATTR_SPARSE_MMA_MASK
	.align		4
.L_842:
        /*0018*/ 	.byte	0x03, 0x50
        /*001a*/ 	.short	0x0000


	//----- nvinfo : EIATTR_MAXREG_COUNT
	.align		4
        /*001c*/ 	.byte	0x03, 0x1b
        /*001e*/ 	.short	0x0080


	//----- nvinfo : EIATTR_NUM_BARRIERS
	.align		4
        /*0020*/ 	.byte	0x02, 0x4c
        /*0022*/ 	.byte	0x01
	.zero		1


	//----- nvinfo : EIATTR_MERCURY_ISA_VERSION
	.align		4
        /*0024*/ 	.byte	0x03, 0x5f
        /*0026*/ 	.short	0x0101


	//----- nvinfo : EIATTR_MBARRIER_INSTR_OFFSETS
	.align		4
        /*0028*/ 	.byte	0x04, 0x39
        /*002a*/ 	.short	(.L_844 - .L_843)


	//   ....[0]....
.L_843:
        /*002c*/ 	.word	0x000004a0
        /*0030*/ 	.word	0x000000ff
        /*0034*/ 	.word	0x00018000
        /*0038*/ 	.short	0x0100
        /*003a*/ 	.byte	0x06
	.zero		1


	//   ....[1]....
        /*003c*/ 	.word	0x000005b0
        /*0040*/ 	.word	0x00000039
        /*0044*/ 	.word	0x00018000
        /*0048*/ 	.short	0x010a
        /*004a*/ 	.byte	0x3f
	.zero		1


	//----- nvinfo : EIATTR_NUM_MBARRIERS
	.align		4
.L_844:
        /*004c*/ 	.byte	0x03, 0x38
        /*004e*/ 	.short	0x0001


	//----- nvinfo : EIATTR_EXIT_INSTR_OFFSETS
	.align		4
        /*0050*/ 	.byte	0x04, 0x1c
        /*0052*/ 	.short	(.L_846 - .L_845)


	//   ....[0]....
.L_845:
        /*0054*/ 	.word	0x000001b0


	//   ....[1]....
        /*0058*/ 	.word	0x00001a00


	//   ....[2]....
        /*005c*/ 	.word	0x00001ad0


	//----- nvinfo : EIATTR_MAX_THREADS
	.align		4
.L_846:
        /*0060*/ 	.byte	0x04, 0x05
        /*0062*/ 	.short	(.L_848 - .L_847)
.L_847:
        /*0064*/ 	.word	0x00000100
        /*0068*/ 	.word	0x00000001
        /*006c*/ 	.word	0x00000001


	//----- nvinfo : EIATTR_CRS_STACK_SIZE
	.align		4
.L_848:
        /*0070*/ 	.byte	0x04, 0x1e
        /*0072*/ 	.short	(.L_850 - .L_849)
.L_849:
        /*0074*/ 	.word	0x00000000


	//----- nvinfo : EIATTR_CBANK_PARAM_SIZE
	.align		4
.L_850:
        /*0078*/ 	.byte	0x03, 0x19
        /*007a*/ 	.short	0x0070


	//----- nvinfo : EIATTR_PARAM_CBANK
	.align		4
        /*007c*/ 	.byte	0x04, 0x0a
        /*007e*/ 	.short	(.L_852 - .L_851)
	.align		4
.L_851:
        /*0080*/ 	.word	index@(.nv.constant0._ZN7cutlass13device_kernelIN5flash32FlashAttnBwdPostprocessConvertdQIN4cute5tupleIJNS3_1CILi128EEES6_EEENS_6half_tEfNS_4arch4Sm90ELi256ENS3_8TiledMMAINS3_8MMA_AtomIJNS3_4SM904GMMA26MMA_64x128x16_F32F16F16_RSILNSE_5MajorE0ELSG_1ELNSE_7ScaleInE1ELSH_1EEEEEENS3_6LayoutINS4_IJNS5_ILi2EEENS5_ILi1EEESM_EEENS4_IJSM_NS5_ILi0EEESO_EEEEENS4_IJNS3_10UnderscoreESR_SR_EEEEELb0EEEEEvNT_6ParamsE)
        /*0084*/ 	.short	0x0210
        /*0086*/ 	.short	0x0070


	//----- nvinfo : EIATTR_SW_WAR
	.align		4
.L_852:
        /*0088*/ 	.byte	0x04, 0x36
        /*008a*/ 	.short	(.L_854 - .L_853)
.L_853:
        /*008c*/ 	.word	0x00000008
.L_854:


//--------------------- .nv.info._ZN7cutlass13device_kernelIN5flash32FlashAttnBwdPostprocessConvertdQIN4cute5tupleIJNS3_1CILi64EEENS5_ILi128EEEEEENS_6half_tEfNS_4arch4Sm90ELi256ENS3_8TiledMMAINS3_8MMA_AtomIJNS3_4SM904GMMA25MMA_64x64x16_F32F16F16_SSILNSF_5MajorE0ELSH_1ELNSF_7ScaleInE1ELSI_1EEEEEENS3_6LayoutINS4_IJNS5_ILi1EEENS5_ILi2EEESM_EEENS4_IJNS5_ILi0EEESM_SP_EEEEENS4_IJNS3_10UnderscoreESS_SS_EEEEELb0EEEEEvNT_6ParamsE --------------------------
	.section	.nv.info._ZN7cutlass13device_kernelIN5flash32FlashAttnBwdPostprocessConvertdQIN4cute5tupleIJNS3_1CILi64EEENS5_ILi128EEEEEENS_6half_tEfNS_4arch4Sm90ELi256ENS3_8TiledMMAINS3_8MMA_AtomIJNS3_4SM904GMMA25MMA_64x64x16_F32F16F16_SSILNSF_5MajorE0ELSH_1ELNSF_7ScaleInE1ELSI_1EEEEEENS3_6LayoutINS4_IJNS5_ILi1EEENS5_ILi2EEESM_EEENS4_IJNS5_ILi0EEESM_SP_EEEEENS4_IJNS3_10UnderscoreESS_SS_EEEEELb0EEEEEvNT_6ParamsE,"",@"SHT_CUDA_INFO"
	.sectionflags	@""
	.align	4


	//----- nvinfo : EIATTR_CUDA_API_VERSION
	.align		4
        /*0000*/ 	.byte	0x04, 0x37
        /*0002*/ 	.short	(.L_856 - .L_855)
.L_855:
        /*0004*/ 	.word	0x00000082


	//----- nvinfo : EIATTR_KPARAM_INFO
	.align		4
.L_856:
        /*0008*/ 	.byte	0x04, 0x17
        /*000a*/ 	.short	(.L_858 - .L_857)
.L_857:
        /*000c*/ 	.word	0x00000000
        /*0010*/ 	.short	0x0000
        /*0012*/ 	.short	0x0000
        /*0014*/ 	.byte	0x00, 0xf0, 0xc1, 0x01


	//----- nvinfo : EIATTR_SPARSE_MMA_MASK
	.align		4
.L_858:
        /*0018*/ 	.byte	0x03, 0x50
        /*001a*/ 	.short	0x0000


	//----- nvinfo : EIATTR_MAXREG_COUNT
	.align		4
        /*001c*/ 	.byte	0x03, 0x1b
        /*001e*/ 	.short	0x0080


	//----- nvinfo : EIATTR_NUM_BARRIERS
	.align		4
        /*0020*/ 	.byte	0x02, 0x4c
        /*0022*/ 	.byte	0x01
	.zero		1


	//----- nvinfo : EIATTR_MERCURY_ISA_VERSION
	.align		4
        /*0024*/ 	.byte	0x03, 0x5f
        /*0026*/ 	.short	0x0101


	//----- nvinfo : EIATTR_MBARRIER_INSTR_OFFSETS
	.align		4
        /*0028*/ 	.byte	0x04, 0x39
        /*002a*/ 	.short	(.L_860 - .L_859)


	//   ....[0]....
.L_859:
        /*002c*/ 	.word	0x000004a0
        /*0030*/ 	.word	0x000000ff
        /*0034*/ 	.word	0x0000c000
        /*0038*/ 	.short	0x0100
        /*003a*/ 	.byte	0x06
	.zero		1


	//   ....[1]....
        /*003c*/ 	.word	0x000005b0
        /*0040*/ 	.word	0x00000029
        /*0044*/ 	.word	0x0000c000
        /*0048*/ 	.short	0x010a
        /*004a*/ 	.byte	0x3f
	.zero		1


	//----- nvinfo : EIATTR_NUM_MBARRIERS
	.align		4
.L_860:
        /*004c*/ 	.byte	0x03, 0x38
        /*004e*/ 	.short	0x0001


	//----- nvinfo : EIATTR_EXIT_INSTR_OFFSETS
	.align		4
        /*0050*/ 	.byte	0x04, 0x1c
        /*0052*/ 	.short	(.L_862 - .L_861)


	//   ....[0]....
.L_861:
        /*0054*/ 	.word	0x000001b0


	//   ....[1]....
        /*0058*/ 	.word	0x000011b0


	//   ....[2]....
        /*005c*/ 	.word	0x00001280


	//----- nvinfo : EIATTR_MAX_THREADS
	.align		4
.L_862:
        /*0060*/ 	.byte	0x04, 0x05
        /*0062*/ 	.short	(.L_864 - .L_863)
.L_863:
        /*0064*/ 	.word	0x00000100
        /*0068*/ 	.word	0x00000001
        /*006c*/ 	.word	0x00000001


	//----- nvinfo : EIATTR_CRS_STACK_SIZE
	.align		4
.L_864:
        /*0070*/ 	.byte	0x04, 0x1e
        /*0072*/ 	.short	(.L_866 - .L_865)
.L_865:
        /*0074*/ 	.word	0x00000000


	//----- nvinfo : EIATTR_CBANK_PARAM_SIZE
	.align		4
.L_866:
        /*0078*/ 	.byte	0x03, 0x19
        /*007a*/ 	.short	0x0070


	//----- nvinfo : EIATTR_PARAM_CBANK
	.align		4
        /*007c*/ 	.byte	0x04, 0x0a
        /*007e*/ 	.short	(.L_868 - .L_867)
	.align		4
.L_867:
        /*0080*/ 	.word	index@(.nv.constant0._ZN7cutlass13device_kernelIN5flash32FlashAttnBwdPostprocessConvertdQIN4cute5tupleIJNS3_1CILi64EEENS5_ILi128EEEEEENS_6half_tEfNS_4arch4Sm90ELi256ENS3_8TiledMMAINS3_8MMA_AtomIJNS3_4SM904GMMA25MMA_64x64x16_F32F16F16_SSILNSF_5MajorE0ELSH_1ELNSF_7ScaleInE1ELSI_1EEEEEENS3_6LayoutINS4_IJNS5_ILi1EEENS5_ILi2EEESM_EEENS4_IJNS5_ILi0EEESM_SP_EEEEENS4_IJNS3_10UnderscoreESS_SS_EEEEELb0EEEEEvNT_6ParamsE)
        /*0084*/ 	.short	0x0210
        /*0086*/ 	.short	0x0070


	//----- nvinfo : EIATTR_SW_WAR
	.align		4
.L_868:
        /*0088*/ 	.byte	0x04, 0x36
        /*008a*/ 	.short	(.L_870 - .L_869)
.L_869:
        /*008c*/ 	.word	0x00000008
.L_870:


//--------------------- .nv.info._ZN7cutlass13device_kernelIN5flash11enable_sm90INS1_16FlashAttnBwdSm90INS1_25CollectiveMainloopBwdSm90ILi2ELi2ELi2EN4cute5tupleIJNS5_1CILi1EEES8_S8_EEENS6_IJNS7_ILi64EEENS7_ILi128EEESB_EEENS_6half_tEfNS_4arch4Sm90ELb1ELb0ELb1ELb1ELb1ELb1ELb0ELb0ELi2ELi1ELi2ELi1ELb0EEENS1_24CollectiveEpilogueBwdGQAISC_fSF_Li256ELb1ELb1EEENS1_25SingleTileBwdLPTSchedulerILb1ELi128ELb1EEEEEEEEEvNT_6ParamsE --------------------------
	.section	.nv.info._ZN7cutlass13device_kernelIN5flash11enable_sm90INS1_16FlashAttnBwdSm90INS1_25CollectiveMainloopBwdSm90ILi2ELi2ELi2EN4cute5tupleIJNS5_1CILi1EEES8_S8_EEENS6_IJNS7_ILi64EEENS7_ILi128EEESB_EEENS_6half_tEfNS_4arch4Sm90ELb1ELb0ELb1ELb1ELb1ELb1ELb0ELb0ELi2ELi1ELi2ELi1ELb0EEENS1_24CollectiveEpilogueBwdGQAISC_fSF_Li256ELb1ELb1EEENS1_25SingleTileBwdLPTSchedulerILb1ELi128ELb1EEEEEEEEEvNT_6ParamsE,"",@"SHT_CUDA_INFO"
	.sectionflags	@""
	.align	4


	//----- nvinfo : EIATTR_CUDA_API_VERSION
	.align		4
        /*0000*/ 	.byte	0x04, 0x37
        /*0002*/ 	.short	(.L_872 - .L_871)
.L_871:
        /*0004*/ 	.word	0x00000082


	//----- nvinfo : EIATTR_KPARAM_INFO
	.align		4
.L_872:
        /*0008*/ 	.byte	0x04, 0x17
        /*000a*/ 	.short	(.L_874 - .L_873)
.L_873:
        /*000c*/ 	.word	0x00000000
        /*0010*/ 	.short	0x0000
        /*0012*/ 	.short	0x0070
        /*0014*/ 	.byte	0x00, 0xf0, 0x01, 0x1c


	//----- nvinfo : EIATTR_SPARSE_MMA_MASK
	.align		4
.L_874:
        /*0018*/ 	.byte	0x03, 0x50
        /*001a*/ 	.short	0x0000


	//----- nvinfo : EIATTR_MAXREG_COUNT
	.align		4
        /*001c*/ 	.byte	0x03, 0x1b
        /*001e*/ 	.short	0x00a8


	//----- nvinfo : EIATTR_NUM_BARRIERS
	.align		4
        /*0020*/ 	.byte	0x02, 0x4c
        /*0022*/ 	.byte	0x10
	.zero		1


	//----- nvinfo : EIATTR_EXTERNS
	.align		4
        /*0024*/ 	.byte	0x04, 0x0f
        /*0026*/ 	.short	(.L_876 - .L_875)


	//   ....[0]....
	.align		4
.L_875:
        /*0028*/ 	.word	index@(__assertfail)


	//----- nvinfo : EIATTR_ANNOTATIONS
	.align		4
.L_876:
        /*002c*/ 	.byte	0x04, 0x55
        /*002e*/ 	.short	(.L_878 - .L_877)


	//   ....[0]....
.L_877:
        /*0030*/ 	.word	0x00000001
        /*0034*/ 	.byte	0xb0, 0x15, 0x00, 0x00, 0x01, 0x00, 0x00, 0x00, 0x20, 0x1c, 0x00, 0x00, 0x01, 0x00, 0x00, 0x00
        /*0044*/ 	.byte	0x30, 0x37, 0x00, 0x00, 0x01, 0x00, 0x00, 0x00, 0xf0, 0x37, 0x00, 0x00, 0x01, 0x00, 0x00, 0x00
        /*0054*/ 	.byte	0xa0, 0x8c, 0x00, 0x00, 0x01, 0x00, 0x00, 0x00, 0xa0, 0x8f, 0x00, 0x00, 0x01, 0x00, 0x00, 0x00
        /*0064*/ 	.byte	0x00, 0x9b, 0x00, 0x00, 0x01, 0x00, 0x00, 0x00, 0x20, 0x9b, 0x00, 0x00, 0x01, 0x00, 0x00, 0x00
        /*0074*/ 	.byte	0x90, 0x9e, 0x00, 0x00


	//----- nvinfo : EIATTR_MERCURY_ISA_VERSION
	.align		4
.L_878:
        /*0078*/ 	.byte	0x03, 0x5f
        /*007a*/ 	.short	0x0101


	//----- nvinfo : EIATTR_INT_WARP_WIDE_INSTR_OFFSETS
	.align		4
        /*007c*/ 	.byte	0x04, 0x31
        /*007e*/ 	.short	(.L_880 - .L_879)


	//   ....[0]....
.L_879:
        /*0080*/ 	.word	0x00000190


	//   ....[1]....
        /*0084*/ 	.word	0x000001c0


	//   ....[2]....
        /*0088*/ 	.word	0x00007080


	//   ....[3]....
        /*008c*/ 	.word	0x00007730


	//   ....[4]....
        /*0090*/ 	.word	0x00007c60


	//----- nvinfo : EIATTR_COOP_GROUP_MASK_REGIDS
	.align		4
.L_880:
        /*0094*/ 	.byte	0x04, 0x29
        /*0096*/ 	.short	(.L_882 - .L_881)


	//   ....[0]....
.L_881:
        /*0098*/ 	.word	0xffffffff


	//   ....[1]....
        /*009c*/ 	.word	0xffffffff


	//   ....[2]....
        /*00a0*/ 	.word	0xffffffff


	//   ....[3]....
        /*00a4*/ 	.word	0xffffffff


	//   ....[4]....
        /*00a8*/ 	.word	0xffffffff


	//   ....[5]....
        /*00ac*/ 	.word	0xffffffff


	//   ....[6]....
        /*00b0*/ 	.word	0xffffffff


	//   ....[7]....
        /*00b4*/ 	.word	0xffffffff


	//   ....[8]....
        /*00b8*/ 	.word	0xffffffff


	//   ....[9]....
        /*00bc*/ 	.word	0xffffffff


	//   ....[10]....
        /*00c0*/ 	.word	0xffffffff


	//   ....[11]....
        /*00c4*/ 	.word	0xffffffff


	//   ....[12]....
        /*00c8*/ 	.word	0xffffffff


	//   ....[13]....
        /*00cc*/ 	.word	0xffffffff


	//   ....[14]....
        /*00d0*/ 	.word	0xffffffff


	//   ....[15]....
        /*00d4*/ 	.word	0xffffffff


	//   ....[16]....
        /*00d8*/ 	.word	0xffffffff


	//   ....[17]....
        /*00dc*/ 	.word	0x0500000f


	//   ....[18]....
        /*00e0*/ 	.word	0x0500000f


	//   ....[19]....
        /*00e4*/ 	.word	0x0500000f


	//   ....[20]....
        /*00e8*/ 	.word	0x0500000f


	//   ....[21]....
        /*00ec*/ 	.word	0x0500000f


	//   ....[22]....
        /*00f0*/ 	.word	0x0500000f


	//----- nvinfo : EIATTR_COOP_GROUP_INSTR_OFFSETS
	.align		4
.L_882:
        /*00f4*/ 	.byte	0x04, 0x28
        /*00f6*/ 	.short	(.L_884 - .L_883)


	//   ....[0]....
.L_883:
        /*00f8*/ 	.word	0x00000070


	//   ....[1]....
        /*00fc*/ 	.word	0x000001a0


	//   ....[2]....
        /*0100*/ 	.word	0x000001f0


	//   ....[3]....
        /*0104*/ 	.word	0x000003e0


	//   ....[4]....
        /*0108*/ 	.word	0x00000630


	//   ....[5]....
        /*010c*/ 	.word	0x00001850


	//   ....[6]....
        /*0110*/ 	.word	0x000057c0


	//   ....[7]....
        /*0114*/ 	.word	0x00005940


	//   ....[8]....
        /*0118*/ 	.word	0x00005c30


	//   ....[9]....
        /*011c*/ 	.word	0x00005dc0


	//   ....[10]....
        /*0120*/ 	.word	0x00005ed0


	//   ....[11]....
        /*0124*/ 	.word	0x00006c80


	//   ....[12]....
        /*0128*/ 	.word	0x00006fb0


	//   ....[13]....
        /*012c*/ 	.word	0x000073b0


	//   ....[14]....
        /*0130*/ 	.word	0x00007660


	//   ....[15]....
        /*0134*/ 	.word	0x00007920


	//   ....[16]....
        /*0138*/ 	.word	0x00007b90


	//   ....[17]....
        /*013c*/ 	.word	0x0000a6e0


	//   ....[18]....
        /*0140*/ 	.word	0x0000a860


	//   ....[19]....
        /*0144*/ 	.word	0x0000a8d0


	//   ....[20]....
        /*0148*/ 	.word	0x0000a940


	//   ....[21]....
        /*014c*/ 	.word	0x0000a9b0


	//   ....[22]....
        /*0150*/ 	.word	0x0000aa20


	//----- nvinfo : EIATTR_REG_RECONFIG
	.align		4
.L_884:
        /*0154*/ 	.byte	0x01, 0x54
	.zero		2


	//----- nvinfo : EIATTR_SYSCALL_OFFSETS
	.align		4
        /*0158*/ 	.byte	0x04, 0x46
        /*015a*/ 	.short	(.L_886 - .L_885)


	//   ....[0]....
.L_885:
        /*015c*/ 	.word	0x00001480


	//   ....[1]....
        /*0160*/ 	.word	0x00001570


	//   ....[2]....
        /*0164*/ 	.word	0x000016e0


	//   ....[3]....
        /*0168*/ 	.word	0x000017d0


	//----- nvinfo : EIATTR_MBARRIER_INSTR_OFFSETS
	.align		4
.L_886:
        /*016c*/ 	.byte	0x04, 0x39
        /*016e*/ 	.short	(.L_888 - .L_887)


	//   ....[0]....
.L_887:
        /*0170*/ 	.word	0x00000290
        /*0174*/ 	.word	0x000000ff
        /*0178*/ 	.word	0x00030800
        /*017c*/ 	.short	0x0100
        /*017e*/ 	.byte	0x06
	.zero		1


	//   ....[1]....
        /*0180*/ 	.word	0x00000390
        /*0184*/ 	.word	0x000000ff
        /*0188*/ 	.word	0x00030810
        /*018c*/ 	.short	0x0100
        /*018e*/ 	.byte	0x08
	.zero		1


	//   ....[2]....
        /*0190*/ 	.word	0x000003a0
        /*0194*/ 	.word	0x000000ff
        /*0198*/ 	.word	0x00030820
        /*019c*/ 	.short	0x0100
        /*019e*/ 	.byte	0x08
	.zero		1


	//   ....[3]....
        /*01a0*/ 	.word	0x000003b0
        /*01a4*/ 	.word	0x000000ff
        /*01a8*/ 	.word	0x00030818
        /*01ac*/ 	.short	0x0100
        /*01ae*/ 	.byte	0x08
	.zero		1


	//   ....[4]....
        /*01b0*/ 	.word	0x000003c0
        /*01b4*/ 	.word	0x000000ff
        /*01b8*/ 	.word	0x00030828
        /*01bc*/ 	.short	0x0100
        /*01be*/ 	.byte	0x08
	.zero		1


	//   ....[5]....
        /*01c0*/ 	.word	0x000004f0
        /*01c4*/ 	.word	0x000000ff
        /*01c8*/ 	.word	0x00030830
        /*01cc*/ 	.short	0x0100
        /*01ce*/ 	.byte	0x08
	.zero		1


	//   ....[6]....
        /*01d0*/ 	.word	0x00000500
        /*01d4*/ 	.word	0x000000ff
        /*01d8*/ 	.word	0x00030840
        /*01dc*/ 	.short	0x0100
        /*01de*/ 	.byte	0x08
	.zero		1


	//   ....[7]....
        /*01e0*/ 	.word	0x00000510
        /*01e4*/ 	.word	0x000000ff
        /*01e8*/ 	.word	0x00030838
        /*01ec*/ 	.short	0x0100
        /*01ee*/ 	.byte	0x08
	.zero		1


	//   ....[8]....
        /*01f0*/ 	.word	0x00000520
        /*01f4*/ 	.word	0x000000ff
        /*01f8*/ 	.word	0x00030848
        /*01fc*/ 	.short	0x0100
        /*01fe*/ 	.byte	0x08
	.zero		1


	//   ....[9]....
        /*0200*/ 	.word	0x00001890
        /*0204*/ 	.word	0x00000010
        /*0208*/ 	.word	0x00030800
        /*020c*/ 	.short	0x010a
        /*020e*/ 	.byte	0x3f
	.zero		1


	//   ....[10]....
        /*0210*/ 	.word	0x00001930
        /*0214*/ 	.word	0x00000010
        /*0218*/ 	.word	0x00030800
        /*021c*/ 	.short	0x010a
        /*021e*/ 	.byte	0x3f
	.zero		1


	//   ....[11]....
        /*0220*/ 	.word	0x00002070
        /*0224*/ 	.word	0x00000000
        /*0228*/ 	.word	0x00030810
        /*022c*/ 	.short	0x010a
        /*022e*/ 	.byte	0x3f
	.zero		1


	//   ....[12]....
        /*0230*/ 	.word	0x000020b0
        /*0234*/ 	.word	0x00000000
        /*0238*/ 	.word	0x00030810
        /*023c*/ 	.short	0x010a
        /*023e*/ 	.byte	0x3f
	.zero		1


	//   ....[13]....
        /*0240*/ 	.word	0x00002610
        /*0244*/ 	.word	0x00000000
        /*0248*/ 	.word	0x00030830
        /*024c*/ 	.short	0x010a
        /*024e*/ 	.byte	0x3f
	.zero		1


	//   ....[14]....
        /*0250*/ 	.word	0x00002980
        /*0254*/ 	.word	0x00000000
        /*0258*/ 	.word	0x00030830
        /*025c*/ 	.short	0x010a
        /*025e*/ 	.byte	0x3f
	.zero		1


	//   ....[15]....
        /*0260*/ 	.word	0x000048c0
        /*0264*/ 	.word	0x00000006
        /*0268*/ 	.word	0x00000000
        /*026c*/ 	.short	0x0101
        /*026e*/ 	.byte	0x3f
	.zero		1


	//   ....[16]....
        /*0270*/ 	.word	0x00004bf0
        /*0274*/ 	.word	0x00000000
        /*0278*/ 	.word	0x00000000
        /*027c*/ 	.short	0x0101
        /*027e*/ 	.byte	0x3f
	.zero		1


	//   ....[17]....
        /*0280*/ 	.word	0x00008920
        /*0284*/ 	.word	0x0000000f
        /*0288*/ 	.word	0x00030820
        /*028c*/ 	.short	0x010a
        /*028e*/ 	.byte	0x3f
	.zero		1


	//   ....[18]....
        /*0290*/ 	.word	0x00009000
        /*0294*/ 	.word	0x0000000f
        /*0298*/ 	.word	0x00030840
        /*029c*/ 	.short	0x010a
        /*029e*/ 	.byte	0x3f
	.zero		1


	//   ....[19]....
        /*02a0*/ 	.word	0x000092d0
        /*02a4*/ 	.word	0x0000000f
        /*02a8*/ 	.word	0x00030828
        /*02ac*/ 	.short	0x010a
        /*02ae*/ 	.byte	0x3f
	.zero		1


	//   ....[20]....
        /*02b0*/ 	.word	0x000095a0
        /*02b4*/ 	.word	0x0000000f
        /*02b8*/ 	.word	0x00030848
        /*02bc*/ 	.short	0x010a
        /*02be*/ 	.byte	0x3f
	.zero		1


	//   ....[21]....
        /*02c0*/ 	.word	0x00009810
        /*02c4*/ 	.word	0x0000000f
        /*02c8*/ 	.word	0x00030820
        /*02cc*/ 	.short	0x010a
        /*02ce*/ 	.byte	0x3f
	.zero		1


	//   ....[22]....
        /*02d0*/ 	.word	0x00009b50
        /*02d4*/ 	.word	0x0000000f
        /*02d8*/ 	.word	0x00030840
        /*02dc*/ 	.short	0x010a
        /*02de*/ 	.byte	0x3f
	.zero		1


	//   ....[23]....
        /*02e0*/ 	.word	0x00009df0
        /*02e4*/ 	.word	0x0000000f
        /*02e8*/ 	.word	0x00030828
        /*02ec*/ 	.short	0x010a
        /*02ee*/ 	.byte	0x3f
	.zero		1


	//   ....[24]....
        /*02f0*/ 	.word	0x0000a100
        /*02f4*/ 	.word	0x00000003
        /*02f8*/ 	.word	0x00030840
        /*02fc*/ 	.short	0x010a
        /*02fe*/ 	.byte	0x3f
	.zero		1


	//   ....[25]....
        /*0300*/ 	.word	0x0000a560
        /*0304*/ 	.word	0x00000007
        /*0308*/ 	.word	0x00000000
        /*030c*/ 	.short	0x010a
        /*030e*/ 	.byte	0x3f
	.zero		1


	//   ....[26]....
        /*0310*/ 	.word	0x0000a5b0
        /*0314*/ 	.word	0x00000003
        /*0318*/ 	.word	0x00000000
        /*031c*/ 	.short	0x010a
        /*031e*/ 	.byte	0x3f
	.zero		1


	//   ....[27]....
        /*0320*/ 	.word	0x0000a610
        /*0324*/ 	.word	0x00000005
        /*0328*/ 	.word	0x00000000
        /*032c*/ 	.short	0x010a
        /*032e*/ 	.byte	0x3f
	.zero		1


	//   ....[28]....
        /*0330*/ 	.word	0x0000a640
        /*0334*/ 	.word	0x00000003
        /*0338*/ 	.word	0x00000000
        /*033c*/ 	.short	0x010a
        /*033e*/ 	.byte	0x3f
	.zero		1


	//   ....[29]....
        /*0340*/ 	.word	0x0000a740
        /*0344*/ 	.word	0x00000000
        /*0348*/ 	.word	0x00030800
        /*034c*/ 	.short	0x010a
        /*034e*/ 	.byte	0x3f
	.zero		1


	//   ....[30]....
        /*0350*/ 	.word	0x0000a790
        /*0354*/ 	.word	0x00000000
        /*0358*/ 	.word	0x00030810
        /*035c*/ 	.short	0x010a
        /*035e*/ 	.byte	0x3f
	.zero		1


	//   ....[31]....
        /*0360*/ 	.word	0x0000a7e0
        /*0364*/ 	.word	0x00000000
        /*0368*/ 	.word	0x00030830
        /*036c*/ 	.short	0x010a
        /*036e*/ 	.byte	0x3f
	.zero		1


	//   ....[32]....
        /*0370*/ 	.word	0x0000aa60
        /*0374*/ 	.word	0x0000000f
        /*0378*/ 	.word	0x00030820
        /*037c*/ 	.short	0x010a
        /*037e*/ 	.byte	0x3f
	.zero		1


	//   ....[33]....
        /*0380*/ 	.word	0x0000aab0
        /*0384*/ 	.word	0x0000000f
        /*0388*/ 	.word	0x00030840
        /*038c*/ 	.short	0x010a
        /*038e*/ 	.byte	0x3f
	.zero		1


	//   ....[34]....
        /*0390*/ 	.word	0x0000ab00
        /*0394*/ 	.word	0x0000000f
        /*0398*/ 	.word	0x00030828
        /*039c*/ 	.short	0x010a
        /*039e*/ 	.byte	0x3f
	.zero		1


	//   ....[35]....
        /*03a0*/ 	.word	0x0000ab50
        /*03a4*/ 	.word	0x0000000f
        /*03a8*/ 	.word	0x00030848
        /*03ac*/ 	.short	0x010a
        /*03ae*/ 	.byte	0x3f
	.zero		1


	//   ....[36]....
        /*03b0*/ 	.word	0x0000abb0
        /*03b4*/ 	.word	0x0000000f
        /*03b8*/ 	.word	0x00030820
        /*03bc*/ 	.short	0x010a
        /*03be*/ 	.byte	0x3f
	.zero		1


	//   ....[37]....
        /*03c0*/ 	.word	0x0000ac00
        /*03c4*/ 	.word	0x0000000f
        /*03c8*/ 	.word	0x00030840
        /*03cc*/ 	.short	0x010a
        /*03ce*/ 	.byte	0x3f
	.zero		1


	//   ....[38]....
        /*03d0*/ 	.word	0x0000ac50
        /*03d4*/ 	.word	0x0000000f
        /*03d8*/ 	.word	0x00030828
        /*03dc*/ 	.short	0x010a
        /*03de*/ 	.byte	0x3f
	.zero		1


	//   ....[39]....
        /*03e0*/ 	.word	0x0000aca0
        /*03e4*/ 	.word	0x00000003
        /*03e8*/ 	.word	0x00030840
        /*03ec*/ 	.short	0x010a
        /*03ee*/ 	.byte	0x3f
	.zero		1


	//   ....[40]....
        /*03f0*/ 	.word	0x0000ad70
        /*03f4*/ 	.word	0x00000007
        /*03f8*/ 	.word	0x00000000
        /*03fc*/ 	.short	0x010a
        /*03fe*/ 	.byte	0x3f
	.zero		1


	//   ....[41]....
        /*0400*/ 	.word	0x0000adc0
        /*0404*/ 	.word	0x00000003
        /*0408*/ 	.word	0x00000000
        /*040c*/ 	.short	0x010a
        /*040e*/ 	.byte	0x3f
	.zero		1


	//   ....[42]....
        /*0410*/ 	.word	0x0000ae10
        /*0414*/ 	.word	0x00000005
        /*0418*/ 	.word	0x00000000
        /*041c*/ 	.short	0x010a
        /*041e*/ 	.byte	0x3f
	.zero		1


	//----- nvinfo : EIATTR_NUM_MBARRIERS
	.align		4
.L_888:
        /*0420*/ 	.byte	0x03, 0x38
        /*0422*/ 	.short	0x0009


	//----- nvinfo : EIATTR_EXIT_INSTR_OFFSETS
	.align		4
        /*0424*/ 	.byte	0x04, 0x1c
        /*0426*/ 	.short	(.L_890 - .L_889)


	//   ....[0]....
.L_889:
        /*0428*/ 	.word	0x0000a690


	//----- nvinfo : EIATTR_MAX_THREADS
	.align		4
.L_890:
        /*042c*/ 	.byte	0x04, 0x05
        /*042e*/ 	.short	(.L_892 - .L_891)
.L_891:
        /*0430*/ 	.word	0x00000180
        /*0434*/ 	.word	0x00000001
        /*0438*/ 	.word	0x00000001


	//----- nvinfo : EIATTR_CRS_STACK_SIZE
	.align		4
.L_892:
        /*043c*/ 	.byte	0x04, 0x1e
        /*043e*/ 	.short	(.L_894 - .L_893)
.L_893:
        /*0440*/ 	.word	0x00000000


	//----- nvinfo : EIATTR_CBANK_PARAM_SIZE
	.align		4
.L_894:
        /*0444*/ 	.byte	0x03, 0x19
        /*0446*/ 	.short	0x0770


	//----- nvinfo : EIATTR_PARAM_CBANK
	.align		4
        /*0448*/ 	.byte	0x04, 0x0a
        /*044a*/ 	.short	(.L_896 - .L_895)
	.align		4
.L_895:
        /*044c*/ 	.word	index@(.nv.constant0._ZN7cutlass13device_kernelIN5flash11enable_sm90INS1_16FlashAttnBwdSm90INS1_25CollectiveMainloopBwdSm90ILi2ELi2ELi2EN4cute5tupleIJNS5_1CILi1EEES8_S8_EEENS6_IJNS7_ILi64EEENS7_ILi128EEESB_EEENS_6half_tEfNS_4arch4Sm90ELb1ELb0ELb1ELb1ELb1ELb1ELb0ELb0ELi2ELi1ELi2ELi1ELb0EEENS1_24CollectiveEpilogueBwdGQAISC_fSF_Li256ELb1ELb1EEENS1_25SingleTileBwdLPTSchedulerILb1ELi128ELb1EEEEEEEEEvNT_6ParamsE)
        /*0450*/ 	.short	0x0210
        /*0452*/ 	.short	0x0770


	//----- nvinfo : EIATTR_SW_WAR
	.align		4
.L_896:
        /*0454*/ 	.byte	0x04, 0x36
        /*0456*/ 	.short	(.L_898 - .L_897)
.L_897:
        /*0458*/ 	.word	0x00000008
.L_898:


//--------------------- .nv.info._ZN7cutlass13device_kernelIN5flash22FlashAttnBwdPreprocessIN4cute5tupleIJNS3_1CILi64EEENS5_ILi128EEEEEENS_6half_tEfNS_4arch4Sm90ELb1ELb1EEEEEvNT_6ParamsE --------------------------
	.section	.nv.info._ZN7cutlass13device_kernelIN5flash22FlashAttnBwdPreprocessIN4cute5tupleIJNS3_1CILi64EEENS5_ILi128EEEEEENS_6half_tEfNS_4arch4Sm90ELb1ELb1EEEEEvNT_6ParamsE,"",@"SHT_CUDA_INFO"
	.sectionflags	@""
	.align	4


	//----- nvinfo : EIATTR_CUDA_API_VERSION
	.align		4
        /*0000*/ 	.byte	0x04, 0x37
        /*0002*/ 	.short	(.L_900 - .L_899)
.L_899:
        /*0004*/ 	.word	0x00000082


	//----- nvinfo : EIATTR_KPARAM_INFO
	.align		4
.L_900:
        /*0008*/ 	.byte	0x04, 0x17
        /*000a*/ 	.short	(.L_902 - .L_901)
.L_901:
        /*000c*/ 	.word	0x00000000
        /*0010*/ 	.short	0x0000
        /*0012*/ 	.short	0x0000
        /*0014*/ 	.byte	0x00, 0xf0, 0xc1, 0x03


	//----- nvinfo : EIATTR_SPARSE_MMA_MASK
	.align		4
.L_902:
        /*0018*/ 	.byte	0x03, 0x50
        /*001a*/ 	.short	0x0000


	//----- nvinfo : EIATTR_MAXREG_COUNT
	.align		4
        /*001c*/ 	.byte	0x03, 0x1b
        /*001e*/ 	.short	0x0080


	//----- nvinfo : EIATTR_MERCURY_ISA_VERSION
	.align		4
        /*0020*/ 	.byte	0x03, 0x5f
        /*0022*/ 	.short	0x0101


	//----- nvinfo : EIATTR_COOP_GROUP_MASK_REGIDS
	.align		4
        /*0024*/ 	.byte	0x04, 0x29
        /*0026*/ 	.short	(.L_904 - .L_903)


	//   ....[0]....
.L_903:
        /*0028*/ 	.word	0xffffffff


	//   ....[1]....
        /*002c*/ 	.word	0xffffffff


	//   ....[2]....
        /*0030*/ 	.word	0xffffffff


	//   ....[3]....
        /*0034*/ 	.word	0xffffffff


	//   ....[4]....
        /*0038*/ 	.word	0xffffffff


	//   ....[5]....
        /*003c*/ 	.word	0xffffffff


	//   ....[6]....
        /*0040*/ 	.word	0xffffffff


	//   ....[7]....
        /*0044*/ 	.word	0xffffffff


	//   ....[8]....
        /*0048*/ 	.word	0xffffffff


	//   ....[9]....
        /*004c*/ 	.word	0xffffffff


	//   ....[10]....
        /*0050*/ 	.word	0xffffffff


	//   ....[11]....
        /*0054*/ 	.word	0xffffffff


	//   ....[12]....
        /*0058*/ 	.word	0xffffffff


	//   ....[13]....
        /*005c*/ 	.word	0xffffffff


	//   ....[14]....
        /*0060*/ 	.word	0xffffffff


	//   ....[15]....
        /*0064*/ 	.word	0xffffffff


	//----- nvinfo : EIATTR_COOP_GROUP_INSTR_OFFSETS
	.align		4
.L_904:
        /*0068*/ 	.byte	0x04, 0x28
        /*006a*/ 	.short	(.L_906 - .L_905)


	//   ....[0]....
.L_905:
        /*006c*/ 	.word	0x00001390


	//   ....[1]....
        /*0070*/ 	.word	0x000013a0


	//   ....[2]....
        /*0074*/ 	.word	0x000013b0


	//   ....[3]....
        /*0078*/ 	.word	0x000013c0


	//   ....[4]....
        /*007c*/ 	.word	0x00001410


	//   ....[5]....
        /*0080*/ 	.word	0x00001420


	//   ....[6]....
        /*0084*/ 	.word	0x00001430


	//   ....[7]....
        /*0088*/ 	.word	0x00001440


	//   ....[8]....
        /*008c*/ 	.word	0x00001490


	//   ....[9]....
        /*0090*/ 	.word	0x000014a0


	//   ....[10]....
        /*0094*/ 	.word	0x000014b0


	//   ....[11]....
        /*0098*/ 	.word	0x000014c0


	//   ....[12]....
        /*009c*/ 	.word	0x00001510


	//   ....[13]....
        /*00a0*/ 	.word	0x00001530


	//   ....[14]....
        /*00a4*/ 	.word	0x00001540


	//   ....[15]....
        /*00a8*/ 	.word	0x00001550


	//----- nvinfo : EIATTR_EXIT_INSTR_OFFSETS
	.align		4
.L_906:
        /*00ac*/ 	.byte	0x04, 0x1c
        /*00ae*/ 	.short	(.L_908 - .L_907)


	//   ....[0]....
.L_907:
        /*00b0*/ 	.word	0x000001c0


	//   ....[1]....
        /*00b4*/ 	.word	0x00001bb0


	//   ....[2]....
        /*00b8*/ 	.word	0x00001c30


	//----- nvinfo : EIATTR_MAX_THREADS
	.align		4
.L_908:
        /*00bc*/ 	.byte	0x04, 0x05
        /*00be*/ 	.short	(.L_910 - .L_909)
.L_909:
        /*00c0*/ 	.word	0x00000100
        /*00c4*/ 	.word	0x00000001
        /*00c8*/ 	.word	0x00000001


	//----- nvinfo : EIATTR_CRS_STACK_SIZE
	.align		4
.L_910:
        /*00cc*/ 	.byte	0x04, 0x1e
        /*00ce*/ 	.short	(.L_912 - .L_911)
.L_911:
        /*00d0*/ 	.word	0x00000000


	//----- nvinfo : EIATTR_CBANK_PARAM_SIZE
	.align		4
.L_912:
        /*00d4*/ 	.byte	0x03, 0x19
        /*00d6*/ 	.short	0x00f0


	//----- nvinfo : EIATTR_PARAM_CBANK
	.align		4
        /*00d8*/ 	.byte	0x04, 0x0a
        /*00da*/ 	.short	(.L_914 - .L_913)
	.align		4
.L_913:
        /*00dc*/ 	.word	index@(.nv.constant0._ZN7cutlass13device_kernelIN5flash22FlashAttnBwdPreprocessIN4cute5tupleIJNS3_1CILi64EEENS5_ILi128EEEEEENS_6half_tEfNS_4arch4Sm90ELb1ELb1EEEEEvNT_6ParamsE)
        /*00e0*/ 	.short	0x0210
        /*00e2*/ 	.short	0x00f0


	//----- nvinfo : EIATTR_SW_WAR
	.align		4
.L_914:
        /*00e4*/ 	.byte	0x04, 0x36
        /*00e6*/ 	.short	(.L_916 - .L_915)
.L_915:
        /*00e8*/ 	.word	0x00000008
.L_916:


//--------------------- .nv.callgraph             --------------------------
	.section	.nv.callgraph,"",@"SHT_CUDA_CALLGRAPH"
	.align	4
	.sectionentsize	8
	.align		4
        /*0000*/ 	.word	0x00000000
	.align		4
        /*0004*/ 	.word	0xffffffff
	.align		4
        /*0008*/ 	.word	index@(_ZN7cutlass13device_kernelIN5flash11enable_sm90INS1_16FlashAttnBwdSm90INS1_25CollectiveMainloopBwdSm90ILi2ELi2ELi2EN4cute5tupleIJNS5_1CILi1EEES8_S8_EEENS6_IJNS7_ILi64EEENS7_ILi128EEESB_EEENS_6half_tEfNS_4arch4Sm90ELb0ELb0ELb1ELb0ELb0ELb1ELb0ELb0ELi2ELi1ELi2ELi1ELb0EEENS1_21CollectiveEpilogueBwdISC_SD_SF_Li256ELb0ELb0ELi1EEENS1_19SingleTileSchedulerILb0ELb0ELb0ELi128EEEEEEEEEvNT_6ParamsE)
	.align		4
        /*000c*/ 	.word	index@(__assertfail)
	.align		4
        /*0010*/ 	.word	index@(_ZN7cutlass13device_kernelIN5flash11enable_sm90INS1_16FlashAttnBwdSm90INS1_25CollectiveMainloopBwdSm90ILi2ELi2ELi2EN4cute5tupleIJNS5_1CILi1EEES8_S8_EEENS6_IJNS7_ILi64EEENS7_ILi128EEESB_EEENS_6half_tEfNS_4arch4Sm90ELb0ELb0ELb1ELb0ELb1ELb1ELb0ELb0ELi2ELi1ELi2ELi1ELb0EEENS1_21CollectiveEpilogueBwdISC_SD_SF_Li256ELb0ELb0ELi1EEENS1_19SingleTileSchedulerILb0ELb0ELb0ELi128EEEEEEEEEvNT_6ParamsE)
	.align		4
        /*0014*/ 	.word	index@(__assertfail)
	.align		4
        /*0018*/ 	.word	index@(_ZN7cutlass13device_kernelIN5flash11enable_sm90INS1_16FlashAttnBwdSm90INS1_25CollectiveMainloopBwdSm90ILi2ELi2ELi2EN4cute5tupleIJNS5_1CILi1EEES8_S8_EEENS6_IJNS7_ILi64EEENS7_ILi128EEESB_EEENS_6half_tEfNS_4arch4Sm90ELb0ELb0ELb1ELb0ELb0ELb1ELb0ELb0ELi2ELi1ELi2ELi1ELb0EEENS1_24CollectiveEpilogueBwdGQAISC_fSF_Li256ELb0ELb0EEENS1_19SingleTileSchedulerILb0ELb0ELb0ELi128EEEEEEEEEvNT_6ParamsE)
	.align		4
        /*001c*/ 	.word	index@(__assertfail)
	.align		4
        /*0020*/ 	.word	index@(_ZN7cutlass13device_kernelIN5flash11enable_sm90INS1_16FlashAttnBwdSm90INS1_25CollectiveMainloopBwdSm90ILi2ELi2ELi2EN4cute5tupleIJNS5_1CILi1EEES8_S8_EEENS6_IJNS7_ILi64EEENS7_ILi128EEESB_EEENS_6half_tEfNS_4arch4Sm90ELb0ELb0ELb1ELb0ELb1ELb1ELb0ELb0ELi2ELi1ELi2ELi1ELb0EEENS1_24CollectiveEpilogueBwdGQAISC_fSF_Li256ELb0ELb1EEENS1_19SingleTileSchedulerILb0ELb0ELb0ELi128EEEEEEEEEvNT_6ParamsE)
	.align		4
        /*0024*/ 	.word	index@(__assertfail)
	.align		4
        /*0028*/ 	.word	index@(_ZN7cutlass13device_kernelIN5flash11enable_sm90INS1_16FlashAttnBwdSm90INS1_25CollectiveMainloopBwdSm90ILi2ELi2ELi2EN4cute5tupleIJNS5_1CILi1EEES8_S8_EEENS6_IJNS7_ILi64EEENS7_ILi128EEESB_EEENS_6half_tEfNS_4arch4Sm90ELb0ELb0ELb1ELb1ELb0ELb1ELb0ELb0ELi2ELi1ELi2ELi1ELb0EEENS1_21CollectiveEpilogueBwdISC_SD_SF_Li256ELb1ELb0ELi1EEENS1_19SingleTileSchedulerILb1ELb0ELb0ELi128EEEEEEEEEvNT_6ParamsE)
	.align		4
        /*002c*/ 	.word	index@(__assertfail)
	.align		4
        /*0030*/ 	.word	index@(_ZN7cutlass13device_kernelIN5flash11enable_sm90INS1_16FlashAttnBwdSm90INS1_25CollectiveMainloopBwdSm90ILi2ELi2ELi2EN4cute5tupleIJNS5_1CILi1EEES8_S8_EEENS6_IJNS7_ILi64EEENS7_ILi128EEESB_EEENS_6half_tEfNS_4arch4Sm90ELb0ELb0ELb1ELb1ELb1ELb1ELb0ELb0ELi2ELi1ELi2ELi1ELb0EEENS1_21CollectiveEpilogueBwdISC_SD_SF_Li256ELb1ELb0ELi1EEENS1_19SingleTileSchedulerILb1ELb0ELb0ELi128EEEEEEEEEvNT_6ParamsE)
	.align		4
        /*0034*/ 	.word	index@(__assertfail)
	.align		4
        /*0038*/ 	.word	index@(_ZN7cutlass13device_kernelIN5flash11enable_sm90INS1_16FlashAttnBwdSm90INS1_25CollectiveMainloopBwdSm90ILi2ELi2ELi2EN4cute5tupleIJNS5_1CILi1EEES8_S8_EEENS6_IJNS7_ILi64EEENS7_ILi128EEESB_EEENS_6half_tEfNS_4arch4Sm90ELb0ELb0ELb1ELb1ELb0ELb1ELb0ELb0ELi2ELi1ELi2ELi1ELb0EEENS1_24CollectiveEpilogueBwdGQAISC_fSF_Li256ELb1ELb0EEENS1_19SingleTileSchedulerILb1ELb0ELb0ELi128EEEEEEEEEvNT_6ParamsE)
	.align		4
        /*003c*/ 	.word	index@(__assertfail)
	.align		4
        /*0040*/ 	.word	index@(_ZN7cutlass13device_kernelIN5flash11enable_sm90INS1_16FlashAttnBwdSm90INS1_25CollectiveMainloopBwdSm90ILi2ELi2ELi2EN4cute5tupleIJNS5_1CILi1EEES8_S8_EEENS6_IJNS7_ILi64EEENS7_ILi128EEESB_EEENS_6half_tEfNS_4arch4Sm90ELb0ELb0ELb1ELb1ELb1ELb1ELb0ELb0ELi2ELi1ELi2ELi1ELb0EEENS1_24CollectiveEpilogueBwdGQAISC_fSF_Li256ELb1ELb1EEENS1_19SingleTileSchedulerILb1ELb0ELb0ELi128EEEEEEEEEvNT_6ParamsE)
	.align		4
        /*0044*/ 	.word	index@(__assertfail)
	.align		4
        /*0048*/ 	.word	index@(_ZN7cutlass13device_kernelIN5flash11enable_sm90INS1_16FlashAttnBwdSm90INS1_25CollectiveMainloopBwdSm90ILi2ELi2ELi2EN4cute5tupleIJNS5_1CILi1EEES8_S8_EEENS6_IJNS7_ILi64EEENS7_ILi128EEESB_EEENS_6half_tEfNS_4arch4Sm90ELb0ELb1ELb1ELb0ELb0ELb1ELb0ELb0ELi2ELi1ELi2ELi1ELb0EEENS1_21CollectiveEpilogueBwdISC_SD_SF_Li256ELb0ELb0ELi1EEENS1_19SingleTileSchedulerILb0ELb0ELb0ELi128EEEEEEEEEvNT_6ParamsE)
	.align		4
        /*004c*/ 	.word	index@(__assertfail)
	.align		4
        /*0050*/ 	.word	index@(_ZN7cutlass13device_kernelIN5flash11enable_sm90INS1_16FlashAttnBwdSm90INS1_25CollectiveMainloopBwdSm90ILi2ELi2ELi2EN4cute5tupleIJNS5_1CILi1EEES8_S8_EEENS6_IJNS7_ILi64EEENS7_ILi128EEESB_EEENS_6half_tEfNS_4arch4Sm90ELb0ELb1ELb1ELb0ELb1ELb1ELb0ELb0ELi2ELi1ELi2ELi1ELb0EEENS1_21CollectiveEpilogueBwdISC_SD_SF_Li256ELb0ELb0ELi1EEENS1_19SingleTileSchedulerILb0ELb0ELb0ELi128EEEEEEEEEvNT_6ParamsE)
	.align		4
        /*0054*/ 	.word	index@(__assertfail)
	.align		4
        /*0058*/ 	.word	index@(_ZN7cutlass13device_kernelIN5flash11enable_sm90INS1_16FlashAttnBwdSm90INS1_25CollectiveMainloopBwdSm90ILi2ELi2ELi2EN4cute5tupleIJNS5_1CILi1EEES8_S8_EEENS6_IJNS7_ILi64EEENS7_ILi128EEESB_EEENS_6half_tEfNS_4arch4Sm90ELb0ELb1ELb1ELb0ELb0ELb1ELb0ELb0ELi2ELi1ELi2ELi1ELb0EEENS1_24CollectiveEpilogueBwdGQAISC_fSF_Li256ELb0ELb0EEENS1_19SingleTileSchedulerILb0ELb0ELb0ELi128EEEEEEEEEvNT_6ParamsE)
	.align		4
        /*005c*/ 	.word	index@(__assertfail)
	.align		4
        /*0060*/ 	.word	index@(_ZN7cutlass13device_kernelIN5flash11enable_sm90INS1_16FlashAttnBwdSm90INS1_25CollectiveMainloopBwdSm90ILi2ELi2ELi2EN4cute5tupleIJNS5_1CILi1EEES8_S8_EEENS6_IJNS7_ILi64EEENS7_ILi128EEESB_EEENS_6half_tEfNS_4arch4Sm90ELb0ELb1ELb1ELb0ELb1ELb1ELb0ELb0ELi2ELi1ELi2ELi1ELb0EEENS1_24CollectiveEpilogueBwdGQAISC_fSF_Li256ELb0ELb1EEENS1_19SingleTileSchedulerILb0ELb0ELb0ELi128EEEEEEEEEvNT_6ParamsE)
	.align		4
        /*0064*/ 	.word	index@(__assertfail)
	.align		4
        /*0068*/ 	.word	index@(_ZN7cutlass13device_kernelIN5flash11enable_sm90INS1_16FlashAttnBwdSm90INS1_25CollectiveMainloopBwdSm90ILi2ELi2ELi2EN4cute5tupleIJNS5_1CILi1EEES8_S8_EEENS6_IJNS7_ILi64EEENS7_ILi128EEESB_EEENS_6half_tEfNS_4arch4Sm90ELb0ELb1ELb1ELb1ELb0ELb1ELb0ELb0ELi2ELi1ELi2ELi1ELb0EEENS1_21CollectiveEpilogueBwdISC_SD_SF_Li256ELb1ELb0ELi1EEENS1_19SingleTileSchedulerILb1ELb0ELb0ELi128EEEEEEEEEvNT_6ParamsE)
	.align		4
        /*006c*/ 	.word	index@(__assertfail)
	.align		4
        /*0070*/ 	.word	index@(_ZN7cutlass13device_kernelIN5flash11enable_sm90INS1_16FlashAttnBwdSm90INS1_25CollectiveMainloopBwdSm90ILi2ELi2ELi2EN4cute5tupleIJNS5_1CILi1EEES8_S8_EEENS6_IJNS7_ILi64EEENS7_ILi128EEESB_EEENS_6half_tEfNS_4arch4Sm90ELb0ELb1ELb1ELb1ELb1ELb1ELb0ELb0ELi2ELi1ELi2ELi1ELb0EEENS1_21CollectiveEpilogueBwdISC_SD_SF_Li256ELb1ELb0ELi1EEENS1_19SingleTileSchedulerILb1ELb0ELb0ELi128EEEEEEEEEvNT_6ParamsE)
	.align		4
        /*0074*/ 	.word	index@(__assertfail)
	.align		4
        /*0078*/ 	.word	index@(_ZN7cutlass13device_kernelIN5flash11enable_sm90INS1_16FlashAttnBwdSm90INS1_25CollectiveMainloopBwdSm90ILi2ELi2ELi2EN4cute5tupleIJNS5_1CILi1EEES8_S8_EEENS6_IJNS7_ILi64EEENS7_ILi128EEESB_EEENS_6half_tEfNS_4arch4Sm90ELb0ELb1ELb1ELb1ELb0ELb1ELb0ELb0ELi2ELi1ELi2ELi1ELb0EEENS1_24CollectiveEpilogueBwdGQAISC_fSF_Li256ELb1ELb0EEENS1_19SingleTileSchedulerILb1ELb0ELb0ELi128EEEEEEEEEvNT_6ParamsE)
	.align		4
        /*007c*/ 	.word	index@(__assertfail)
	.align		4
        /*0080*/ 	.word	index@(_ZN7cutlass13device_kernelIN5flash11enable_sm90INS1_16FlashAttnBwdSm90INS1_25CollectiveMainloopBwdSm90ILi2ELi2ELi2EN4cute5tupleIJNS5_1CILi1EEES8_S8_EEENS6_IJNS7_ILi64EEENS7_ILi128EEESB_EEENS_6half_tEfNS_4arch4Sm90ELb0ELb1ELb1ELb1ELb1ELb1ELb0ELb0ELi2ELi1ELi2ELi1ELb0EEENS1_24CollectiveEpilogueBwdGQAISC_fSF_Li256ELb1ELb1EEENS1_19SingleTileSchedulerILb1ELb0ELb0ELi128EEEEEEEEEvNT_6ParamsE)
	.align		4
        /*0084*/ 	.word	index@(__assertfail)
	.align		4
        /*0088*/ 	.word	index@(_ZN7cutlass13device_kernelIN5flash11enable_sm90INS1_16FlashAttnBwdSm90INS1_25CollectiveMainloopBwdSm90ILi2ELi2ELi2EN4cute5tupleIJNS5_1CILi1EEES8_S8_EEENS6_IJNS7_ILi64EEENS7_ILi128EEESB_EEENS_6half_tEfNS_4arch4Sm90ELb1ELb0ELb1ELb0ELb0ELb1ELb0ELb0ELi2ELi1ELi2ELi1ELb0EEENS1_21CollectiveEpilogueBwdISC_SD_SF_Li256ELb0ELb0ELi1EEENS1_25SingleTileBwdLPTSchedulerILb0ELi128ELb0EEEEEEEEEvNT_6ParamsE)
	.align		4
        /*008c*/ 	.word	index@(__assertfail)
	.align		4
        /*0090*/ 	.word	index@(_ZN7cutlass13device_kernelIN5flash11enable_sm90INS1_16FlashAttnBwdSm90INS1_25CollectiveMainloopBwdSm90ILi2ELi2ELi2EN4cute5tupleIJNS5_1CILi1EEES8_S8_EEENS6_IJNS7_ILi64EEENS7_ILi128EEESB_EEENS_6half_tEfNS_4arch4Sm90ELb1ELb0ELb1ELb0ELb1ELb1ELb0ELb0ELi2ELi1ELi2ELi1ELb0EEENS1_21CollectiveEpilogueBwdISC_SD_SF_Li256ELb0ELb0ELi1EEENS1_25SingleTileBwdLPTSchedulerILb0ELi128ELb1EEEEEEEEEvNT_6ParamsE)
	.align		4
        /*0094*/ 	.word	index@(__assertfail)
	.align		4
        /*0098*/ 	.word	index@(_ZN7cutlass13device_kernelIN5flash11enable_sm90INS1_16FlashAttnBwdSm90INS1_25CollectiveMainloopBwdSm90ILi2ELi2ELi2EN4cute5tupleIJNS5_1CILi1EEES8_S8_EEENS6_IJNS7_ILi64EEENS7_ILi128EEESB_EEENS_6half_tEfNS_4arch4Sm90ELb1ELb0ELb1ELb0ELb0ELb1ELb0ELb0ELi2ELi1ELi2ELi1ELb0EEENS1_24CollectiveEpilogueBwdGQAISC_fSF_Li256ELb0ELb0EEENS1_25SingleTileBwdLPTSchedulerILb0ELi128ELb0EEEEEEEEEvNT_6ParamsE)
	.align		4
        /*009c*/ 	.word	index@(__assertfail)
	.align		4
        /*00a0*/ 	.word	index@(_ZN7cutlass13device_kernelIN5flash11enable_sm90INS1_16FlashAttnBwdSm90INS1_25CollectiveMainloopBwdSm90ILi2ELi2ELi2EN4cute5tupleIJNS5_1CILi1EEES8_S8_EEENS6_IJNS7_ILi64EEENS7_ILi128EEESB_EEENS_6half_tEfNS_4arch4Sm90ELb1ELb0ELb1ELb0ELb1ELb1ELb0ELb0ELi2ELi1ELi2ELi1ELb0EEENS1_24CollectiveEpilogueBwdGQAISC_fSF_Li256ELb0ELb1EEENS1_25SingleTileBwdLPTSchedulerILb0ELi128ELb1EEEEEEEEEvNT_6ParamsE)
	.align		4
        /*00a4*/ 	.word	index@(__assertfail)
	.align		4
        /*00a8*/ 	.word	index@(_ZN7cutlass13device_kernelIN5flash11enable_sm90INS1_16FlashAttnBwdSm90INS1_25CollectiveMainloopBwdSm90ILi2ELi2ELi2EN4cute5tupleIJNS5_1CILi1EEES8_S8_EEENS6_IJNS7_ILi64EEENS7_ILi128EEESB_EEENS_6half_tEfNS_4arch4Sm90ELb1ELb0ELb1ELb1ELb0ELb1ELb0ELb0ELi2ELi1ELi2ELi1ELb0EEENS1_21CollectiveEpilogueBwdISC_SD_SF_Li256ELb1ELb0ELi1EEENS1_25SingleTileBwdLPTSchedulerILb1ELi128ELb0EEEEEEEEEvNT_6ParamsE)
	.align		4
        /*00ac*/ 	.word	index@(__assertfail)
	.align		4
        /*00b0*/ 	.word	index@(_ZN7cutlass13device_kernelIN5flash11enable_sm90INS1_16FlashAttnBwdSm90INS1_25CollectiveMainloopBwdSm90ILi2ELi2ELi2EN4cute5tupleIJNS5_1CILi1EEES8_S8_EEENS6_IJNS7_ILi64EEENS7_ILi128EEESB_EEENS_6half_tEfNS_4arch4Sm90ELb1ELb0ELb1ELb1ELb1ELb1ELb0ELb0ELi2ELi1ELi2ELi1ELb0EEENS1_21CollectiveEpilogueBwdISC_SD_SF_Li256ELb1ELb0ELi1EEENS1_25SingleTileBwdLPTSchedulerILb1ELi128ELb1EEEEEEEEEvNT_6ParamsE)
	.align		4
        /*00b4*/ 	.word	index@(__assertfail)
	.align		4
        /*00b8*/ 	.word	index@(_ZN7cutlass13device_kernelIN5flash11enable_sm90INS1_16FlashAttnBwdSm90INS1_25CollectiveMainloopBwdSm90ILi2ELi2ELi2EN4cute5tupleIJNS5_1CILi1EEES8_S8_EEENS6_IJNS7_ILi64EEENS7_ILi128EEESB_EEENS_6half_tEfNS_4arch4Sm90ELb1ELb0ELb1ELb1ELb0ELb1ELb0ELb0ELi2ELi1ELi2ELi1ELb0EEENS1_24CollectiveEpilogueBwdGQAISC_fSF_Li256ELb1ELb0EEENS1_25SingleTileBwdLPTSchedulerILb1ELi128ELb0EEEEEEEEEvNT_6ParamsE)
	.align		4
        /*00bc*/ 	.word	index@(__assertfail)
	.align		4
        /*00c0*/ 	.word	index@(_ZN7cutlass13device_kernelIN5flash11enable_sm90INS1_16FlashAttnBwdSm90INS1_25CollectiveMainloopBwdSm90ILi2ELi2ELi2EN4cute5tupleIJNS5_1CILi1EEES8_S8_EEENS6_IJNS7_ILi64EEENS7_ILi128EEESB_EEENS_6half_tEfNS_4arch4Sm90ELb1ELb0ELb1ELb1ELb1ELb1ELb0ELb0ELi2ELi1ELi2ELi1ELb0EEENS1_24CollectiveEpilogueBwdGQAISC_fSF_Li256ELb1ELb1EEENS1_25SingleTileBwdLPTSchedulerILb1ELi128ELb1EEEEEEEEEvNT_6ParamsE)
	.align		4
        /*00c4*/ 	.word	index@(__assertfail)
	.align		4
        /*00c8*/ 	.word	0x00000000
	.align		4
        /*00cc*/ 	.word	0xfffffffe
	.align		4
        /*00d0*/ 	.word	0x00000000
	.align		4
        /*00d4*/ 	.word	0xfffffffd
	.align		4
        /*00d8*/ 	.word	0x00000000
	.align		4
        /*00dc*/ 	.word	0xfffffffc


//--------------------- .nv.constant4             --------------------------
	.section	.nv.constant4,"a",@progbits
	.align	8
	.align		8
.nv.constant4:
        /*0000*/ 	.dword	__assertfail
	.align		8
        /*0008*/ 	.dword	__unnamed_1
	.align		8
        /*0010*/ 	.dword	__unnamed_2
	.align		8
        /*0018*/ 	.dword	__unnamed_3
	.align		8
        /*0020*/ 	.dword	__unnamed_4
	.align		8
        /*0028*/ 	.dword	_ZN74_INTERNAL_9fa27cf8_38_flash_bwd_hdim128_fp16_softcap_sm90_cu_49158569_28534cuda3std3__45__cpo5beginE
	.align		8
        /*0030*/ 	.dword	_ZN74_INTERNAL_9fa27cf8_38_flash_bwd_hdim128_fp16_softcap_sm90_cu_49158569_28534cuda3std3__45__cpo3endE
	.align		8
        /*0038*/ 	.dword	_ZN74_INTERNAL_9fa27cf8_38_flash_bwd_hdim128_fp16_softcap_sm90_cu_49158569_28534cuda3std3__45__cpo6cbeginE
	.align		8
        /*0040*/ 	.dword	_ZN74_INTERNAL_9fa27cf8_38_flash_bwd_hdim128_fp16_softcap_sm90_cu_49158569_28534cuda3std3__45__cpo4cendE
	.align		8
        /*0048*/ 	.dword	_ZN74_INTERNAL_9fa27cf8_38_flash_bwd_hdim128_fp16_softcap_sm90_cu_49158569_28534cuda3std3__476_GLOBAL__N__9fa27cf8_38_flash_bwd_hdim128_fp16_softcap_sm90_cu_49158569_28536ignoreE
	.align		8
        /*0050*/ 	.dword	_ZN74_INTERNAL_9fa27cf8_38_flash_bwd_hdim128_fp16_softcap_sm90_cu_49158569_28534cuda3std3__419piecewise_constructE
	.align		8
        /*0058*/ 	.dword	_ZN74_INTERNAL_9fa27cf8_38_flash_bwd_hdim128_fp16_softcap_sm90_cu_49158569_28534cuda3std3__48in_placeE
	.align		8
        /*0060*/ 	.dword	_ZN74_INTERNAL_9fa27cf8_38_flash_bwd_hdim128_fp16_softcap_sm90_cu_49158569_28534cuda3std6ranges3__45__cpo4swapE
	.align		8
        /*0068*/ 	.dword	_ZN74_INTERNAL_9fa27cf8_38_flash_bwd_hdim128_fp16_softcap_sm90_cu_49158569_28534cuda3std6ranges3__45__cpo9iter_moveE
	.align		8
        /*0070*/ 	.dword	_ZN74_INTERNAL_9fa27cf8_38_flash_bwd_hdim128_fp16_softcap_sm90_cu_49158569_28534cute7productE
	.align		8
        /*0078*/ 	.dword	_ZN74_INTERNAL_9fa27cf8_38_flash_bwd_hdim128_fp16_softcap_sm90_cu_49158569_28534cute1_E
	.align		8
        /*0080*/ 	.dword	$str$23
	.align		8
        /*0088*/ 	.dword	$str$24


//--------------------- .text._ZN7cutlass13device_kernelIN5flash11enable_sm90INS1_16FlashAttnBwdSm90INS1_25CollectiveMainloopBwdSm90ILi2ELi2ELi2EN4cute5tupleIJNS5_1CILi1EEES8_S8_EEENS6_IJNS7_ILi64EEENS7_ILi128EEESB_EEENS_6half_tEfNS_4arch4Sm90ELb0ELb0ELb1ELb0ELb0ELb1ELb0ELb0ELi2ELi1ELi2ELi1ELb0EEENS1_21CollectiveEpilogueBwdISC_SD_SF_Li256ELb0ELb0ELi1EEENS1_19SingleTileSchedulerILb0ELb0ELb0ELi128EEEEEEEEEvNT_6ParamsE --------------------------
	.section	.text._ZN7cutlass13device_kernelIN5flash11enable_sm90INS1_16FlashAttnBwdSm90INS1_25CollectiveMainloopBwdSm90ILi2ELi2ELi2EN4cute5tupleIJNS5_1CILi1EEES8_S8_EEENS6_IJNS7_ILi64EEENS7_ILi128EEESB_EEENS_6half_tEfNS_4arch4Sm90ELb0ELb0ELb1ELb0ELb0ELb1ELb0ELb0ELi2ELi1ELi2ELi1ELb0EEENS1_21CollectiveEpilogueBwdISC_SD_SF_Li256ELb0ELb0ELi1EEENS1_19SingleTileSchedulerILb0ELb0ELb0ELi128EEEEEEEEEvNT_6ParamsE,"ax",@progbits
	.align	128
.text._ZN7cutlass13device_kernelIN5flash11enable_sm90INS1_16FlashAttnBwdSm90INS1_25CollectiveMainloopBwdSm90ILi2ELi2ELi2EN4cute5tupleIJNS5_1CILi1EEES8_S8_EEENS6_IJNS7_ILi64EEENS7_ILi128EEESB_EEENS_6half_tEfNS_4arch4Sm90ELb0ELb0ELb1ELb0ELb0ELb1ELb0ELb0ELi2ELi1ELi2ELi1ELb0EEENS1_21CollectiveEpilogueBwdISC_SD_SF_Li256ELb0ELb0ELi1EEENS1_19SingleTileSchedulerILb0ELb0ELb0ELi128EEEEEEEEEvNT_6ParamsE:
        .type           _ZN7cutlass13device_kernelIN5flash11enable_sm90INS1_16FlashAttnBwdSm90INS1_25CollectiveMainloopBwdSm90ILi2ELi2ELi2EN4cute5tupleIJNS5_1CILi1EEES8_S8_EEENS6_IJNS7_ILi64EEENS7_ILi128EEESB_EEENS_6half_tEfNS_4arch4Sm90ELb0ELb0ELb1ELb0ELb0ELb1ELb0ELb0ELi2ELi1ELi2ELi1ELb0EEENS1_21CollectiveEpilogueBwdISC_SD_SF_Li256ELb0ELb0ELi1EEENS1_19SingleTileSchedulerILb0ELb0ELb0ELi128EEEEEEEEEvNT_6ParamsE,@function
        .size           _ZN7cutlass13device_kernelIN5flash11enable_sm90INS1_16FlashAttnBwdSm90INS1_25CollectiveMainloopBwdSm90ILi2ELi2ELi2EN4cute5tupleIJNS5_1CILi1EEES8_S8_EEENS6_IJNS7_ILi64EEENS7_ILi128EEESB_EEENS_6half_tEfNS_4arch4Sm90ELb0ELb0ELb1ELb0ELb0ELb1ELb0ELb0ELi2ELi1ELi2ELi1ELb0EEENS1_21CollectiveEpilogueBwdISC_SD_SF_Li256ELb0ELb0ELi1EEENS1_19SingleTileSchedulerILb0ELb0ELb0ELi128EEEEEEEEEvNT_6ParamsE,(.L_x_3653 - _ZN7cutlass13device_kernelIN5flash11enable_sm90INS1_16FlashAttnBwdSm90INS1_25CollectiveMainloopBwdSm90ILi2ELi2ELi2EN4cute5tupleIJNS5_1CILi1EEES8_S8_EEENS6_IJNS7_ILi64EEENS7_ILi128EEESB_EEENS_6half_tEfNS_4arch4Sm90ELb0ELb0ELb1ELb0ELb0ELb1ELb0ELb0ELi2ELi1ELi2ELi1ELb0EEENS1_21CollectiveEpilogueBwdISC_SD_SF_Li256ELb0ELb0ELi1EEENS1_19SingleTileSchedulerILb0ELb0ELb0ELi128EEEEEEEEEvNT_6ParamsE)
        .other          _ZN7cutlass13device_kernelIN5flash11enable_sm90INS1_16FlashAttnBwdSm90INS1_25CollectiveMainloopBwdSm90ILi2ELi2ELi2EN4cute5tupleIJNS5_1CILi1EEES8_S8_EEENS6_IJNS7_ILi64EEENS7_ILi128EEESB_EEENS_6half_tEfNS_4arch4Sm90ELb0ELb0ELb1ELb0ELb0ELb1ELb0ELb0ELi2ELi1ELi2ELi1ELb0EEENS1_21CollectiveEpilogueBwdISC_SD_SF_Li256ELb0ELb0ELi1EEENS1_19SingleTileSchedulerILb0ELb0ELb0ELi128EEEEEEEEEvNT_6ParamsE,@"STO_CUDA_ENTRY STV_DEFAULT"
_ZN7cutlass13device_kernelIN5flash11enable_sm90INS1_16FlashAttnBwdSm90INS1_25CollectiveMainloopBwdSm90ILi2ELi2ELi2EN4cute5tupleIJNS5_1CILi1EEES8_S8_EEENS6_IJNS7_ILi64EEENS7_ILi128EEESB_EEENS_6half_tEfNS_4arch4Sm90ELb0ELb0ELb1ELb0ELb0ELb1ELb0ELb0ELi2ELi1ELi2ELi1ELb0EEENS1_21CollectiveEpilogueBwdISC_SD_SF_Li256ELb0ELb0ELi1EEENS1_19SingleTileSchedulerILb0ELb0ELb0ELi128EEEEEEEEEvNT_6ParamsE:
[----:B------:R-:W1:Y:S01]  /*0000*/  LDC R1, c[0x0][0x28] ;  /* 0x00000a00ff017b82 */ /* 0x000e620000000800 */
[----:B------:R-:W2:Y:S01]  /*0010*/  S2R R3, SR_TID.X ;  /* 0x0000000000037919 */ /* 0x000ea20000002100 */
[----:B------:R-:W-:Y:S01]  /*0020*/  ELECT P0, URZ, PT ;  /* 0x00000000003f782f */ /* 0x000fe20003800000 */
[----:B------:R-:W-:Y:S01]  /*0030*/  BSSY B0, `(.L_x_0) ;  /* 0x0000019000007945 */ /* 0x000fe20003800000 */
[----:B--2---:R-:W-:-:S05]  /*0040*/  SHF.R.U32.HI R0, RZ, 0x5, R3 ;  /* 0x00000005ff007819 */ /* 0x004fca0000011603 */
[----:B------:R-:W2:Y:S02]  /*0050*/  SHFL.IDX PT, R2, R0, RZ, 0x1f ;  /* 0x00001fff00027589 */ /* 0x000ea400000e0000 */
[----:B--2---:R-:W-:-:S13]  /*0060*/  ISETP.EQ.AND P0, PT, R2, RZ, P0 ;  /* 0x000000ff0200720c */ /* 0x004fda0000702270 */
[----:B-1----:R-:W-:Y:S05]  /*0070*/  @!P0 BRA `(.L_x_1) ;  /* 0x0000000000508947 */ /* 0x002fea0003800000 */
[----:B------:R-:W-:Y:S02]  /*0080*/  ULDC.64 UR4, c[0x0][0x198] ;  /* 0x0000660000047ab9 */ /* 0x000fe40000000a00 */
[----:B------:R-:W-:Y:S02]  /*0090*/  UIADD3 UR6, UP0, UR4, 0xf0, URZ ;  /* 0x000000f004067890 */ /* 0x000fe4000ff1e03f */
[----:B------:R-:W-:Y:S02]  /*00a0*/  UIADD3 UR8, UP1, UR4, 0x1f0, URZ ;  /* 0x000001f004087890 */ /* 0x000fe4000ff3e03f */
[----:B------:R-:W-:Y:S02]  /*00b0*/  UIADD3 UR10, UP2, UR4, 0x2f0, URZ ;  /* 0x000002f0040a7890 */ /* 0x000fe4000ff5e03f */
[----:B------:R-:W-:Y:S02]  /*00c0*/  UIADD3 UR12, UP3, UR4, 0x3f0, URZ ;  /* 0x000003f0040c7890 */ /* 0x000fe4000ff7e03f */
[----:B------:R-:W-:-:S02]  /*00d0*/  UIADD3 UR14, UP4, UR4, 0x670, URZ ;  /* 0x00000670040e7890 */ /* 0x000fc4000ff9e03f */
[----:B------:R-:W-:Y:S02]  /*00e0*/  UIADD3.X UR7, URZ, UR5, URZ, UP0, !UPT ;  /* 0x000000053f077290 */ /* 0x000fe400087fe43f */
[----:B------:R-:W-:Y:S02]  /*00f0*/  UIADD3 UR4, UP5, UR4, 0x770, URZ ;  /* 0x0000077004047890 */ /* 0x000fe4000ffbe03f */
[----:B------:R-:W-:Y:S02]  /*0100*/  UIADD3.X UR9, URZ, UR5, URZ, UP1, !UPT ;  /* 0x000000053f097290 */ /* 0x000fe40008ffe43f */
[----:B------:R-:W-:Y:S02]  /*0110*/  UIADD3.X UR11, URZ, UR5, URZ, UP2, !UPT ;  /* 0x000000053f0b7290 */ /* 0x000fe400097fe43f */
[----:B------:R-:W-:Y:S01]  /*0120*/  UIADD3.X UR13, URZ, UR5, URZ, UP3, !UPT ;  /* 0x000000053f0d7290 */ /* 0x000fe20009ffe43f */
[----:B------:R1:W-:Y:S01]  /*0130*/  UTMACCTL.PF [UR6] ;  /* 0x00000000060079b9 */ /* 0x0003e20008040000 */
[----:B------:R-:W-:-:S03]  /*0140*/  UIADD3.X UR15, URZ, UR5, URZ, UP4, !UPT ;  /* 0x000000053f0f7290 */ /* 0x000fc6000a7fe43f */
[----:B------:R1:W-:Y:S01]  /*0150*/  UTMACCTL.PF [UR8] ;  /* 0x00000000080079b9 */ /* 0x0003e20008040000 */
[----:B------:R-:W-:Y:S01]  /*0160*/  UIADD3.X UR5, URZ, UR5, URZ, UP5, !UPT ;  /* 0x000000053f057290 */ /* 0x000fe2000affe43f */
[----:B------:R1:W-:Y:S02]  /*0170*/  UTMACCTL.PF [UR10] ;  /* 0x000000000a0079b9 */ /* 0x0003e40008040000 */
[----:B------:R1:W-:Y:S02]  /*0180*/  UTMACCTL.PF [UR12] ;  /* 0x000000000c0079b9 */ /* 0x0003e40008040000 */
[----:B------:R1:W-:Y:S04]  /*0190*/  UTMACCTL.PF [UR14] ;  /* 0x000000000e0079b9 */ /* 0x0003e80008040000 */
[----:B------:R1:W-:Y:S02]  /*01a0*/  UTMACCTL.PF [UR4] ;  /* 0x00000000040079b9 */ /* 0x0003e40008040000 */
[----:B-1----:R-:W-:Y:S01]  /*01b0*/  NOP ;  /* 0x0000000000007918 */ /* 0x002fe20000000000 */
.L_x_1:
[----:B------:R-:W-:Y:S05]  /*01c0*/  BSYNC B0 ;  /* 0x0000000000007941 */ /* 0x000fea0003800000 */
.L_x_0:
[----:B------:R-:W-:Y:S01]  /*01d0*/  VOTEU.ANY UP0, P0 ;  /* 0x00000000003f7886 */ /* 0x000fe20000000100 */
[----:B------:R-:W1:Y:S01]  /*01e0*/  SHFL.IDX PT, R2, R0, RZ, 0x1f ;  /* 0x00001fff00027589 */ /* 0x000e6200000e0000 */
[----:B------:R-:W-:Y:S01]  /*01f0*/  UMOV UR4, 0x1 ;  /* 0x0000000100047882 */ /* 0x000fe20000000000 */
[----:B------:R-:W-:Y:S02]  /*0200*/  SHF.R.U32.HI R3, RZ, 0x7, R3 ;  /* 0x00000007ff037819 */ /* 0x000fe40000011603 */
[----:B------:R-:W2:Y:S01]  /*0210*/  @UP0 S2UR UR7, SR_CgaCtaId ;  /* 0x00000000000709c3 */ /* 0x000ea20000008800 */
[----:B------:R-:W-:Y:S01]  /*0220*/  @UP0 UMOV UR6, 0x400 ;  /* 0x0000040000060882 */ /* 0x000fe20000000000 */
[----:B------:R-:W-:-:S04]  /*0230*/  @UP0 UIADD3 UR4, -UR4, 0x100000, URZ ;  /* 0x0010000004040890 */ /* 0x000fc8000fffe13f */
[----:B------:R-:W-:Y:S02]  /*0240*/  @UP0 USHF.L.U32 UR5, UR4, 0xb, URZ ;  /* 0x0000000b04050899 */ /* 0x000fe4000800063f */
[----:B------:R-:W-:Y:S01]  /*0250*/  @UP0 USHF.L.U32 UR4, UR4, 0x1, URZ ;  /* 0x0000000104040899 */ /* 0x000fe2000800063f */
[----:B-1----:R-:W-:Y:S02]  /*0260*/  ISETP.NE.AND P1, PT, R2, RZ, PT ;  /* 0x000000ff0200720c */ /* 0x002fe40003f25270 */
[----:B------:R1:W3:Y:S01]  /*0270*/  SHFL.IDX PT, R2, R3, RZ, 0x1f ;  /* 0x00001fff03027589 */ /* 0x0002e200000e0000 */
[----:B--2---:R-:W-:Y:S01]  /*0280*/  @UP0 ULEA UR6, UR7, UR6, 0x18 ;  /* 0x0000000607060291 */ /* 0x004fe2000f8ec03f */
[----:B------:R-:W-:Y:S02]  /*0290*/  VOTEU.ANY UP0, P0 ;  /* 0x00000000003f7886 */ /* 0x000fe40000000100 */
[----:B------:R-:W2:Y:S09]  /*02a0*/  FENCE.VIEW.ASYNC.S ;  /* 0x00000000000073c6 */ /* 0x000eb20000000000 */
[----:B--2---:R1:W2:Y:S02]  /*02b0*/  @UP0 SYNCS.EXCH.64 URZ, [UR6+0x30800], UR4 ;  /* 0x03080004063f05b2 */ /* 0x0042a40008000100 */
[----:B-1----:R-:W-:Y:S05]  /*02c0*/  @P1 BRA `(.L_x_2) ;  /* 0x0000000000481947 */ /* 0x002fea0003800000 */
[----:B------:R-:W1:Y:S01]  /*02d0*/  S2UR UR5, SR_CgaCtaId ;  /* 0x00000000000579c3 */ /* 0x000e620000008800 */
[----:B------:R-:W-:Y:S01]  /*02e0*/  UMOV UR4, 0x400 ;  /* 0x0000040000047882 */ /* 0x000fe20000000000 */
[----:B------:R-:W-:Y:S01]  /*02f0*/  UMOV UR6, 0x1 ;  /* 0x0000000100067882 */ /* 0x000fe20000000000 */
[----:B------:R-:W-:Y:S01]  /*0300*/  UMOV UR9, 0x100 ;  /* 0x0000010000097882 */ /* 0x000fe20000000000 */
[----:B------:R-:W-:-:S04]  /*0310*/  UIADD3 UR6, -UR6, 0x100000, URZ ;  /* 0x0010000006067890 */ /* 0x000fc8000fffe13f */
[----:B------:R-:W-:Y:S02]  /*0320*/  USHF.L.U32 UR7, UR6, 0xb, URZ ;  /* 0x0000000b06077899 */ /* 0x000fe4000800063f */
[----:B------:R-:W-:Y:S01]  /*0330*/  USHF.L.U32 UR6, UR6, 0x1, URZ ;  /* 0x0000000106067899 */ /* 0x000fe2000800063f */
[----:B------:R-:W-:Y:S01]  /*0340*/  ELECT P0, URZ, PT ;  /* 0x00000000003f782f */ /* 0x000fe20003800000 */
[----:B-1----:R-:W-:Y:S02]  /*0350*/  ULEA UR8, UR5, UR4, 0x18 ;  /* 0x0000000405087291 */ /* 0x002fe4000f8ec03f */
[----:B------:R-:W-:-:S04]  /*0360*/  UIADD3 UR4, -UR9, 0x100000, URZ ;  /* 0x0010000009047890 */ /* 0x000fc8000fffe13f */
[----:B------:R-:W-:Y:S02]  /*0370*/  USHF.L.U32 UR5, UR4, 0xb, URZ ;  /* 0x0000000b04057899 */ /* 0x000fe4000800063f */
[----:B------:R-:W-:Y:S01]  /*0380*/  USHF.L.U32 UR4, UR4, 0x1, URZ ;  /* 0x0000000104047899 */ /* 0x000fe2000800063f */
[----:B------:R-:W1:Y:S03]  /*0390*/  FENCE.VIEW.ASYNC.S ;  /* 0x00000000000073c6 */ /* 0x000e660000000000 */
[----:B-1----:R1:W4:Y:S08]  /*03a0*/  SYNCS.EXCH.64 URZ, [UR8+0x30810], UR6 ;  /* 0x03081006083f75b2 */ /* 0x0023300008000100 */
[----:B------:R1:W5:Y:S01]  /*03b0*/  SYNCS.EXCH.64 URZ, [UR8+0x30820], UR4 ;  /* 0x03082004083f75b2 */ /* 0x0003620008000100 */
[----:B------:R1:W1:Y:S01]  /*03c0*/  SYNCS.EXCH.64 URZ, [UR8+0x30818], UR6 ;  /* 0x03081806083f75b2 */ /* 0x0002620008000100 */
[----:B------:R1:W1:Y:S01]  /*03d0*/  SYNCS.EXCH.64 URZ, [UR8+0x30828], UR4 ;  /* 0x03082804083f75b2 */ /* 0x0002620008000100 */
[----:B------:R-:W-:Y:S01]  /*03e0*/  NOP ;  /* 0x0000000000007918 */ /* 0x000fe20000000000 */
.L_x_2:
[----:B------:R-:W3:Y:S01]  /*03f0*/  SHFL.IDX PT, R3, R0, RZ, 0x1f ;  /* 0x00001fff00037589 */ /* 0x000ee200000e0000 */
[----:B------:R-:W-:Y:S01]  /*0400*/  NOP ;  /* 0x0000000000007918 */ /* 0x000fe20000000000 */
[----:B---3--:R-:W-:-:S13]  /*0410*/  ISETP.NE.AND P0, PT, R3, RZ, PT ;  /* 0x000000ff0300720c */ /* 0x008fda0003f05270 */
[----:B------:R-:W-:Y:S05]  /*0420*/  @P0 BRA `(.L_x_3) ;  /* 0x0000000000480947 */ /* 0x000fea0003800000 */
[----:B-1----:R-:W1:Y:S01]  /*0430*/  S2UR UR5, SR_CgaCtaId ;  /* 0x00000000000579c3 */ /* 0x002e620000008800 */
[----:B------:R-:W-:Y:S01]  /*0440*/  UMOV UR4, 0x400 ;  /* 0x0000040000047882 */ /* 0x000fe20000000000 */
[----:B------:R-:W-:Y:S01]  /*0450*/  UMOV UR6, 0x1 ;  /* 0x0000000100067882 */ /* 0x000fe20000000000 */
[----:B------:R-:W-:Y:S01]  /*0460*/  UMOV UR7, 0x100 ;  /* 0x0000010000077882 */ /* 0x000fe20000000000 */
[----:B------:R-:W-:Y:S01]  /*0470*/  ELECT P0, URZ, PT ;  /* 0x00000000003f782f */ /* 0x000fe20003800000 */
[----:B-1----:R-:W-:Y:S02]  /*0480*/  ULEA UR8, UR5, UR4, 0x18 ;  /* 0x0000000405087291 */ /* 0x002fe4000f8ec03f */
[----:B------:R-:W-:-:S04]  /*0490*/  UIADD3 UR4, -UR6, 0x100000, URZ ;  /* 0x0010000006047890 */ /* 0x000fc8000fffe13f */
[----:B------:R-:W-:Y:S02]  /*04a0*/  USHF.L.U32 UR5, UR4, 0xb, URZ ;  /* 0x0000000b04057899 */ /* 0x000fe4000800063f */
[----:B------:R-:W-:Y:S02]  /*04b0*/  USHF.L.U32 UR4, UR4, 0x1, URZ ;  /* 0x0000000104047899 */ /* 0x000fe4000800063f */
[----:B------:R-:W-:-:S04]  /*04c0*/  UIADD3 UR6, -UR7, 0x100000, URZ ;  /* 0x0010000007067890 */ /* 0x000fc8000fffe13f */
[----:B------:R-:W-:Y:S02]  /*04d0*/  USHF.L.U32 UR7, UR6, 0xb, URZ ;  /* 0x0000000b06077899 */ /* 0x000fe4000800063f */
[----:B------:R-:W-:Y:S01]  /*04e0*/  USHF.L.U32 UR6, UR6, 0x1, URZ ;  /* 0x0000000106067899 */ /* 0x000fe2000800063f */
[----:B------:R-:W1:Y:S03]  /*04f0*/  FENCE.VIEW.ASYNC.S ;  /* 0x00000000000073c6 */ /* 0x000e660000000000 */
[----:B-1----:R3:W1:Y:S08]  /*0500*/  SYNCS.EXCH.64 URZ, [UR8+0x30830], UR4 ;  /* 0x03083004083f75b2 */ /* 0x0026700008000100 */
[----:B------:R3:W1:Y:S01]  /*0510*/  SYNCS.EXCH.64 URZ, [UR8+0x30840], UR6 ;  /* 0x03084006083f75b2 */ /* 0x0006620008000100 */
[----:B------:R3:W1:Y:S01]  /*0520*/  SYNCS.EXCH.64 URZ, [UR8+0x30838], UR4 ;  /* 0x03083804083f75b2 */ /* 0x0006620008000100 */
[----:B------:R3:W1:Y:S02]  /*0530*/  SYNCS.EXCH.64 URZ, [UR8+0x30848], UR6 ;  /* 0x03084806083f75b2 */ /* 0x0006640008000100 */
[----:B---3--:R-:W-:Y:S01]  /*0540*/  NOP ;  /* 0x0000000000007918 */ /* 0x008fe20000000000 */
.L_x_3:
[----:B------:R-:W-:Y:S01]  /*0550*/  ISETP.NE.AND P0, PT, R2, RZ, PT ;  /* 0x000000ff0200720c */ /* 0x000fe20003f05270 */
[----:B------:R-:W-:Y:S01]  /*0560*/  IMAD.MOV.U32 R17, RZ, RZ, 0x1 ;  /* 0x00000001ff117424 */ /* 0x000fe200078e00ff */
[----:B------:R-:W-:Y:S01]  /*0570*/  NOP ;  /* 0x0000000000007918 */ /* 0x000fe20000000000 */
[----:B------:R-:W-:Y:S03]  /*0580*/  BSSY B6, `(.L_x_4) ;  /* 0x0000726000067945 */ /* 0x000fe60003800000 */
[----:B------:R-:W-:Y:S01]  /*0590*/  SEL R17, R17, 0x2, !P0 ;  /* 0x0000000211117807 */ /* 0x000fe20004000000 */
[----:B-12-45:R-:W-:Y:S06]  /*05a0*/  BAR.SYNC.DEFER_BLOCKING 0x0 ;  /* 0x0000000000007b1d */ /* 0x036fec0000010000 */
[----:B------:R-:W-:Y:S05]  /*05b0*/  @!P0 BRA `(.L_x_5) ;  /* 0x00000048006c8947 */ /* 0x000fea0003800000 */
.L_x_6:
[----:B------:R-:W-:-:S08]  /*05c0*/  NOP ;  /* 0x0000000000007918 */ /* 0x000fd00000000000 */
[----:B------:R-:W1:Y:S02]  /*05d0*/  USETMAXREG.TRY_ALLOC.CTAPOOL UP0, 0xf0 ;  /* 0x000000f0000079c8 */ /* 0x000e640008000600 */
[----:B-1----:R-:W-:-:S13]  /*05e0*/  PLOP3.LUT P0, PT, PT, PT, UP0, 0x80, 0x0 ;  /* 0x000000000000781c */ /* 0x002fda0003f0f008 */
[----:B------:R-:W-:Y:S05]  /*05f0*/  @!P0 BRA `(.L_x_6) ;  /* 0xfffffffc00f08947 */ /* 0x000fea000383ffff */
[----:B------:R-:W-:Y:S01]  /*0600*/  LOP3.LUT R0, R0, 0x3, RZ, 0xc0, !PT ;  /* 0x0000000300007812 */ /* 0x000fe200078ec0ff */
[----:B------:R-:W1:Y:S01]  /*0610*/  S2R R2, SR_TID.X ;  /* 0x0000000000027919 */ /* 0x000e620000002100 */
[----:B------:R-:W2:Y:S04]  /*0620*/  S2UR UR4, SR_CTAID.Z ;  /* 0x00000000000479c3 */ /* 0x000ea80000002700 */
[----:B------:R-:W3:Y:S02]  /*0630*/  SHFL.IDX PT, R0, R0, RZ, 0x1f ;  /* 0x00001fff00007589 */ /* 0x000ee400000e0000 */
[----:B---3--:R-:W-:Y:S02]  /*0640*/  ISETP.NE.AND P0, PT, R0, RZ, PT ;  /* 0x000000ff0000720c */ /* 0x008fe40003f05270 */
[----:B-1----:R-:W-:-:S11]  /*0650*/  SHF.R.U32.HI R2, RZ, 0x7, R2 ;  /* 0x00000007ff027819 */ /* 0x002fd60000011602 */
[----:B------:R-:W-:-:S05]  /*0660*/  @!P0 VIADD R2, R2, 0x9 ;  /* 0x0000000902028836 */ /* 0x000fca0000000000 */
[----:B------:R1:W-:Y:S06]  /*0670*/  @!P0 BAR.ARV R2, 0xa0 ;  /* 0x000280020000851d */ /* 0x0003ec0000002000 */
[----:B--2---:R-:W-:-:S13]  /*0680*/  ISETP.LE.AND P0, PT, RZ, UR4, PT ;  /* 0x00000004ff007c0c */ /* 0x004fda000bf03270 */
[----:B-1----:R-:W-:Y:S05]  /*0690*/  @!P0 BRA `(.L_x_7) ;  /* 0x0000007000508947 */ /* 0x002fea0003800000 */
[----:B------:R-:W-:-:S04]  /*06a0*/  MOV R0, RZ ;  /* 0x000000ff00007202 */ /* 0x000fc80000000f00 */
[----:B------:R-:W-:-:S13]  /*06b0*/  LOP3.LUT P0, RZ, R0, 0x3ff, RZ, 0xc0, !PT ;  /* 0x000003ff00ff7812 */ /* 0x000fda000780c0ff */
[----:B------:R-:W-:Y:S05]  /*06c0*/  @!P0 BRA `(.L_x_8) ;  /* 0x00000000007c8947 */ /* 0x000fea0003800000 */
[----:B------:R-:W-:Y:S01]  /*06d0*/  MOV R2, 0x0 ;  /* 0x0000000000027802 */ /* 0x000fe20000000f00 */
[----:B------:R-:W-:Y:S01]  /*06e0*/  ULDC.64 UR4, c[0x4][0x80] ;  /* 0x0100200000047ab9 */ /* 0x000fe20000000a00 */
[----:B------:R-:W-:Y:S01]  /*06f0*/  ULDC.64 UR6, c[0x4][0x8] ;  /* 0x0100020000067ab9 */ /* 0x000fe20000000a00 */
[----:B------:R-:W-:Y:S01]  /*0700*/  IMAD.U32 R4, RZ, RZ, UR4 ;  /* 0x00000004ff047e24 */ /* 0x000fe2000f8e00ff */
[----:B------:R1:W2:Y:S01]  /*0710*/  LDC.64 R14, c[0x4][R2] ;  /* 0x01000000020e7b82 */ /* 0x0002a20000000a00 */
[----:B------:R-:W-:Y:S01]  /*0720*/  IMAD.U32 R5, RZ, RZ, UR5 ;  /* 0x00000005ff057e24 */ /* 0x000fe2000f8e00ff */
[----:B------:R-:W-:Y:S01]  /*0730*/  ULDC.64 UR4, c[0x4][0x88] ;  /* 0x0100220000047ab9 */ /* 0x000fe20000000a00 */
[----:B------:R-:W-:Y:S02]  /*0740*/  IMAD.U32 R10, RZ, RZ, UR6 ;  /* 0x00000006ff0a7e24 */ /* 0x000fe4000f8e00ff */
[----:B------:R-:W-:Y:S02]  /*0750*/  IMAD.U32 R6, RZ, RZ, UR4 ;  /* 0x00000004ff067e24 */ /* 0x000fe4000f8e00ff */
[----:B------:R-:W-:-:S02]  /*0760*/  IMAD.U32 R7, RZ, RZ, UR5 ;  /* 0x00000005ff077e24 */ /* 0x000fc4000f8e00ff */
[----:B------:R-:W-:Y:S02]  /*0770*/  IMAD.U32 R11, RZ, RZ, UR7 ;  /* 0x00000007ff0b7e24 */ /* 0x000fe4000f8e00ff */
[----:B------:R-:W-:Y:S02]  /*0780*/  IMAD.MOV.U32 R8, RZ, RZ, 0x70 ;  /* 0x00000070ff087424 */ /* 0x000fe400078e00ff */
[----:B------:R-:W-:Y:S02]  /*0790*/  IMAD.MOV.U32 R12, RZ, RZ, 0x1 ;  /* 0x00000001ff0c7424 */ /* 0x000fe400078e00ff */
[----:B-1----:R-:W-:-:S07]  /*07a0*/  IMAD.MOV.U32 R13, RZ, RZ, RZ ;  /* 0x000000ffff0d7224 */ /* 0x002fce00078e00ff */
[----:B------:R-:W-:-:S07]  /*07b0*/  LEPC R20, `(.L_x_9) ;  /* 0x000000001014794e */ /* 0x000fce0000000000 */
[----:B--2---:R-:W-:Y:S05]  /*07c0*/  CALL.ABS.NOINC R14 ;  /* 0x000000000e007343 */ /* 0x004fea0003c00000 */
.L_x_9:
[----:B------:R-:W1:Y:S01]  /*07d0*/  LDC.64 R2, c[0x4][R2] ;  /* 0x0100000002027b82 */ /* 0x000e620000000a00 */
[----:B------:R-:W-:Y:S01]  /*07e0*/  ULDC.64 UR4, c[0x4][0x80] ;  /* 0x0100200000047ab9 */ /* 0x000fe20000000a00 */
[----:B------:R-:W-:Y:S01]  /*07f0*/  ULDC.64 UR6, c[0x4][0x88] ;  /* 0x0100220000067ab9 */ /* 0x000fe20000000a00 */
[----:B------:R-:W-:Y:S02]  /*0800*/  IMAD.U32 R4, RZ, RZ, UR4 ;  /* 0x00000004ff047e24 */ /* 0x000fe4000f8e00ff */
        /* <DEDUP_REMOVED lines=8> */
[----:B------:R-:W-:-:S07]  /*0890*/  IMAD.MOV.U32 R13, RZ, RZ, RZ ;  /* 0x000000ffff0d7224 */ /* 0x000fce00078e00ff */
[----:B------:R-:W-:-:S07]  /*08a0*/  LEPC R20, `(.L_x_8) ;  /* 0x000000001014794e */ /* 0x000fce0000000000 */
[----:B-1----:R-:W-:Y:S05]  /*08b0*/  CALL.ABS.NOINC R2 ;  /* 0x0000000002007343 */ /* 0x002fea0003c00000 */
.L_x_8:
[----:B------:R-:W1:Y:S01]  /*08c0*/  S2R R3, SR_CgaCtaId ;  /* 0x0000000000037919 */ /* 0x000e620000008800 */
[----:B------:R-:W-:-:S04]  /*08d0*/  MOV R16, 0x400 ;  /* 0x0000040000107802 */ /* 0x000fc80000000f00 */
[----:B-1----:R-:W-:-:S05]  /*08e0*/  LEA R16, R3, R16, 0x18 ;  /* 0x0000001003107211 */ /* 0x002fca00078ec0ff */
[----:B------:R-:W-:-:S05]  /*08f0*/  VIADD R226, R16, 0x28800 ;  /* 0x0002880010e27836 */ /* 0x000fca0000000000 */
        /* <DEDUP_REMOVED lines=18> */
.L_x_11:
        /* <DEDUP_REMOVED lines=15> */
.L_x_10:
[----:B------:R-:W1:Y:S01]  /*0b10*/  S2R R2, SR_TID.X ;  /* 0x0000000000027919 */ /* 0x000e620000002100 */
[----:B------:R-:W-:Y:S01]  /*0b20*/  UMOV UR4, 0xffffffff ;  /* 0xffffffff00047882 */ /* 0x000fe20000000000 */
[----:B-1----:R-:W-:-:S05]  /*0b30*/  VIADD R0, R2, 0xffffff80 ;  /* 0xffffff8002007836 */ /* 0x002fca0000000000 */
[----:B------:R-:W-:-:S04]  /*0b40*/  SHF.R.S32.HI R3, RZ, 0x1f, R0 ;  /* 0x0000001fff037819 */ /* 0x000fc80000011400 */
[----:B------:R-:W-:-:S04]  /*0b50*/  LEA.HI R2, R3, R0, RZ, 0x7 ;  /* 0x0000000003027211 */ /* 0x000fc800078f38ff */
[----:B------:R-:W-:Y:S01]  /*0b60*/  SHF.R.S32.HI R13, RZ, 0x7, R2 ;  /* 0x00000007ff0d7819 */ /* 0x000fe20000011402 */
[----:B------:R-:W-:Y:S06]  /*0b70*/  BRA.DIV UR4, `(.L_x_12) ;  /* 0x0000006e04207947 */ /* 0x000fec000b800000 */
[----:B------:R1:W2:Y:S02]  /*0b80*/  SHFL.IDX PT, R14, R13, RZ, 0x1f ;  /* 0x00001fff0d0e7589 */ /* 0x0002a400000e0000 */
.L_x_83:
[----:B------:R-:W-:Y:S02]  /*0b90*/  SHF.L.U32 R9, RZ, 0x1f, RZ ;  /* 0x0000001fff097819 */ /* 0x000fe400000006ff */
[----:B------:R-:W-:Y:S02]  /*0ba0*/  LEA.HI R5, R3, R0, RZ, 0x4 ;  /* 0x0000000003057211 */ /* 0x000fe400078f20ff */
[----:B------:R-:W3:Y:S01]  /*0bb0*/  SYNCS.PHASECHK.TRANS64.TRYWAIT P0, [R16+URZ+0x30800], R9 ;  /* 0x03080009100075a7 */ /* 0x000ee2000800017f */
[----:B--2---:R-:W-:Y:S02]  /*0bc0*/  LEA.HI R4, R14, R14, RZ, 0x1 ;  /* 0x0000000e0e047211 */ /* 0x004fe400078f08ff */
[----:B------:R-:W-:-:S04]  /*0bd0*/  SHF.R.S32.HI R6, RZ, 0x4, R5 ;  /* 0x00000004ff067819 */ /* 0x000fc80000011405 */
[----:B------:R-:W-:Y:S02]  /*0be0*/  LEA.HI R7, R5, R6, RZ, 0x1 ;  /* 0x0000000605077211 */ /* 0x000fe400078f08ff */
[----:B------:R-:W-:Y:S02]  /*0bf0*/  LOP3.LUT R5, R4, 0xfffffffe, RZ, 0xc0, !PT ;  /* 0xfffffffe04057812 */ /* 0x000fe400078ec0ff */
[----:B------:R-:W-:-:S03]  /*0c00*/  LOP3.LUT R7, R7, 0xfffffffe, RZ, 0xc0, !PT ;  /* 0xfffffffe07077812 */ /* 0x000fc600078ec0ff */
[----:B------:R-:W-:Y:S02]  /*0c10*/  IMAD.IADD R8, R14, 0x1, -R5 ;  /* 0x000000010e087824 */ /* 0x000fe400078e0a05 */
[----:B------:R-:W-:Y:S01]  /*0c20*/  IMAD.IADD R7, R6, 0x1, -R7 ;  /* 0x0000000106077824 */ /* 0x000fe200078e0a07 */
[----:B---3--:R-:W-:Y:S06]  /*0c30*/  @P0 BRA `(.L_x_13) ;  /* 0x0000000000080947 */ /* 0x008fec0003800000 */
[----:B------:R-:W2:Y:S02]  /*0c40*/  SYNCS.PHASECHK.TRANS64.TRYWAIT P0, [R16+URZ+0x30800], R9 ;  /* 0x03080009100075a7 */ /* 0x000ea4000800017f */
[----:B--2---:R-:W-:Y:S05]  /*0c50*/  @!P0 BRA `(.L_x_14) ;  /* 0x0000006c00048947 */ /* 0x004fea0003800000 */
.L_x_13:
[----:B------:R-:W3:Y:S01]  /*0c60*/  LDC R12, c[0x0][0x280] ;  /* 0x0000a000ff0c7b82 */ /* 0x000ee20000000800 */
[----:B------:R-:W-:Y:S02]  /*0c70*/  LOP3.LUT R5, R2, 0xffffff80, RZ, 0xc0, !PT ;  /* 0xffffff8002057812 */ /* 0x000fe400078ec0ff */
[----:B------:R-:W-:Y:S02]  /*0c80*/  CS2R R150, SRZ ;  /* 0x0000000000967805 */ /* 0x000fe4000001ff00 */
[----:B------:R-:W-:Y:S02]  /*0c90*/  LEA.HI R2, R3, R0, RZ, 0x5 ;  /* 0x0000000003027211 */ /* 0x000fe400078f28ff */
[----:B------:R-:W-:Y:S02]  /*0ca0*/  CS2R R148, SRZ ;  /* 0x0000000000947805 */ /* 0x000fe4000001ff00 */
[----:B------:R-:W-:Y:S01]  /*0cb0*/  CS2R R146, SRZ ;  /* 0x0000000000927805 */ /* 0x000fe2000001ff00 */
[----:B------:R-:W-:Y:S01]  /*0cc0*/  IMAD.IADD R5, R0, 0x1, -R5 ;  /* 0x0000000100057824 */ /* 0x000fe200078e0a05 */
[----:B------:R-:W-:-:S02]  /*0cd0*/  CS2R R144, SRZ ;  /* 0x0000000000907805 */ /* 0x000fc4000001ff00 */
[----:B------:R-:W-:Y:S02]  /*0ce0*/  CS2R R142, SRZ ;  /* 0x00000000008e7805 */ /* 0x000fe4000001ff00 */
[----:B------:R-:W-:Y:S02]  /*0cf0*/  CS2R R140, SRZ ;  /* 0x00000000008c7805 */ /* 0x000fe4000001ff00 */
[----:B------:R-:W-:Y:S02]  /*0d00*/  CS2R R138, SRZ ;  /* 0x00000000008a7805 */ /* 0x000fe4000001ff00 */
[----:B------:R-:W-:Y:S02]  /*0d10*/  SHF.R.S32.HI R4, RZ, 0x1f, R5 ;  /* 0x0000001fff047819 */ /* 0x000fe40000011405 */
[----:B------:R-:W-:Y:S02]  /*0d20*/  CS2R R136, SRZ ;  /* 0x0000000000887805 */ /* 0x000fe4000001ff00 */
[----:B------:R-:W-:-:S02]  /*0d30*/  CS2R R134, SRZ ;  /* 0x0000000000867805 */ /* 0x000fc4000001ff00 */
[----:B------:R-:W-:Y:S02]  /*0d40*/  CS2R R132, SRZ ;  /* 0x0000000000847805 */ /* 0x000fe4000001ff00 */
[----:B------:R-:W-:Y:S02]  /*0d50*/  LEA.HI R6, R4, R5, RZ, 0x2 ;  /* 0x0000000504067211 */ /* 0x000fe400078f10ff */
[----:B------:R-:W-:Y:S02]  /*0d60*/  CS2R R130, SRZ ;  /* 0x0000000000827805 */ /* 0x000fe4000001ff00 */
[----:B------:R-:W-:Y:S02]  /*0d70*/  CS2R R128, SRZ ;  /* 0x0000000000807805 */ /* 0x000fe4000001ff00 */
[----:B------:R-:W-:Y:S02]  /*0d80*/  CS2R R126, SRZ ;  /* 0x00000000007e7805 */ /* 0x000fe4000001ff00 */
[----:B------:R-:W-:-:S02]  /*0d90*/  LOP3.LUT R10, R6, 0x7ffffffc, RZ, 0xc0, !PT ;  /* 0x7ffffffc060a7812 */ /* 0x000fc400078ec0ff */
[----:B------:R-:W-:Y:S02]  /*0da0*/  CS2R R124, SRZ ;  /* 0x00000000007c7805 */ /* 0x000fe4000001ff00 */
[----:B------:R-:W-:Y:S02]  /*0db0*/  CS2R R122, SRZ ;  /* 0x00000000007a7805 */ /* 0x000fe4000001ff00 */
[----:B------:R-:W-:Y:S02]  /*0dc0*/  CS2R R120, SRZ ;  /* 0x0000000000787805 */ /* 0x000fe4000001ff00 */
[----:B------:R-:W-:Y:S02]  /*0dd0*/  CS2R R118, SRZ ;  /* 0x0000000000767805 */ /* 0x000fe4000001ff00 */
[----:B---3--:R-:W-:Y:S02]  /*0de0*/  ISETP.GE.AND P0, PT, R12, 0x1, PT ;  /* 0x000000010c00780c */ /* 0x008fe40003f06270 */
[----:B------:R-:W-:-:S02]  /*0df0*/  CS2R R116, SRZ ;  /* 0x0000000000747805 */ /* 0x000fc4000001ff00 */
[----:B------:R-:W-:Y:S02]  /*0e00*/  CS2R R114, SRZ ;  /* 0x0000000000727805 */ /* 0x000fe4000001ff00 */
[----:B------:R-:W-:Y:S02]  /*0e10*/  CS2R R112, SRZ ;  /* 0x0000000000707805 */ /* 0x000fe4000001ff00 */
[----:B------:R-:W-:Y:S02]  /*0e20*/  CS2R R110, SRZ ;  /* 0x00000000006e7805 */ /* 0x000fe4000001ff00 */
[----:B------:R-:W-:Y:S02]  /*0e30*/  CS2R R108, SRZ ;  /* 0x00000000006c7805 */ /* 0x000fe4000001ff00 */
[----:B------:R-:W-:Y:S02]  /*0e40*/  CS2R R106, SRZ ;  /* 0x00000000006a7805 */ /* 0x000fe4000001ff00 */
        /* <DEDUP_REMOVED lines=41> */
[----:B------:R-:W-:Y:S01]  /*10e0*/  SHF.R.S32.HI R2, RZ, 0x5, R2 ;  /* 0x00000005ff027819 */ /* 0x000fe20000011402 */
[----:B------:R-:W-:Y:S01]  /*10f0*/  IMAD.IADD R225, R5, 0x1, -R10 ;  /* 0x0000000105e17824 */ /* 0x000fe200078e0a0a */
[----:B------:R-:W-:Y:S06]  /*1100*/  @!P0 BRA `(.L_x_15) ;  /* 0x0000002800e08947 */ /* 0x000fec0003800000 */
[----:B------:R-:W3:Y:S01]  /*1110*/  S2R R11, SR_CTAID.X ;  /* 0x00000000000b7919 */ /* 0x000ee20000002500 */
[----:B------:R-:W3:Y:S01]  /*1120*/  LDC R14, c[0x0][0x290] ;  /* 0x0000a400ff0e7b82 */ /* 0x000ee20000000800 */
[----:B--2---:R-:W-:Y:S01]  /*1130*/  IMAD.SHL.U32 R9, R0, 0x40, RZ ;  /* 0x0000004000097824 */ /* 0x004fe200078e00ff */
[----:B------:R-:W-:Y:S01]  /*1140*/  LEA.HI R4, R4, R5, RZ, 0x5 ;  /* 0x0000000504047211 */ /* 0x000fe200078f28ff */
[----:B------:R-:W-:Y:S01]  /*1150*/  IMAD.SHL.U32 R2, R2, 0x10, RZ ;  /* 0x0000001002027824 */ /* 0x000fe200078e00ff */
[----:B------:R-:W-:Y:S01]  /*1160*/  LEA.HI R10, R3, R0, RZ, 0x3 ;  /* 0x00000000030a7211 */ /* 0x000fe200078f18ff */
[----:B------:R-:W-:Y:S01]  /*1170*/  IMAD.MOV.U32 R151, RZ, RZ, RZ ;  /* 0x000000ffff977224 */ /* 0x000fe200078e00ff */
[----:B------:R-:W-:Y:S02]  /*1180*/  LOP3.LUT R9, R9, 0x1c0, RZ, 0xc0, !PT ;  /* 0x000001c009097812 */ /* 0x000fe400078ec0ff */
[----:B------:R-:W-:Y:S02]  /*1190*/  SHF.R.S32.HI R4, RZ, 0x5, R4 ;  /* 0x00000005ff047819 */ /* 0x000fe40000011404 */
[----:B------:R-:W-:-:S02]  /*11a0*/  LOP3.LUT R15, R9, 0x30, R2, 0xf8, !PT ;  /* 0x00000030090f7812 */ /* 0x000fc400078ef802 */
[----:B------:R-:W-:Y:S02]  /*11b0*/  LEA.HI R0, R13, R13, RZ, 0x1 ;  /* 0x0000000d0d007211 */ /* 0x000fe400078f08ff */
[--C-:B------:R-:W-:Y:S02]  /*11c0*/  SHF.R.S32.HI R2, RZ, 0x2, R6.reuse ;  /* 0x00000002ff027819 */ /* 0x100fe40000011406 */
[----:B------:R-:W-:Y:S01]  /*11d0*/  SHF.R.S32.HI R3, RZ, 0x1f, R6 ;  /* 0x0000001fff037819 */ /* 0x000fe20000011406 */
[----:B------:R-:W-:Y:S01]  /*11e0*/  VIADD R6, R12, 0x3f ;  /* 0x0000003f0c067836 */ /* 0x000fe20000000000 */
[----:B------:R-:W-:Y:S02]  /*11f0*/  LOP3.LUT R0, R0, 0xfffffffe, RZ, 0xc0, !PT ;  /* 0xfffffffe00007812 */ /* 0x000fe400078ec0ff */
[----:B------:R-:W-:Y:S02]  /*1200*/  LEA.HI R3, R3, R2, RZ, 0x3 ;  /* 0x0000000203037211 */ /* 0x000fe400078f18ff */
[----:B------:R-:W-:-:S02]  /*1210*/  LOP3.LUT R10, R15, 0x8, R10, 0xf8, !PT ;  /* 0x000000080f0a7812 */ /* 0x000fc400078ef80a */
[----:B------:R-:W-:Y:S01]  /*1220*/  LOP3.LUT R3, R3, 0xfffffff8, RZ, 0xc0, !PT ;  /* 0xfffffff803037812 */ /* 0x000fe200078ec0ff */
[----:B---3--:R-:W-:-:S04]  /*1230*/  IMAD R11, R11, -0x80, R14 ;  /* 0xffffff800b0b7824 */ /* 0x008fc800078e020e */
[----:B------:R-:W-:Y:S01]  /*1240*/  IMAD R4, R4, -0x10, R11 ;  /* 0xfffffff004047824 */ /* 0x000fe200078e020b */
[----:B------:R-:W-:Y:S01]  /*1250*/  SHF.R.U32.HI R11, RZ, 0x3, R9 ;  /* 0x00000003ff0b7819 */ /* 0x000fe20000011609 */
[C---:B------:R-:W-:Y:S02]  /*1260*/  IMAD.IADD R9, R13.reuse, 0x1, -R0 ;  /* 0x000000010d097824 */ /* 0x040fe400078e0a00 */
[----:B------:R-:W-:Y:S01]  /*1270*/  IMAD.SHL.U32 R0, R13, 0x1000, RZ ;  /* 0x000010000d007824 */ /* 0x000fe200078e00ff */
[----:B------:R-:W-:Y:S02]  /*1280*/  LOP3.LUT R10, R10, R11, RZ, 0x3c, !PT ;  /* 0x0000000b0a0a7212 */ /* 0x000fe400078e3cff */
[----:B------:R-:W-:Y:S01]  /*1290*/  SHF.R.S32.HI R11, RZ, 0x1f, R6 ;  /* 0x0000001fff0b7819 */ /* 0x000fe20000011406 */
[----:B------:R-:W-:Y:S01]  /*12a0*/  IMAD R7, R7, 0x200, R0 ;  /* 0x0000020007077824 */ /* 0x000fe200078e0200 */
[----:B------:R-:W-:Y:S01]  /*12b0*/  IADD3 R4, R4, R3, -R2 ;  /* 0x0000000304047210 */ /* 0x000fe20007ffe802 */
[----:B------:R-:W-:Y:S01]  /*12c0*/  IMAD R3, R5, 0x4, R0 ;  /* 0x0000000405037824 */ /* 0x000fe200078e0200 */
[----:B------:R-:W-:Y:S01]  /*12d0*/  LEA.HI R0, R11, R6, RZ, 0x6 ;  /* 0x000000060b007211 */ /* 0x000fe200078f30ff */
[----:B------:R-:W-:Y:S01]  /*12e0*/  IMAD.IADD R11, R7, 0x1, R10 ;  /* 0x00000001070b7824 */ /* 0x000fe200078e020a */
[----:B------:R-:W-:Y:S01]  /*12f0*/  LOP3.LUT R7, R17, 0x1, RZ, 0xfc, !PT ;  /* 0x0000000111077812 */ /* 0x000fe200078efcff */
[----:B------:R-:W-:Y:S01]  /*1300*/  IMAD R9, R9, -0x40, R4 ;  /* 0xffffffc009097824 */ /* 0x000fe200078e0204 */
[----:B------:R-:W-:Y:S01]  /*1310*/  CS2R R4, SRZ ;  /* 0x0000000000047805 */ /* 0x000fe2000001ff00 */
[----:B------:R-:W-:Y:S01]  /*1320*/  IMAD.MOV.U32 R6, RZ, RZ, RZ ;  /* 0x000000ffff067224 */ /* 0x000fe200078e00ff */
[----:B------:R-:W-:Y:S01]  /*1330*/  SHF.R.S32.HI R10, RZ, 0x6, R0 ;  /* 0x00000006ff0a7819 */ /* 0x000fe20000011400 */
[----:B------:R-:W-:-:S07]  /*1340*/  IMAD R3, R3, 0x4, R16 ;  /* 0x0000000403037824 */ /* 0x000fce00078e0210 */
.L_x_26:
[----:B------:R-:W-:Y:S01]  /*1350*/  ISETP.NE.AND P0, PT, R7, 0x3, PT ;  /* 0x000000030700780c */ /* 0x000fe20003f05270 */
[----:B------:R-:W-:-:S12]  /*1360*/  YIELD ;  /* 0x0000000000007946 */ /* 0x000fd80003800000 */
[----:B---3--:R-:W-:Y:S05]  /*1370*/  @!P0 BRA `(.L_x_16) ;  /* 0x0000000000048947 */ /* 0x008fea0003800000 */
[----:B------:R-:W-:Y:S01]  /*1380*/  BPT.TRAP 0x1 ;  /* 0x000000040000795c */ /* 0x000fe20000300000 */
.L_x_16:
[----:B------:R-:W-:Y:S01]  /*1390*/  IMAD R2, R4, 0x8, R16 ;  /* 0x0000000804027824 */ /* 0x000fe200078e0210 */
[----:B------:R-:W-:-:S04]  /*13a0*/  SHF.L.U32 R17, R5, 0x1f, RZ ;  /* 0x0000001f05117819 */ /* 0x000fc800000006ff */
[----:B------:R2:W3:Y:S01]  /*13b0*/  SYNCS.PHASECHK.TRANS64.TRYWAIT P1, [R2+URZ+0x30810], R17 ;  /* 0x03081011020075a7 */ /* 0x0004e2000802017f */
[----:B------:R-:W-:Y:S05]  /*13c0*/  @!P0 BRA `(.L_x_17) ;  /* 0x0000000000048947 */ /* 0x000fea0003800000 */
[----:B------:R-:W-:Y:S01]  /*13d0*/  BPT.TRAP 0x1 ;  /* 0x000000040000795c */ /* 0x000fe20000300000 */
.L_x_17:
[----:B---3--:R-:W-:Y:S05]  /*13e0*/  @P1 BRA `(.L_x_18) ;  /* 0x0000000000081947 */ /* 0x008fea0003800000 */
[----:B------:R-:W3:Y:S02]  /*13f0*/  SYNCS.PHASECHK.TRANS64.TRYWAIT P1, [R2+URZ+0x30810], R17 ;  /* 0x03081011020075a7 */ /* 0x000ee4000802017f */
[----:B---3--:R-:W-:Y:S05]  /*1400*/  @!P1 BRA `(.L_x_19) ;  /* 0x00000064002c9947 */ /* 0x008fea0003800000 */
.L_x_18:
[----:B------:R-:W-:Y:S05]  /*1410*/  WARPSYNC.ALL ;  /* 0x0000000000007948 */ /* 0x000fea0003800000 */
[----:B------:R-:W-:Y:S01]  /*1420*/  VIADD R0, R16, 0x18000 ;  /* 0x0001800010007836 */ /* 0x000fe20000000000 */
[----:B------:R-:W-:Y:S01]  /*1430*/  WARPGROUP.ARRIVE ;  /* 0x00000000000079c5 */ /* 0x000fe20000000000 */
[----:B------:R-:W-:Y:S01]  /*1440*/  IMAD R12, R8, 0x2000, R16 ;  /* 0x00002000080c7824 */ /* 0x000fe200078e0210 */
[----:B------:R-:W-:Y:S01]  /*1450*/  UMOV UR5, 0x40000040 ;  /* 0x4000004000057882 */ /* 0x000fe20000000000 */
[----:B------:R-:W-:Y:S01]  /*1460*/  UMOV UR7, 0x40000040 ;  /* 0x4000004000077882 */ /* 0x000fe20000000000 */
[----:B------:R-:W-:-:S02]  /*1470*/  SHF.R.U32.HI R0, RZ, 0x4, R0 ;  /* 0x00000004ff007819 */ /* 0x000fc40000011600 */
[----:B------:R-:W-:Y:S02]  /*1480*/  R2UR UR9, R12 ;  /* 0x000000000c0972ca */ /* 0x000fe400000e0000 */
[----:B------:R-:W-:-:S04]  /*1490*/  LOP3.LUT R0, R0, 0x3fff, RZ, 0xc0, !PT ;  /* 0x00003fff00007812 */ /* 0x000fc800078ec0ff */
[----:B-1----:R-:W-:-:S05]  /*14a0*/  LOP3.LUT R13, R0, 0x10000, RZ, 0xfc, !PT ;  /* 0x00010000000d7812 */ /* 0x002fca00078efcff */
[----:B------:R-:W-:Y:S02]  /*14b0*/  IMAD R13, R4, 0x400, R13 ;  /* 0x00000400040d7824 */ /* 0x000fe400078e020d */
[----:B------:R-:W-:-:S03]  /*14c0*/  USHF.R.U32.HI UR4, URZ, 0x4, UR9 ;  /* 0x000000043f047899 */ /* 0x000fc60008011609 */
[----:B------:R-:W-:Y:S01]  /*14d0*/  R2UR UR8, R13 ;  /* 0x000000000d0872ca */ /* 0x000fe200000e0000 */
[----:B------:R-:W-:Y:S01]  /*14e0*/  ULOP3.LUT UR4, UR4, 0x3fff, URZ, 0xc0, !UPT ;  /* 0x00003fff04047892 */ /* 0x000fe2000f8ec03f */
[----:B------:R-:W-:-:S03]  /*14f0*/  IMAD R13, R4, 0x20, R225 ;  /* 0x00000020040d7824 */ /* 0x000fc600078e02e1 */
[----:B------:R-:W-:Y:S01]  /*1500*/  ULOP3.LUT UR10, UR4, 0x10000, URZ, 0xfc, !UPT ;  /* 0x00010000040a7892 */ /* 0x000fe2000f8efc3f */
[----:B------:R-:W-:-:S04]  /*1510*/  IMAD.SHL.U32 R13, R13, 0x2, RZ ;  /* 0x000000020d0d7824 */ /* 0x000fc800078e00ff */
[----:B------:R-:W-:Y:S02]  /*1520*/  IMAD R12, R13, 0x4, R16 ;  /* 0x000000040d0c7824 */ /* 0x000fe400078e0210 */
[----:B------:R-:W-:Y:S01]  /*1530*/  UMOV UR4, UR10 ;  /* 0x0000000a00047c82 */ /* 0x000fe20008000000 */
[----:B------:R-:W-:Y:S02]  /*1540*/  UMOV UR6, UR8 ;  /* 0x0000000800067c82 */ /* 0x000fe40008000000 */
[----:B------:R-:W-:Y:S01]  /*1550*/  HGMMA.64x64x16.F32 R184, gdesc[UR4], RZ, !UPT, gsb0 ;  /* 0x00e0000004b879f0 */ /* 0x000fe2000c0008ff */
[----:B------:R-:W-:Y:S02]  /*1560*/  UIADD3 UR4, UR10, 0x2, URZ ;  /* 0x000000020a047890 */ /* 0x000fe4000fffe03f */
[----:B------:R-:W-:Y:S01]  /*1570*/  UIADD3 UR6, UR8, 0x2, URZ ;  /* 0x0000000208067890 */ /* 0x000fe2000fffe03f */
[----:B------:R-:W-:Y:S01]  /*1580*/  UMOV UR5, 0x40000040 ;  /* 0x4000004000057882 */ /* 0x000fe20000000000 */
[----:B------:R-:W-:Y:S01]  /*1590*/  UMOV UR7, 0x40000040 ;  /* 0x4000004000077882 */ /* 0x000fe20000000000 */
[----:B------:R-:W-:-:S02]  /*15a0*/  WARPGROUP.DEPBAR.LE gsb0, 0x0 ;  /* 0x00008000000079c5 */ /* 0x000fc40000010000 */
[----:B------:R-:W-:-:S06]  /*15b0*/  WARPGROUP.ARRIVE ;  /* 0x00000000000079c5 */ /* 0x000fcc0000000000 */
[----:B------:R-:W-:Y:S01]  /*15c0*/  HGMMA.64x64x16.F32 R184, gdesc[UR4], R184, gsb0 ;  /* 0x00e0000004b879f0 */ /* 0x000fe200080008b8 */
[----:B------:R-:W-:Y:S02]  /*15d0*/  UIADD3 UR4, UR10, 0x4, URZ ;  /* 0x000000040a047890 */ /* 0x000fe4000fffe03f */
[----:B------:R-:W-:Y:S01]  /*15e0*/  UIADD3 UR6, UR8, 0x4, URZ ;  /* 0x0000000408067890 */ /* 0x000fe2000fffe03f */
[----:B------:R-:W-:Y:S01]  /*15f0*/  UMOV UR5, 0x40000040 ;  /* 0x4000004000057882 */ /* 0x000fe20000000000 */
[----:B------:R-:W-:Y:S01]  /*1600*/  UMOV UR7, 0x40000040 ;  /* 0x4000004000077882 */ /* 0x000fe20000000000 */
[----:B------:R-:W-:Y:S02]  /*1610*/  WARPGROUP.DEPBAR.LE gsb0, 0x0 ;  /* 0x00008000000079c5 */ /* 0x000fe40000010000 */
        /* <DEDUP_REMOVED lines=36> */
[----:B------:R-:W-:Y:S03]  /*1860*/  HGMMA.64x64x16.F32 R184, gdesc[UR4], R184, gsb0 ;  /* 0x00e0000004b879f0 */ /* 0x000fe600080008b8 */
[----:B------:R-:W-:Y:S02]  /*1870*/  WARPGROUP.DEPBAR.LE gsb0, 0x0 ;  /* 0x00008000000079c5 */ /* 0x000fe40000010000 */
[----:B------:R1:W4:Y:S04]  /*1880*/  LDS.64 R18, [R12+0x28000] ;  /* 0x028000000c127984 */ /* 0x0003280000000a00 */
[----:B------:R1:W5:Y:S04]  /*1890*/  LDS.64 R220, [R12+0x28020] ;  /* 0x028020000cdc7984 */ /* 0x0003680000000a00 */
[----:B------:R1:W1:Y:S04]  /*18a0*/  LDS.64 R218, [R12+0x28040] ;  /* 0x028040000cda7984 */ /* 0x0002680000000a00 */
[----:B------:R1:W1:Y:S04]  /*18b0*/  LDS.64 R14, [R12+0x28060] ;  /* 0x028060000c0e7984 */ /* 0x0002680000000a00 */
[----:B------:R1:W1:Y:S04]  /*18c0*/  LDS.64 R20, [R12+0x28080] ;  /* 0x028080000c147984 */ /* 0x0002680000000a00 */
[----:B------:R1:W1:Y:S04]  /*18d0*/  LDS.64 R22, [R12+0x280a0] ;  /* 0x0280a0000c167984 */ /* 0x0002680000000a00 */
[----:B------:R1:W1:Y:S04]  /*18e0*/  LDS.64 R216, [R12+0x280c0] ;  /* 0x0280c0000cd87984 */ /* 0x0002680000000a00 */
[----:B------:R1:W1:Y:S01]  /*18f0*/  LDS.64 R222, [R12+0x280e0] ;  /* 0x0280e0000cde7984 */ /* 0x0002620000000a00 */
[----:B------:R-:W-:Y:S05]  /*1900*/  @!P0 BRA `(.L_x_20) ;  /* 0x0000000000048947 */ /* 0x000fea0003800000 */
[----:B------:R-:W-:Y:S01]  /*1910*/  BPT.TRAP 0x1 ;  /* 0x000000040000795c */ /* 0x000fe20000300000 */
.L_x_20:
[----:B------:R1:W1:Y:S01]  /*1920*/  SYNCS.PHASECHK.TRANS64.TRYWAIT P1, [R2+URZ+0x30830], R17 ;  /* 0x03083011020075a7 */ /* 0x000262000802017f */
[----:B------:R-:W-:Y:S05]  /*1930*/  @!P0 BRA `(.L_x_21) ;  /* 0x0000000000048947 */ /* 0x000fea0003800000 */
[----:B------:R-:W-:Y:S01]  /*1940*/  BPT.TRAP 0x1 ;  /* 0x000000040000795c */ /* 0x000fe20000300000 */
.L_x_21:
[----:B------:R-:W-:-:S05]  /*1950*/  VIADD R13, R16, 0x20000 ;  /* 0x00020000100d7836 */ /* 0x000fca0000000000 */
[----:B------:R-:W-:-:S04]  /*1960*/  SHF.R.U32.HI R13, RZ, 0x4, R13 ;  /* 0x00000004ff0d7819 */ /* 0x000fc8000001160d */
[----:B------:R-:W-:-:S04]  /*1970*/  LOP3.LUT R13, R13, 0x3fff, RZ, 0xc0, !PT ;  /* 0x00003fff0d0d7812 */ /* 0x000fc800078ec0ff */
[----:B------:R-:W-:Y:S01]  /*1980*/  LOP3.LUT R153, R13, 0x10000, RZ, 0xfc, !PT ;  /* 0x000100000d997812 */ /* 0x000fe200078efcff */
[----:B-1----:R-:W-:Y:S06]  /*1990*/  @P1 BRA `(.L_x_22) ;  /* 0x0000000000081947 */ /* 0x002fec0003800000 */
[----:B------:R-:W1:Y:S02]  /*19a0*/  SYNCS.PHASECHK.TRANS64.TRYWAIT P1, [R2+URZ+0x30830], R17 ;  /* 0x03083011020075a7 */ /* 0x000e64000802017f */
[----:B-1----:R-:W-:Y:S05]  /*19b0*/  @!P1 BRA `(.L_x_23) ;  /* 0x0000005c00d49947 */ /* 0x002fea0003800000 */
.L_x_22:
[----:B------:R-:W-:Y:S01]  /*19c0*/  UIADD3 UR9, UR9, 0x8000, URZ ;  /* 0x0000800009097890 */ /* 0x000fe2000fffe03f */
[----:B------:R-:W-:Y:S01]  /*19d0*/  IMAD R153, R4, 0x400, R153 ;  /* 0x0000040004997824 */ /* 0x000fe200078e0299 */
[----:B------:R-:W-:Y:S01]  /*19e0*/  UMOV UR7, 0x40000040 ;  /* 0x4000004000077882 */ /* 0x000fe20000000000 */
[----:B------:R-:W-:Y:S01]  /*19f0*/  UMOV UR5, 0x40000040 ;  /* 0x4000004000057882 */ /* 0x000fe20000000000 */
[----:B------:R-:W-:Y:S01]  /*1a00*/  USHF.R.U32.HI UR9, URZ, 0x4, UR9 ;  /* 0x000000043f097899 */ /* 0x000fe20008011609 */
[----:B------:R-:W-:Y:S01]  /*1a10*/  ISETP.GT.AND P2, PT, R9, RZ, PT ;  /* 0x000000ff0900720c */ /* 0x000fe20003f44270 */
[----:B------:R-:W-:Y:S01]  /*1a20*/  ULDC UR10, c[0x0][0x75c] ;  /* 0x0001d700000a7ab9 */ /* 0x000fe20000000800 */
[----:B------:R-:W-:Y:S01]  /*1a30*/  R2UR UR8, R153 ;  /* 0x00000000990872ca */ /* 0x000fe200000e0000 */
[----:B------:R-:W-:Y:S01]  /*1a40*/  ULOP3.LUT UR9, UR9, 0x3fff, URZ, 0xc0, !UPT ;  /* 0x00003fff09097892 */ /* 0x000fe2000f8ec03f */
[----:B------:R-:W-:Y:S01]  /*1a50*/  WARPGROUP.ARRIVE ;  /* 0x00000000000079c5 */ /* 0x000fe20000000000 */
[----:B--23--:R-:W-:Y:S01]  /*1a60*/  FMUL.FTZ R17, R184, UR10 ;  /* 0x0000000ab8117c20 */ /* 0x00cfe20008410000 */
[----:B------:R-:W-:Y:S01]  /*1a70*/  FMUL.FTZ R184, R185, UR10 ;  /* 0x0000000ab9b87c20 */ /* 0x000fe20008410000 */
[----:B------:R-:W-:Y:S01]  /*1a80*/  ULOP3.LUT UR9, UR9, 0x10000, URZ, 0xfc, !UPT ;  /* 0x0001000009097892 */ /* 0x000fe2000f8efc3f */
[----:B------:R-:W-:Y:S01]  /*1a90*/  FMUL.FTZ R185, R186, UR10 ;  /* 0x0000000abab97c20 */ /* 0x000fe20008410000 */
[----:B------:R-:W-:Y:S01]  /*1aa0*/  FMUL.FTZ R186, R187, UR10 ;  /* 0x0000000abbba7c20 */ /* 0x000fe20008410000 */
[----:B------:R-:W-:Y:S01]  /*1ab0*/  FMUL.FTZ R187, R188, UR10 ;  /* 0x0000000abcbb7c20 */ /* 0x000fe20008410000 */
[----:B------:R-:W1:Y:S01]  /*1ac0*/  MUFU.TANH R17, R17 ;  /* 0x0000001100117308 */ /* 0x000e620000002400 */
[----:B------:R-:W-:Y:S01]  /*1ad0*/  FMUL.FTZ R224, R189, UR10 ;  /* 0x0000000abde07c20 */ /* 0x000fe20008410000 */
[----:B------:R-:W-:Y:S01]  /*1ae0*/  LOP3.LUT R227, R13, 0x2000000, RZ, 0xfc, !PT ;  /* 0x020000000de37812 */ /* 0x000fe200078efcff */
[----:B------:R-:W-:Y:S01]  /*1af0*/  UMOV UR4, UR9 ;  /* 0x0000000900047c82 */ /* 0x000fe20008000000 */
[----:B------:R-:W-:Y:S01]  /*1b00*/  UMOV UR6, UR8 ;  /* 0x0000000800067c82 */ /* 0x000fe20008000000 */
[----:B------:R-:W-:Y:S01]  /*1b10*/  ISETP.GT.AND P1, PT, R9, 0x8, PT ;  /* 0x000000080900780c */ /* 0x000fe20003f24270 */
[----:B------:R-:W-:Y:S01]  /*1b20*/  HGMMA.64x64x16.F32 R152, gdesc[UR4], RZ, !UPT, gsb0 ;  /* 0x00e00000049879f0 */ /* 0x000fe2000c0008ff */
[----:B------:R-:W-:Y:S01]  /*1b30*/  UIADD3 UR6, UR8, 0x2, URZ ;  /* 0x0000000208067890 */ /* 0x000fe2000fffe03f */
[----:B------:R-:W2:Y:S01]  /*1b40*/  MUFU.TANH R185, R185 ;  /* 0x000000b900b97308 */ /* 0x000ea20000002400 */
[----:B------:R-:W-:Y:S01]  /*1b50*/  UIADD3 UR4, UR9, 0x2, URZ ;  /* 0x0000000209047890 */ /* 0x000fe2000fffe03f */
[----:B------:R-:W-:Y:S01]  /*1b60*/  IMAD R227, R4, 0x400, R227 ;  /* 0x0000040004e37824 */ /* 0x000fe200078e02e3 */
[----:B------:R-:W-:Y:S01]  /*1b70*/  UMOV UR7, 0x40000040 ;  /* 0x4000004000077882 */ /* 0x000fe20000000000 */
[----:B------:R-:W-:Y:S01]  /*1b80*/  UMOV UR5, 0x40000040 ;  /* 0x4000004000057882 */ /* 0x000fe20000000000 */
[----:B------:R-:W-:Y:S01]  /*1b90*/  FMUL.FTZ R190, R190, UR10 ;  /* 0x0000000abebe7c20 */ /* 0x000fe20008410000 */
[----:B------:R-:W-:Y:S01]  /*1ba0*/  FMUL.FTZ R191, R191, UR10 ;  /* 0x0000000abfbf7c20 */ /* 0x000fe20008410000 */
[----:B------:R-:W-:Y:S01]  /*1bb0*/  FMUL.FTZ R192, R192, UR10 ;  /* 0x0000000ac0c07c20 */ /* 0x000fe20008410000 */
[----:B------:R-:W-:Y:S01]  /*1bc0*/  MUFU.TANH R184, R184 ;  /* 0x000000b800b87308 */ /* 0x000fe20000002400 */
[C---:B-1----:R-:W-:Y:S01]  /*1bd0*/  FSEL R13, R17.reuse, -INF , P2 ;  /* 0xff800000110d7808 */ /* 0x042fe20001000000 */
[----:B------:R-:W-:Y:S01]  /*1be0*/  FFMA.FTZ R17, -R17, R17, 1 ;  /* 0x3f80000011117423 */ /* 0x000fe20000010111 */
[----:B------:R-:W-:Y:S01]  /*1bf0*/  FMUL.FTZ R194, R194, UR10 ;  /* 0x0000000ac2c27c20 */ /* 0x000fe20008410000 */
[----:B------:R-:W-:Y:S01]  /*1c00*/  FMUL.FTZ R193, R193, UR10 ;  /* 0x0000000ac1c17c20 */ /* 0x000fe20008410000 */
[----:B------:R-:W-:Y:S01]  /*1c10*/  FMUL.FTZ R195, R195, UR10 ;  /* 0x0000000ac3c37c20 */ /* 0x000fe20008410000 */
[----:B------:R-:W-:Y:S01]  /*1c20*/  FMUL.FTZ R196, R196, UR10 ;  /* 0x0000000ac4c47c20 */ /* 0x000fe20008410000 */
[----:B------:R-:W-:Y:S01]  /*1c30*/  FMUL.FTZ R198, R198, UR10 ;  /* 0x0000000ac6c67c20 */ /* 0x000fe20008410000 */
[----:B------:R-:W-:Y:S01]  /*1c40*/  MUFU.TANH R186, R186 ;  /* 0x000000ba00ba7308 */ /* 0x000fe20000002400 */
[----:B--2---:R-:W-:Y:S01]  /*1c50*/  FSEL R229, R185, -INF , P1 ;  /* 0xff800000b9e57808 */ /* 0x004fe20000800000 */
[----:B------:R-:W-:Y:S01]  /*1c60*/  FMUL.FTZ R197, R197, UR10 ;  /* 0x0000000ac5c57c20 */ /* 0x000fe20008410000 */
[----:B------:R-:W-:Y:S01]  /*1c70*/  FMUL.FTZ R199, R199, UR10 ;  /* 0x0000000ac7c77c20 */ /* 0x000fe20008410000 */
[----:B------:R-:W-:Y:S01]  /*1c80*/  FMUL.FTZ R200, R200, UR10 ;  /* 0x0000000ac8c87c20 */ /* 0x000fe20008410000 */
[----:B------:R-:W-:Y:S01]  /*1c90*/  FMUL.FTZ R201, R201, UR10 ;  /* 0x0000000ac9c97c20 */ /* 0x000fe20008410000 */
[----:B------:R-:W-:Y:S01]  /*1ca0*/  FMUL.FTZ R204, R204, UR10 ;  /* 0x0000000acccc7c20 */ /* 0x000fe20008410000 */
[----:B------:R-:W-:Y:S01]  /*1cb0*/  FMUL.FTZ R206, R206, UR10 ;  /* 0x0000000acece7c20 */ /* 0x000fe20008410000 */
[----:B------:R-:W-:Y:S01]  /*1cc0*/  MUFU.TANH R187, R187 ;  /* 0x000000bb00bb7308 */ /* 0x000fe20000002400 */
[----:B------:R-:W-:Y:S01]  /*1cd0*/  FMUL.FTZ R205, R205, UR10 ;  /* 0x0000000acdcd7c20 */ /* 0x000fe20008410000 */
        /* <DEDUP_REMOVED lines=8> */
[----:B------:R-:W-:-:S06]  /*1d60*/  FFMA.FTZ R185, -R185, R185, 1 ;  /* 0x3f800000b9b97423 */ /* 0x000fcc00000101b9 */
[----:B------:R-:W-:Y:S08]  /*1d70*/  MUFU.TANH R224, R224 ;  /* 0x000000e000e07308 */ /* 0x000ff00000002400 */
[----:B------:R-:W-:Y:S08]  /*1d80*/  MUFU.TANH R191, R191 ;  /* 0x000000bf00bf7308 */ /* 0x000ff00000002400 */
[----:B------:R-:W-:Y:S08]  /*1d90*/  MUFU.TANH R192, R192 ;  /* 0x000000c000c07308 */ /* 0x000ff00000002400 */
[----:B------:R-:W-:Y:S08]  /*1da0*/  MUFU.TANH R194, R194 ;  /* 0x000000c200c27308 */ /* 0x000ff00000002400 */
[----:B------:R-:W-:Y:S01]  /*1db0*/  MUFU.TANH R193, R193 ;  /* 0x000000c100c17308 */ /* 0x000fe20000002400 */
[----:B------:R-:W-:-:S02]  /*1dc0*/  WARPGROUP.DEPBAR.LE gsb0, 0x0 ;  /* 0x00008000000079c5 */ /* 0x000fc40000010000 */
[----:B------:R-:W-:-:S05]  /*1dd0*/  WARPGROUP.ARRIVE ;  /* 0x00000000000079c5 */ /* 0x000fca0000000000 */
[----:B------:R-:W-:Y:S01]  /*1de0*/  MUFU.TANH R195, R195 ;  /* 0x000000c300c37308 */ /* 0x000fe20000002400 */
[----:B------:R-:W-:Y:S01]  /*1df0*/  HGMMA.64x64x16.F32 R152, gdesc[UR4], R152, gsb0 ;  /* 0x00e00000049879f0 */ /* 0x000fe20008000898 */
[----:B------:R-:W-:Y:S02]  /*1e00*/  UIADD3 UR6, UR8, 0x4, URZ ;  /* 0x0000000408067890 */ /* 0x000fe4000fffe03f */
[----:B------:R-:W-:Y:S01]  /*1e10*/  UIADD3 UR4, UR9, 0x4, URZ ;  /* 0x0000000409047890 */ /* 0x000fe2000fffe03f */
[----:B------:R-:W-:Y:S01]  /*1e20*/  UMOV UR7, 0x40000040 ;  /* 0x4000004000077882 */ /* 0x000fe20000000000 */
[----:B------:R-:W-:Y:S02]  /*1e30*/  UMOV UR5, 0x40000040 ;  /* 0x4000004000057882 */ /* 0x000fe40000000000 */
[----:B------:R-:W-:Y:S08]  /*1e40*/  MUFU.TANH R196, R196 ;  /* 0x000000c400c47308 */ /* 0x000ff00000002400 */
[----:B------:R-:W-:Y:S08]  /*1e50*/  MUFU.TANH R198, R198 ;  /* 0x000000c600c67308 */ /* 0x000ff00000002400 */
[----:B------:R-:W-:Y:S08]  /*1e60*/  MUFU.TANH R197, R197 ;  /* 0x000000c500c57308 */ /* 0x000ff00000002400 */
[----:B------:R-:W-:Y:S08]  /*1e70*/  MUFU.TANH R199, R199 ;  /* 0x000000c700c77308 */ /* 0x000ff00000002400 */
        /* <DEDUP_REMOVED lines=10> */
[----:B------:R-:W-:-:S04]  /*1f20*/  UIADD3 UR4, UR9, 0x6, URZ ;  /* 0x0000000609047890 */ /* 0x000fc8000fffe03f */
[----:B------:R-:W-:Y:S01]  /*1f30*/  MUFU.TANH R208, R208 ;  /* 0x000000d000d07308 */ /* 0x000fe20000002400 */
[----:B------:R-:W-:Y:S01]  /*1f40*/  UMOV UR7, 0x40000040 ;  /* 0x4000004000077882 */ /* 0x000fe20000000000 */
[----:B------:R-:W-:-:S06]  /*1f50*/  UMOV UR5, 0x40000040 ;  /* 0x4000004000057882 */ /* 0x000fcc0000000000 */
[----:B------:R-:W-:Y:S08]  /*1f60*/  MUFU.TANH R210, R210 ;  /* 0x000000d200d27308 */ /* 0x000ff00000002400 */
[----:B------:R-:W-:Y:S08]  /*1f70*/  MUFU.TANH R211, R211 ;  /* 0x000000d300d37308 */ /* 0x000ff00000002400 */
[----:B------:R-:W-:Y:S08]  /*1f80*/  MUFU.TANH R212, R212 ;  /* 0x000000d400d47308 */ /* 0x000ff00000002400 */
[----:B------:R-:W-:Y:S08]  /*1f90*/  MUFU.TANH R213, R213 ;  /* 0x000000d500d57308 */ /* 0x000ff00000002400 */
[----:B------:R-:W-:Y:S01]  /*1fa0*/  MUFU.TANH R215, R215 ;  /* 0x000000d700d77308 */ /* 0x000fe20000002400 */
        /* <DEDUP_REMOVED lines=31> */
[----:B------:R-:W-:Y:S01]  /*21a0*/  ULDC UR5, c[0x0][0x744] ;  /* 0x0001d10000057ab9 */ /* 0x000fe20000000800 */
[----:B------:R-:W-:Y:S01]  /*21b0*/  R2UR UR4, R227 ;  /* 0x00000000e30472ca */ /* 0x000fe200000e0000 */
[----:B----4-:R-:W-:Y:S01]  /*21c0*/  FFMA.FTZ R13, R13, UR5, -R18 ;  /* 0x000000050d0d7c23 */ /* 0x010fe20008010812 */
[----:B------:R-:W-:-:S05]  /*21d0*/  UMOV UR7, 0x40000040 ;  /* 0x4000004000077882 */ /* 0x000fca0000000000 */
[----:B------:R-:W1:Y:S06]  /*21e0*/  MUFU.EX2 R13, R13 ;  /* 0x0000000d000d7308 */ /* 0x000e6c0000000800 */
[----:B------:R-:W-:Y:S01]  /*21f0*/  UMOV UR6, UR4 ;  /* 0x0000000400067c82 */ /* 0x000fe20008000000 */
[----:B------:R-:W-:Y:S02]  /*2200*/  WARPGROUP.DEPBAR.LE gsb0, 0x0 ;  /* 0x00008000000079c5 */ /* 0x000fe40000010000 */
[----:B------:R-:W2:Y:S02]  /*2210*/  LDS.64 R188, [R12+0x28200] ;  /* 0x028200000cbc7984 */ /* 0x000ea40000000a00 */
[----:B--2---:R-:W-:Y:S01]  /*2220*/  FADD.FTZ R228, R152, -R188 ;  /* 0x800000bc98e47221 */ /* 0x004fe20000010000 */
[----:B------:R-:W-:Y:S01]  /*2230*/  FFMA.FTZ R152, R229, UR5, -R18 ;  /* 0x00000005e5987c23 */ /* 0x000fe20008010812 */
[----:B------:R-:W-:Y:S01]  /*2240*/  FADD.FTZ R227, R154, -R188 ;  /* 0x800000bc9ae37221 */ /* 0x000fe20000010000 */
[--C-:B------:R-:W-:Y:S01]  /*2250*/  FADD.FTZ R154, R155, -R189.reuse ;  /* 0x800000bd9b9a7221 */ /* 0x100fe20000010000 */
[----:B-1----:R-:W-:Y:S01]  /*2260*/  FMUL.FTZ R18, R13, R228 ;  /* 0x000000e40d127220 */ /* 0x002fe20000410000 */
[----:B------:R-:W-:Y:S01]  /*2270*/  FADD.FTZ R228, R153, -R189 ;  /* 0x800000bd99e47221 */ /* 0x000fe20000010000 */
[----:B------:R-:W-:Y:S01]  /*2280*/  FMUL.FTZ R188, R202, UR10 ;  /* 0x0000000acabc7c20 */ /* 0x000fe20008410000 */
[----:B------:R-:W1:Y:S01]  /*2290*/  MUFU.EX2 R152, R152 ;  /* 0x0000009800987308 */ /* 0x000e620000000800 */
[----:B------:R-:W-:Y:S01]  /*22a0*/  FMUL.FTZ R189, R17, R18 ;  /* 0x0000001211bd7220 */ /* 0x000fe20000410000 */
[C---:B------:R-:W-:Y:S01]  /*22b0*/  FSEL R18, R184.reuse, -INF , P2 ;  /* 0xff800000b8127808 */ /* 0x040fe20001000000 */
[----:B------:R-:W-:Y:S01]  /*22c0*/  FFMA.FTZ R184, -R184, R184, 1 ;  /* 0x3f800000b8b87423 */ /* 0x000fe200000101b8 */
[----:B------:R-:W-:Y:S01]  /*22d0*/  FMUL.FTZ R202, R203, UR10 ;  /* 0x0000000acbca7c20 */ /* 0x000fe20008410000 */
[----:B------:R-:W-:-:S02]  /*22e0*/  FFMA.FTZ R203, -R190, R190, 1 ;  /* 0x3f800000becb7423 */ /* 0x000fc400000101be */
[--C-:B------:R-:W-:Y:S01]  /*22f0*/  FFMA.FTZ R17, R18, UR5, -R19.reuse ;  /* 0x0000000512117c23 */ /* 0x100fe20008010813 */
[C---:B------:R-:W-:Y:S01]  /*2300*/  FSEL R18, R186.reuse, -INF , P1 ;  /* 0xff800000ba127808 */ /* 0x040fe20000800000 */
[----:B------:R-:W-:Y:S01]  /*2310*/  FFMA.FTZ R186, -R186, R186, 1 ;  /* 0x3f800000baba7423 */ /* 0x000fe200000101ba */
[----:B------:R-:W-:Y:S03]  /*2320*/  MUFU.TANH R188, R188 ;  /* 0x000000bc00bc7308 */ /* 0x000fe60000002400 */
[----:B------:R-:W-:Y:S02]  /*2330*/  FFMA.FTZ R153, R18, UR5, -R19 ;  /* 0x0000000512997c23 */ /* 0x000fe40008010813 */
[----:B------:R-:W2:Y:S01]  /*2340*/  LDS.64 R18, [R12+0x28220] ;  /* 0x028220000c127984 */ /* 0x000ea20000000a00 */
[----:B-1----:R-:W-:Y:S02]  /*2350*/  FMUL.FTZ R230, R152, R227 ;  /* 0x000000e398e67220 */ /* 0x002fe40000410000 */
[----:B------:R-:W1:Y:S02]  /*2360*/  MUFU.EX2 R17, R17 ;  /* 0x0000001100117308 */ /* 0x000e640000000800 */
[----:B------:R-:W-:-:S06]  /*2370*/  FMUL.FTZ R185, R185, R230 ;  /* 0x000000e6b9b97220 */ /* 0x000fcc0000410000 */
[----:B------:R-:W3:Y:S08]  /*2380*/  MUFU.EX2 R153, R153 ;  /* 0x0000009900997308 */ /* 0x000ef00000000800 */
[----:B------:R-:W-:Y:S01]  /*2390*/  MUFU.TANH R202, R202 ;  /* 0x000000ca00ca7308 */ /* 0x000fe20000002400 */
[----:B-1----:R-:W-:-:S04]  /*23a0*/  FMUL.FTZ R155, R17, R228 ;  /* 0x000000e4119b7220 */ /* 0x002fc80000410000 */
[----:B------:R-:W-:Y:S01]  /*23b0*/  FMUL.FTZ R184, R184, R155 ;  /* 0x0000009bb8b87220 */ /* 0x000fe20000410000 */
[----:B---3--:R-:W-:-:S04]  /*23c0*/  FMUL.FTZ R155, R153, R154 ;  /* 0x0000009a999b7220 */ /* 0x008fc80000410000 */
[----:B------:R-:W-:Y:S01]  /*23d0*/  F2FP.F16.F32.PACK_AB R184, R184, R189 ;  /* 0x000000bdb8b8723e */ /* 0x000fe200000000ff */
[----:B------:R-:W-:Y:S01]  /*23e0*/  FMUL.FTZ R186, R186, R155 ;  /* 0x0000009bbaba7220 */ /* 0x000fe20000410000 */
[C---:B------:R-:W-:Y:S01]  /*23f0*/  FSEL R155, R187.reuse, -INF , P2 ;  /* 0xff800000bb9b7808 */ /* 0x040fe20001000000 */
[----:B------:R-:W-:-:S03]  /*2400*/  FFMA.FTZ R187, -R187, R187, 1 ;  /* 0x3f800000bbbb7423 */ /* 0x000fc600000101bb */
[----:B------:R-:W-:Y:S01]  /*2410*/  F2FP.F16.F32.PACK_AB R185, R186, R185 ;  /* 0x000000b9bab9723e */ /* 0x000fe200000000ff */
[----:B-----5:R-:W-:Y:S01]  /*2420*/  FFMA.FTZ R154, R155, UR5, -R220 ;  /* 0x000000059b9a7c23 */ /* 0x020fe200080108dc */
[----:B------:R-:W-:Y:S01]  /*2430*/  FSEL R155, R190, -INF , P1 ;  /* 0xff800000be9b7808 */ /* 0x000fe20000800000 */
[----:B--2---:R-:W-:-:S04]  /*2440*/  FADD.FTZ R157, R157, -R19 ;  /* 0x800000139d9d7221 */ /* 0x004fc80000010000 */
[----:B------:R-:W-:Y:S01]  /*2450*/  FFMA.FTZ R227, R155, UR5, -R220 ;  /* 0x000000059be37c23 */ /* 0x000fe200080108dc */
[--C-:B------:R-:W-:Y:S01]  /*2460*/  FADD.FTZ R155, R156, -R18.reuse ;  /* 0x800000129c9b7221 */ /* 0x100fe20000010000 */
[----:B------:R-:W-:Y:S01]  /*2470*/  FADD.FTZ R220, R158, -R18 ;  /* 0x800000129edc7221 */ /* 0x000fe20000010000 */
[C---:B------:R-:W-:Y:S01]  /*2480*/  FSEL R18, R224.reuse, -INF , P2 ;  /* 0xff800000e0127808 */ /* 0x040fe20001000000 */
[----:B------:R-:W1:Y:S01]  /*2490*/  MUFU.EX2 R154, R154 ;  /* 0x0000009a009a7308 */ /* 0x000e620000000800 */
[----:B------:R-:W-:Y:S01]  /*24a0*/  FSEL R158, R191, -INF , P1 ;  /* 0xff800000bf9e7808 */ /* 0x000fe20000800000 */
[----:B------:R-:W-:Y:S01]  /*24b0*/  FADD.FTZ R156, R159, -R19 ;  /* 0x800000139f9c7221 */ /* 0x000fe20000010000 */
[----:B------:R-:W-:Y:S01]  /*24c0*/  FFMA.FTZ R224, -R224, R224, 1 ;  /* 0x3f800000e0e07423 */ /* 0x000fe200000101e0 */
[--C-:B------:R-:W-:Y:S01]  /*24d0*/  FFMA.FTZ R228, R18, UR5, -R221.reuse ;  /* 0x0000000512e47c23 */ /* 0x100fe200080108dd */
[----:B------:R-:W-:Y:S01]  /*24e0*/  FFMA.FTZ R191, -R191, R191, 1 ;  /* 0x3f800000bfbf7423 */ /* 0x000fe200000101bf */
[----:B------:R-:W2:Y:S01]  /*24f0*/  LDS.64 R18, [R12+0x28240] ;  /* 0x028240000c127984 */ /* 0x000ea20000000a00 */
[----:B------:R-:W-:Y:S01]  /*2500*/  FFMA.FTZ R221, R158, UR5, -R221 ;  /* 0x000000059edd7c23 */ /* 0x000fe200080108dd */
[----:B------:R-:W3:Y:S08]  /*2510*/  MUFU.EX2 R159, R227 ;  /* 0x000000e3009f7308 */ /* 0x000ef00000000800 */
[----:B------:R-:W4:Y:S01]  /*2520*/  MUFU.EX2 R158, R228 ;  /* 0x000000e4009e7308 */ /* 0x000f220000000800 */
[----:B-1----:R-:W-:-:S04]  /*2530*/  FMUL.FTZ R190, R154, R155 ;  /* 0x0000009b9abe7220 */ /* 0x002fc80000410000 */
[----:B------:R-:W-:-:S03]  /*2540*/  FMUL.FTZ R190, R187, R190 ;  /* 0x000000bebbbe7220 */ /* 0x000fc60000410000 */
[----:B------:R-:W1:Y:S01]  /*2550*/  MUFU.EX2 R155, R221 ;  /* 0x000000dd009b7308 */ /* 0x000e620000000800 */
[----:B---3--:R-:W-:-:S04]  /*2560*/  FMUL.FTZ R220, R159, R220 ;  /* 0x000000dc9fdc7220 */ /* 0x008fc80000410000 */
[----:B------:R-:W-:Y:S01]  /*2570*/  FMUL.FTZ R187, R203, R220 ;  /* 0x000000dccbbb7220 */ /* 0x000fe20000410000 */
[----:B------:R-:W-:Y:S01]  /*2580*/  FMUL.FTZ R220, R209, UR10 ;  /* 0x0000000ad1dc7c20 */ /* 0x000fe20008410000 */
[C---:B----4-:R-:W-:Y:S01]  /*2590*/  FMUL.FTZ R157, R158.reuse, R157 ;  /* 0x0000009d9e9d7220 */ /* 0x050fe20000410000 */
[----:B------:R-:W-:-:S04]  /*25a0*/  F2FP.F16.F32.PACK_AB R158, R158, R154 ;  /* 0x0000009a9e9e723e */ /* 0x000fc800000000ff */
[----:B------:R-:W-:Y:S01]  /*25b0*/  MUFU.TANH R220, R220 ;  /* 0x000000dc00dc7308 */ /* 0x000fe20000002400 */
[----:B------:R-:W-:Y:S01]  /*25c0*/  FMUL.FTZ R209, R224, R157 ;  /* 0x0000009de0d17220 */ /* 0x000fe20000410000 */
[C---:B------:R-:W-:Y:S01]  /*25d0*/  FSEL R157, R192.reuse, -INF , P2 ;  /* 0xff800000c09d7808 */ /* 0x040fe20001000000 */
[----:B------:R-:W-:Y:S01]  /*25e0*/  FFMA.FTZ R192, -R192, R192, 1 ;  /* 0x3f800000c0c07423 */ /* 0x000fe200000101c0 */
[----:B-1----:R-:W-:Y:S02]  /*25f0*/  FMUL.FTZ R156, R155, R156 ;  /* 0x0000009c9b9c7220 */ /* 0x002fe40000410000 */
[----:B------:R-:W-:Y:S01]  /*2600*/  F2FP.F16.F32.PACK_AB R186, R209, R190 ;  /* 0x000000bed1ba723e */ /* 0x000fe200000000ff */
[----:B------:R-:W-:Y:S01]  /*2610*/  FFMA.FTZ R203, R157, UR5, -R218 ;  /* 0x000000059dcb7c23 */ /* 0x000fe200080108da */
[----:B------:R-:W-:Y:S01]  /*2620*/  FSEL R157, R194, -INF , P1 ;  /* 0xff800000c29d7808 */ /* 0x000fe20000800000 */
[----:B------:R-:W-:Y:S01]  /*2630*/  FMUL.FTZ R191, R191, R156 ;  /* 0x0000009cbfbf7220 */ /* 0x000fe20000410000 */
[--C-:B--2---:R-:W-:Y:S01]  /*2640*/  FADD.FTZ R224, R160, -R18.reuse ;  /* 0x80000012a0e07221 */ /* 0x104fe20000010000 */
[----:B------:R-:W-:Y:S01]  /*2650*/  FSEL R160, R193, -INF , P2 ;  /* 0xff800000c1a07808 */ /* 0x000fe20001000000 */
[----:B------:R-:W-:Y:S01]  /*2660*/  FADD.FTZ R221, R162, -R18 ;  /* 0x80000012a2dd7221 */ /* 0x000fe20000010000 */
[----:B------:R-:W-:Y:S01]  /*2670*/  FFMA.FTZ R218, R157, UR5, -R218 ;  /* 0x000000059dda7c23 */ /* 0x000fe200080108da */
[----:B------:R-:W1:Y:S01]  /*2680*/  MUFU.EX2 R203, R203 ;  /* 0x000000cb00cb7308 */ /* 0x000e620000000800 */
[----:B------:R-:W2:Y:S01]  /*2690*/  LDS.64 R156, [R12+0x28260] ;  /* 0x028260000c9c7984 */ /* 0x000ea20000000a00 */
[----:B------:R-:W-:Y:S01]  /*26a0*/  FFMA.FTZ R160, R160, UR5, -R219 ;  /* 0x00000005a0a07c23 */ /* 0x000fe200080108db */
[----:B------:R-:W-:Y:S01]  /*26b0*/  FSEL R162, R195, -INF , P1 ;  /* 0xff800000c3a27808 */ /* 0x000fe20000800000 */
[----:B------:R-:W-:Y:S01]  /*26c0*/  FADD.FTZ R161, R161, -R19 ;  /* 0x80000013a1a17221 */ /* 0x000fe20000010000 */
[----:B------:R-:W-:Y:S01]  /*26d0*/  FFMA.FTZ R194, -R194, R194, 1 ;  /* 0x3f800000c2c27423 */ /* 0x000fe200000101c2 */
[----:B------:R-:W-:Y:S01]  /*26e0*/  FFMA.FTZ R193, -R193, R193, 1 ;  /* 0x3f800000c1c17423 */ /* 0x000fe200000101c1 */
[----:B------:R-:W-:Y:S01]  /*26f0*/  FFMA.FTZ R195, -R195, R195, 1 ;  /* 0x3f800000c3c37423 */ /* 0x000fe200000101c3 */
[----:B------:R-:W3:Y:S01]  /*2700*/  MUFU.EX2 R160, R160 ;  /* 0x000000a000a07308 */ /* 0x000ee20000000800 */
[----:B------:R-:W-:Y:S01]  /*2710*/  FFMA.FTZ R162, R162, UR5, -R219 ;  /* 0x00000005a2a27c23 */ /* 0x000fe200080108db */
[----:B------:R-:W-:-:S02]  /*2720*/  F2FP.F16.F32.PACK_AB R187, R191, R187 ;  /* 0x000000bbbfbb723e */ /* 0x000fc400000000ff */
[----:B------:R-:W-:-:S04]  /*2730*/  F2FP.F16.F32.PACK_AB R159, R155, R159 ;  /* 0x0000009f9b9f723e */ /* 0x000fc800000000ff */
[----:B------:R3:W4:Y:S01]  /*2740*/  MUFU.EX2 R18, R218 ;  /* 0x000000da00127308 */ /* 0x0007220000000800 */
[----:B-1----:R-:W-:Y:S01]  /*2750*/  FMUL.FTZ R219, R203, R224 ;  /* 0x000000e0cbdb7220 */ /* 0x002fe20000410000 */
[----:B------:R-:W-:Y:S01]  /*2760*/  FADD.FTZ R224, R163, -R19 ;  /* 0x80000013a3e07221 */ /* 0x000fe20000010000 */
[----:B------:R-:W-:Y:S02]  /*2770*/  FSEL R163, R198, -INF , P1 ;  /* 0xff800000c6a37808 */ /* 0x000fe40000800000 */
[----:B------:R-:W-:-:S03]  /*2780*/  FMUL.FTZ R192, R192, R219 ;  /* 0x000000dbc0c07220 */ /* 0x000fc60000410000 */
[----:B------:R1:W-:Y:S01]  /*2790*/  MUFU.EX2 R19, R162 ;  /* 0x000000a200137308 */ /* 0x0003e20000000800 */
[----:B---3--:R-:W-:Y:S01]  /*27a0*/  FMUL.FTZ R218, R160, R161 ;  /* 0x000000a1a0da7220 */ /* 0x008fe20000410000 */
[----:B------:R-:W-:-:S03]  /*27b0*/  FSEL R161, R196, -INF , P2 ;  /* 0xff800000c4a17808 */ /* 0x000fc60001000000 */
[----:B------:R-:W-:Y:S02]  /*27c0*/  FMUL.FTZ R193, R193, R218 ;  /* 0x000000dac1c17220 */ /* 0x000fe40000410000 */
[--C-:B-1----:R-:W-:Y:S01]  /*27d0*/  FFMA.FTZ R162, R161, UR5, -R14.reuse ;  /* 0x00000005a1a27c23 */ /* 0x102fe2000801080e */
[----:B------:R-:W-:Y:S01]  /*27e0*/  FFMA.FTZ R161, R163, UR5, -R14 ;  /* 0x00000005a3a17c23 */ /* 0x000fe2000801080e */
[C---:B------:R-:W-:Y:S01]  /*27f0*/  FSEL R14, R197.reuse, -INF , P2 ;  /* 0xff800000c50e7808 */ /* 0x040fe20001000000 */
[----:B----4-:R-:W-:Y:S01]  /*2800*/  FMUL.FTZ R221, R18, R221 ;  /* 0x000000dd12dd7220 */ /* 0x010fe20000410000 */
[----:B------:R-:W-:Y:S02]  /*2810*/  FFMA.FTZ R197, -R197, R197, 1 ;  /* 0x3f800000c5c57423 */ /* 0x000fe400000101c5 */
[----:B------:R-:W1:Y:S01]  /*2820*/  MUFU.EX2 R162, R162 ;  /* 0x000000a200a27308 */ /* 0x000e620000000800 */
[----:B------:R-:W-:Y:S01]  /*2830*/  FFMA.FTZ R163, R14, UR5, -R15 ;  /* 0x000000050ea37c23 */ /* 0x000fe2000801080f */
[--C-:B--2---:R-:W-:Y:S01]  /*2840*/  FADD.FTZ R219, R164, -R156.reuse ;  /* 0x8000009ca4db7221 */ /* 0x104fe20000010000 */
[----:B------:R-:W-:Y:S01]  /*2850*/  FADD.FTZ R166, R166, -R156 ;  /* 0x8000009ca6a67221 */ /* 0x000fe20000010000 */
[----:B------:R-:W-:Y:S01]  /*2860*/  FSEL R156, R199, -INF , P1 ;  /* 0xff800000c79c7808 */ /* 0x000fe20000800000 */
[----:B------:R-:W-:Y:S01]  /*2870*/  FMUL.FTZ R194, R194, R221 ;  /* 0x000000ddc2c27220 */ /* 0x000fe20000410000 */
[----:B------:R-:W-:Y:S01]  /*2880*/  FADD.FTZ R221, R167, -R157 ;  /* 0x8000009da7dd7221 */ /* 0x000fe20000010000 */
[----:B------:R-:W-:Y:S01]  /*2890*/  FSEL R167, R188, -INF , P1 ;  /* 0xff800000bca77808 */ /* 0x000fe20000800000 */
[----:B------:R-:W2:Y:S01]  /*28a0*/  MUFU.EX2 R161, R161 ;  /* 0x000000a100a17308 */ /* 0x000ea20000000800 */
[----:B------:R-:W-:Y:S01]  /*28b0*/  FFMA.FTZ R164, R156, UR5, -R15 ;  /* 0x000000059ca47c23 */ /* 0x000fe2000801080f */
[----:B------:R-:W-:Y:S01]  /*28c0*/  FFMA.FTZ R156, -R196, R196, 1 ;  /* 0x3f800000c49c7423 */ /* 0x000fe200000101c4 */
[----:B------:R-:W3:Y:S01]  /*28d0*/  LDS.64 R14, [R12+0x28280] ;  /* 0x028280000c0e7984 */ /* 0x000ee20000000a00 */
[----:B------:R-:W-:Y:S01]  /*28e0*/  FADD.FTZ R196, R165, -R157 ;  /* 0x8000009da5c47221 */ /* 0x000fe20000010000 */
[----:B------:R-:W-:Y:S01]  /*28f0*/  FFMA.FTZ R157, -R198, R198, 1 ;  /* 0x3f800000c69d7423 */ /* 0x000fe200000101c6 */
[----:B------:R-:W-:Y:S01]  /*2900*/  FSEL R165, R200, -INF , P2 ;  /* 0xff800000c8a57808 */ /* 0x000fe20001000000 */
[----:B------:R-:W-:Y:S01]  /*2910*/  FMUL.FTZ R198, R214, UR10 ;  /* 0x0000000ad6c67c20 */ /* 0x000fe20008410000 */
[----:B------:R-:W4:Y:S01]  /*2920*/  MUFU.EX2 R163, R163 ;  /* 0x000000a300a37308 */ /* 0x000f220000000800 */
[----:B------:R-:W-:Y:S01]  /*2930*/  FFMA.FTZ R199, -R199, R199, 1 ;  /* 0x3f800000c7c77423 */ /* 0x000fe200000101c7 */
[----:B-1----:R-:W-:Y:S01]  /*2940*/  FMUL.FTZ R219, R162, R219 ;  /* 0x000000dba2db7220 */ /* 0x002fe20000410000 */
[----:B------:R-:W-:-:S03]  /*2950*/  FMUL.FTZ R224, R19, R224 ;  /* 0x000000e013e07220 */ /* 0x000fc60000410000 */
[----:B------:R-:W-:Y:S01]  /*2960*/  FMUL.FTZ R156, R156, R219 ;  /* 0x000000db9c9c7220 */ /* 0x000fe20000410000 */
[----:B------:R-:W-:Y:S01]  /*2970*/  FMUL.FTZ R195, R195, R224 ;  /* 0x000000e0c3c37220 */ /* 0x000fe20000410000 */
[----:B------:R-:W1:Y:S01]  /*2980*/  MUFU.EX2 R164, R164 ;  /* 0x000000a400a47308 */ /* 0x000e620000000800 */
[----:B--2---:R-:W-:-:S03]  /*2990*/  FMUL.FTZ R166, R161, R166 ;  /* 0x000000a6a1a67220 */ /* 0x004fc60000410000 */
[----:B------:R-:W-:Y:S01]  /*29a0*/  F2FP.F16.F32.PACK_AB R189, R195, R194 ;  /* 0x000000c2c3bd723e */ /* 0x000fe200000000ff */
[----:B------:R-:W-:Y:S01]  /*29b0*/  FMUL.FTZ R157, R157, R166 ;  /* 0x000000a69d9d7220 */ /* 0x000fe20000410000 */
[--C-:B------:R-:W-:Y:S01]  /*29c0*/  FFMA.FTZ R166, R165, UR5, -R20.reuse ;  /* 0x00000005a5a67c23 */ /* 0x100fe20008010814 */
[----:B------:R-:W-:Y:S01]  /*29d0*/  FFMA.FTZ R165, R167, UR5, -R20 ;  /* 0x00000005a7a57c23 */ /* 0x000fe20008010814 */
[----:B------:R-:W-:Y:S01]  /*29e0*/  MUFU.TANH R198, R198 ;  /* 0x000000c600c67308 */ /* 0x000fe20000002400 */
[C---:B----4-:R-:W-:Y:S01]  /*29f0*/  FMUL.FTZ R196, R163.reuse, R196 ;  /* 0x000000c4a3c47220 */ /* 0x050fe20000410000 */
[----:B------:R-:W-:-:S03]  /*2a00*/  F2FP.F16.F32.PACK_AB R154, R163, R162 ;  /* 0x000000a2a39a723e */ /* 0x000fc600000000ff */
[----:B------:R-:W-:-:S03]  /*2a10*/  FMUL.FTZ R197, R197, R196 ;  /* 0x000000c4c5c57220 */ /* 0x000fc60000410000 */
[----:B------:R2:W4:Y:S01]  /*2a20*/  MUFU.EX2 R20, R166 ;  /* 0x000000a600147308 */ /* 0x0005220000000800 */
[----:B-1----:R-:W-:Y:S01]  /*2a30*/  FMUL.FTZ R214, R164, R221 ;  /* 0x000000dda4d67220 */ /* 0x002fe20000410000 */
[----:B------:R-:W-:Y:S02]  /*2a40*/  F2FP.F16.F32.PACK_AB R190, R197, R156 ;  /* 0x0000009cc5be723e */ /* 0x000fe400000000ff */
[----:B------:R-:W-:Y:S01]  /*2a50*/  F2FP.F16.F32.PACK_AB R156, R17, R13 ;  /* 0x0000000d119c723e */ /* 0x000fe200000000ff */
[----:B------:R-:W-:Y:S01]  /*2a60*/  FMUL.FTZ R196, R199, R214 ;  /* 0x000000d6c7c47220 */ /* 0x000fe20000410000 */
[----:B------:R-:W-:Y:S01]  /*2a70*/  FFMA.FTZ R199, -R200, R200, 1 ;  /* 0x3f800000c8c77423 */ /* 0x000fe200000101c8 */
[----:B------:R-:W-:Y:S01]  /*2a80*/  FFMA.FTZ R214, -R188, R188, 1 ;  /* 0x3f800000bcd67423 */ /* 0x000fe200000101bc */
[----:B------:R-:W1:Y:S01]  /*2a90*/  MUFU.EX2 R165, R165 ;  /* 0x000000a500a57308 */ /* 0x000e620000000800 */
[C---:B--2---:R-:W-:Y:S01]  /*2aa0*/  FSEL R166, R202.reuse, -INF , P1 ;  /* 0xff800000caa67808 */ /* 0x044fe20000800000 */
[----:B------:R-:W-:Y:S01]  /*2ab0*/  FFMA.FTZ R202, -R202, R202, 1 ;  /* 0x3f800000caca7423 */ /* 0x000fe200000101ca */
[--C-:B---3--:R-:W-:Y:S01]  /*2ac0*/  FADD.FTZ R167, R168, -R14.reuse ;  /* 0x8000000ea8a77221 */ /* 0x108fe20000010000 */
[----:B------:R-:W-:Y:S01]  /*2ad0*/  FADD.FTZ R170, R170, -R14 ;  /* 0x8000000eaaaa7221 */ /* 0x000fe20000010000 */
[----:B------:R-:W-:Y:S01]  /*2ae0*/  FSEL R14, R201, -INF , P2 ;  /* 0xff800000c90e7808 */ /* 0x000fe20001000000 */
[--C-:B------:R-:W-:Y:S01]  /*2af0*/  FADD.FTZ R169, R169, -R15.reuse ;  /* 0x8000000fa9a97221 */ /* 0x100fe20000010000 */
[----:B------:R-:W-:Y:S01]  /*2b00*/  FADD.FTZ R171, R171, -R15 ;  /* 0x8000000fabab7221 */ /* 0x000fe20000010000 */
[--C-:B------:R-:W-:Y:S01]  /*2b10*/  FFMA.FTZ R166, R166, UR5, -R21.reuse ;  /* 0x00000005a6a67c23 */ /* 0x100fe20008010815 */
[----:B------:R-:W-:Y:S01]  /*2b20*/  FFMA.FTZ R201, -R201, R201, 1 ;  /* 0x3f800000c9c97423 */ /* 0x000fe200000101c9 */
[----:B------:R-:W-:Y:S01]  /*2b30*/  FFMA.FTZ R168, R14, UR5, -R21 ;  /* 0x000000050ea87c23 */ /* 0x000fe20008010815 */
[----:B----4-:R-:W-:Y:S01]  /*2b40*/  FMUL.FTZ R14, R20, R167 ;  /* 0x000000a7140e7220 */ /* 0x010fe20000410000 */
[C---:B------:R-:W-:Y:S01]  /*2b50*/  FSEL R21, R204.reuse, -INF , P2 ;  /* 0xff800000cc157808 */ /* 0x040fe20001000000 */
[----:B------:R-:W-:Y:S01]  /*2b60*/  FFMA.FTZ R204, -R204, R204, 1 ;  /* 0x3f800000cccc7423 */ /* 0x000fe200000101cc */
[----:B------:R-:W2:Y:S01]  /*2b70*/  MUFU.EX2 R166, R166 ;  /* 0x000000a600a67308 */ /* 0x000ea20000000800 */
[----:B------:R-:W-:Y:S01]  /*2b80*/  FMUL.FTZ R199, R199, R14 ;  /* 0x0000000ec7c77220 */ /* 0x000fe20000410000 */
[----:B------:R-:W-:Y:S01]  /*2b90*/  FSEL R200, R215, -INF , P1 ;  /* 0xff800000d7c87808 */ /* 0x000fe20000800000 */
[----:B------:R-:W3:Y:S01]  /*2ba0*/  LDS.64 R14, [R12+0x282a0] ;  /* 0x0282a0000c0e7984 */ /* 0x000ee20000000a00 */
[----:B-1----:R-:W-:Y:S01]  /*2bb0*/  FMUL.FTZ R167, R165, R170 ;  /* 0x000000aaa5a77220 */ /* 0x002fe20000410000 */
[----:B------:R-:W-:Y:S01]  /*2bc0*/  FFMA.FTZ R21, R21, UR5, -R22 ;  /* 0x0000000515157c23 */ /* 0x000fe20008010816 */
[----:B------:R-:W-:Y:S01]  /*2bd0*/  FFMA.FTZ R215, -R215, R215, 1 ;  /* 0x3f800000d7d77423 */ /* 0x000fe200000101d7 */
[----:B------:R-:W-:Y:S01]  /*2be0*/  F2FP.F16.F32.PACK_AB R191, R196, R157 ;  /* 0x0000009dc4bf723e */ /* 0x000fe200000000ff */
[----:B------:R-:W1:Y:S01]  /*2bf0*/  MUFU.EX2 R168, R168 ;  /* 0x000000a800a87308 */ /* 0x000e620000000800 */
[----:B------:R-:W-:Y:S01]  /*2c00*/  FMUL.FTZ R214, R214, R167 ;  /* 0x000000a7d6d67220 */ /* 0x000fe20000410000 */
[C---:B------:R-:W-:Y:S01]  /*2c10*/  FSEL R167, R206.reuse, -INF , P1 ;  /* 0xff800000cea77808 */ /* 0x040fe20000800000 */
[----:B------:R-:W-:Y:S01]  /*2c20*/  FFMA.FTZ R206, -R206, R206, 1 ;  /* 0x3f800000cece7423 */ /* 0x000fe200000101ce */
[----:B------:R-:W-:Y:S01]  /*2c30*/  IMAD R157, R4, 0x2000, R11 ;  /* 0x00002000049d7824 */ /* 0x000fe200078e020b */
[----:B------:R-:W-:-:S02]  /*2c40*/  F2FP.F16.F32.PACK_AB R155, R164, R161 ;  /* 0x000000a1a49b723e */ /* 0x000fc400000000ff */
[----:B------:R-:W-:Y:S01]  /*2c50*/  FFMA.FTZ R167, R167, UR5, -R22 ;  /* 0x00000005a7a77c23 */ /* 0x000fe20008010816 */
[----:B------:R-:W4:Y:S01]  /*2c60*/  MUFU.EX2 R21, R21 ;  /* 0x0000001500157308 */ /* 0x000f220000000800 */
[C---:B------:R-:W-:Y:S01]  /*2c70*/  FSEL R22, R205.reuse, -INF , P2 ;  /* 0xff800000cd167808 */ /* 0x040fe20001000000 */
[C---:B--2---:R-:W-:Y:S01]  /*2c80*/  FMUL.FTZ R171, R166.reuse, R171 ;  /* 0x000000aba6ab7220 */ /* 0x044fe20000410000 */
[----:B------:R-:W-:Y:S01]  /*2c90*/  FFMA.FTZ R205, -R205, R205, 1 ;  /* 0x3f800000cdcd7423 */ /* 0x000fe200000101cd */
[----:B------:R-:W-:Y:S02]  /*2ca0*/  F2FP.F16.F32.PACK_AB R165, R166, R165 ;  /* 0x000000a5a6a5723e */ /* 0x000fe400000000ff */
[----:B------:R-:W-:Y:S01]  /*2cb0*/  FMUL.FTZ R202, R202, R171 ;  /* 0x000000abcaca7220 */ /* 0x000fe20000410000 */
[----:B------:R-:W-:Y:S01]  /*2cc0*/  FSEL R171, R210, -INF , P1 ;  /* 0xff800000d2ab7808 */ /* 0x000fe20000800000 */
[----:B------:R-:W2:Y:S01]  /*2cd0*/  MUFU.EX2 R167, R167 ;  /* 0x000000a700a77308 */ /* 0x000ea20000000800 */
[----:B-1----:R-:W-:Y:S01]  /*2ce0*/  FMUL.FTZ R170, R168, R169 ;  /* 0x000000a9a8aa7220 */ /* 0x002fe20000410000 */
[----:B------:R-:W-:Y:S01]  /*2cf0*/  FFMA.FTZ R169, R22, UR5, -R23 ;  /* 0x0000000516a97c23 */ /* 0x000fe20008010817 */
[C---:B------:R-:W-:Y:S01]  /*2d00*/  FSEL R22, R207.reuse, -INF , P1 ;  /* 0xff800000cf167808 */ /* 0x040fe20000800000 */
[----:B------:R-:W-:Y:S01]  /*2d10*/  FFMA.FTZ R207, -R207, R207, 1 ;  /* 0x3f800000cfcf7423 */ /* 0x000fe200000101cf */
[----:B------:R-:W-:Y:S01]  /*2d20*/  FMUL.FTZ R201, R201, R170 ;  /* 0x000000aac9c97220 */ /* 0x000fe20000410000 */
[----:B------:R-:W-:-:S02]  /*2d30*/  F2FP.F16.F32.PACK_AB R164, R168, R20 ;  /* 0x00000014a8a4723e */ /* 0x000fc400000000ff */
[----:B------:R-:W-:Y:S01]  /*2d40*/  FFMA.FTZ R170, R22, UR5, -R23 ;  /* 0x0000000516aa7c23 */ /* 0x000fe20008010817 */
[----:B------:R-:W-:Y:S01]  /*2d50*/  FSEL R23, R208, -INF , P2 ;  /* 0xff800000d0177808 */ /* 0x000fe20001000000 */
[----:B------:R-:W1:Y:S01]  /*2d60*/  MUFU.EX2 R169, R169 ;  /* 0x000000a900a97308 */ /* 0x000e620000000800 */
[----:B------:R-:W-:Y:S02]  /*2d70*/  FSEL R22, R220, -INF , P2 ;  /* 0xff800000dc167808 */ /* 0x000fe40001000000 */
[----:B------:R-:W-:Y:S01]  /*2d80*/  SHF.R.U32.HI R13, RZ, 0x4, R226 ;  /* 0x00000004ff0d7819 */ /* 0x000fe200000116e2 */
[--C-:B------:R-:W-:Y:S01]  /*2d90*/  FFMA.FTZ R23, R23, UR5, -R216.reuse ;  /* 0x0000000517177c23 */ /* 0x100fe200080108d8 */
[----:B------:R-:W-:Y:S02]  /*2da0*/  FFMA.FTZ R216, R171, UR5, -R216 ;  /* 0x00000005abd87c23 */ /* 0x000fe400080108d8 */
[----:B------:R-:W-:Y:S01]  /*2db0*/  LOP3.LUT R13, R13, 0x3fff, RZ, 0xc0, !PT ;  /* 0x00003fff0d0d7812 */ /* 0x000fe200078ec0ff */
[----:B------:R2:W-:Y:S01]  /*2dc0*/  MUFU.EX2 R171, R23 ;  /* 0x0000001700ab7308 */ /* 0x0005e20000000800 */
[--C-:B---3--:R-:W-:Y:S01]  /*2dd0*/  FADD.FTZ R172, R172, -R14.reuse ;  /* 0x8000000eacac7221 */ /* 0x108fe20000010000 */
[----:B------:R-:W-:Y:S01]  /*2de0*/  FADD.FTZ R174, R174, -R14 ;  /* 0x8000000eaeae7221 */ /* 0x000fe20000010000 */
[--C-:B------:R-:W-:Y:S01]  /*2df0*/  FADD.FTZ R188, R173, -R15.reuse ;  /* 0x8000000fadbc7221 */ /* 0x100fe20000010000 */
[----:B------:R-:W-:Y:S01]  /*2e00*/  FADD.FTZ R175, R175, -R15 ;  /* 0x8000000fafaf7221 */ /* 0x000fe20000010000 */
[----:B----4-:R-:W-:Y:S01]  /*2e10*/  FMUL.FTZ R173, R21, R172 ;  /* 0x000000ac15ad7220 */ /* 0x010fe20000410000 */
[----:B------:R-:W3:Y:S01]  /*2e20*/  LDS.64 R14, [R12+0x282c0] ;  /* 0x0282c0000c0e7984 */ /* 0x000ee20000000a00 */
[----:B------:R-:W-:Y:S01]  /*2e30*/  LOP3.LUT R13, R13, 0x10000, RZ, 0xfc, !PT ;  /* 0x000100000d0d7812 */ /* 0x000fe200078efcff */
[----:B------:R-:W4:Y:S01]  /*2e40*/  MUFU.EX2 R170, R170 ;  /* 0x000000aa00aa7308 */ /* 0x000f220000000800 */
[----:B------:R-:W-:Y:S01]  /*2e50*/  FMUL.FTZ R204, R204, R173 ;  /* 0x000000adcccc7220 */ /* 0x000fe20000410000 */
[----:B------:R-:W-:Y:S01]  /*2e60*/  FFMA.FTZ R173, R22, UR5, -R217 ;  /* 0x0000000516ad7c23 */ /* 0x000fe200080108d9 */
[----:B------:R-:W-:Y:S01]  /*2e70*/  FSEL R22, R211, -INF , P1 ;  /* 0xff800000d3167808 */ /* 0x000fe20000800000 */
[----:B--2---:R-:W-:Y:S01]  /*2e80*/  FMUL.FTZ R23, R167, R174 ;  /* 0x000000aea7177220 */ /* 0x004fe20000410000 */
[C---:B-1----:R-:W-:Y:S01]  /*2e90*/  FMUL.FTZ R188, R169.reuse, R188 ;  /* 0x000000bca9bc7220 */ /* 0x042fe20000410000 */
[----:B------:R-:W-:Y:S01]  /*2ea0*/  F2FP.F16.F32.PACK_AB R166, R169, R21 ;  /* 0x00000015a9a6723e */ /* 0x000fe200000000ff */
[----:B------:R-:W-:-:S02]  /*2eb0*/  IMAD R13, R4, 0x400, R13 ;  /* 0x00000400040d7824 */ /* 0x000fc400078e020d */
[----:B------:R-:W-:Y:S01]  /*2ec0*/  FFMA.FTZ R174, R22, UR5, -R217 ;  /* 0x0000000516ae7c23 */ /* 0x000fe200080108d9 */
[----:B------:R-:W-:Y:S01]  /*2ed0*/  FMUL.FTZ R206, R206, R23 ;  /* 0x00000017cece7220 */ /* 0x000fe20000410000 */
[C---:B------:R-:W-:Y:S01]  /*2ee0*/  FSEL R217, R212.reuse, -INF , P2 ;  /* 0xff800000d4d97808 */ /* 0x040fe20001000000 */
[----:B------:R1:W2:Y:S01]  /*2ef0*/  LDS.64 R22, [R12+0x282e0] ;  /* 0x0282e0000c167984 */ /* 0x0002a20000000a00 */
[----:B------:R-:W-:Y:S01]  /*2f00*/  FMUL.FTZ R205, R205, R188 ;  /* 0x000000bccdcd7220 */ /* 0x000fe20000410000 */
[----:B------:R5:W1:Y:S01]  /*2f10*/  MUFU.EX2 R172, R216 ;  /* 0x000000d800ac7308 */ /* 0x000a620000000800 */
[----:B------:R-:W-:Y:S01]  /*2f20*/  FFMA.FTZ R212, -R212, R212, 1 ;  /* 0x3f800000d4d47423 */ /* 0x000fe200000101d4 */
[----:B------:R-:W-:Y:S01]  /*2f30*/  R2UR UR8, R13 ;  /* 0x000000000d0872ca */ /* 0x000fe200000e0000 */
[C---:B----4-:R-:W-:Y:S01]  /*2f40*/  FMUL.FTZ R188, R170.reuse, R175 ;  /* 0x000000afaabc7220 */ /* 0x050fe20000410000 */
[----:B------:R-:W-:Y:S02]  /*2f50*/  F2FP.F16.F32.PACK_AB R194, R205, R204 ;  /* 0x000000cccdc2723e */ /* 0x000fe400000000ff */
[----:B------:R-:W-:-:S02]  /*2f60*/  F2FP.F16.F32.PACK_AB R167, R170, R167 ;  /* 0x000000a7aaa7723e */ /* 0x000fc400000000ff */
[----:B------:R-:W4:Y:S01]  /*2f70*/  MUFU.EX2 R173, R173 ;  /* 0x000000ad00ad7308 */ /* 0x000f220000000800 */
[--C-:B-----5:R-:W-:Y:S01]  /*2f80*/  FFMA.FTZ R216, R217, UR5, -R222.reuse ;  /* 0x00000005d9d87c23 */ /* 0x120fe200080108de */
[C---:B------:R-:W-:Y:S01]  /*2f90*/  FSEL R217, R198.reuse, -INF , P1 ;  /* 0xff800000c6d97808 */ /* 0x040fe20000800000 */
[----:B------:R-:W-:Y:S01]  /*2fa0*/  FMUL.FTZ R207, R207, R188 ;  /* 0x000000bccfcf7220 */ /* 0x000fe20000410000 */
[C---:B------:R-:W-:Y:S01]  /*2fb0*/  FSEL R188, R213.reuse, -INF , P2 ;  /* 0xff800000d5bc7808 */ /* 0x040fe20001000000 */
[----:B------:R-:W-:Y:S01]  /*2fc0*/  FFMA.FTZ R198, -R198, R198, 1 ;  /* 0x3f800000c6c67423 */ /* 0x000fe200000101c6 */
[----:B------:R-:W-:Y:S01]  /*2fd0*/  FFMA.FTZ R213, -R213, R213, 1 ;  /* 0x3f800000d5d57423 */ /* 0x000fe200000101d5 */
[----:B------:R-:W-:Y:S01]  /*2fe0*/  FFMA.FTZ R175, R217, UR5, -R222 ;  /* 0x00000005d9af7c23 */ /* 0x000fe200080108de */
[----:B------:R-:W5:Y:S01]  /*2ff0*/  MUFU.EX2 R174, R174 ;  /* 0x000000ae00ae7308 */ /* 0x000f620000000800 */
[--C-:B------:R-:W-:Y:S01]  /*3000*/  FFMA.FTZ R188, R188, UR5, -R223.reuse ;  /* 0x00000005bcbc7c23 */ /* 0x100fe200080108df */
[----:B------:R-:W-:Y:S01]  /*3010*/  FFMA.FTZ R223, R200, UR5, -R223 ;  /* 0x00000005c8df7c23 */ /* 0x000fe200080108df */
[----:B------:R-:W-:-:S05]  /*3020*/  F2FP.F16.F32.PACK_AB R195, R207, R206 ;  /* 0x000000cecfc3723e */ /* 0x000fca00000000ff */
[----:B------:R-:W-:Y:S01]  /*3030*/  MUFU.EX2 R175, R175 ;  /* 0x000000af00af7308 */ /* 0x000fe20000000800 */
[--C-:B---3--:R-:W-:Y:S01]  /*3040*/  FADD.FTZ R218, R176, -R14.reuse ;  /* 0x8000000eb0da7221 */ /* 0x108fe20000010000 */
[----:B------:R-:W-:Y:S01]  /*3050*/  FADD.FTZ R217, R178, -R14 ;  /* 0x8000000eb2d97221 */ /* 0x000fe20000010000 */
[----:B------:R-:W-:Y:S01]  /*3060*/  FADD.FTZ R219, R179, -R15 ;  /* 0x8000000fb3db7221 */ /* 0x000fe20000010000 */
[----:B------:R-:W-:Y:S01]  /*3070*/  FFMA.FTZ R178, -R220, R220, 1 ;  /* 0x3f800000dcb27423 */ /* 0x000fe200000101dc */
[----:B------:R-:W-:Y:S01]  /*3080*/  FMUL.FTZ R218, R171, R218 ;  /* 0x000000daabda7220 */ /* 0x000fe20000410000 */
[----:B------:R-:W-:Y:S01]  /*3090*/  FFMA.FTZ R176, -R210, R210, 1 ;  /* 0x3f800000d2b07423 */ /* 0x000fe200000101d2 */
[----:B-1----:R-:W-:Y:S01]  /*30a0*/  FMUL.FTZ R217, R172, R217 ;  /* 0x000000d9acd97220 */ /* 0x002fe20000410000 */
[----:B------:R1:W3:Y:S03]  /*30b0*/  MUFU.EX2 R12, R216 ;  /* 0x000000d8000c7308 */ /* 0x0002e60000000800 */
[----:B------:R-:W-:Y:S01]  /*30c0*/  FMUL.FTZ R176, R176, R217 ;  /* 0x000000d9b0b07220 */ /* 0x000fe20000410000 */
[--C-:B--2---:R-:W-:Y:S01]  /*30d0*/  FADD.FTZ R181, R181, -R23.reuse ;  /* 0x80000017b5b57221 */ /* 0x104fe20000010000 */
[----:B------:R-:W-:-:S03]  /*30e0*/  FADD.FTZ R183, R183, -R23 ;  /* 0x80000017b7b77221 */ /* 0x000fc60000010000 */
[----:B------:R5:W2:Y:S01]  /*30f0*/  MUFU.EX2 R200, R188 ;  /* 0x000000bc00c87308 */ /* 0x000aa20000000800 */
[----:B-1----:R-:W-:Y:S01]  /*3100*/  FADD.FTZ R216, R177, -R15 ;  /* 0x8000000fb1d87221 */ /* 0x002fe20000010000 */
[----:B------:R-:W-:Y:S01]  /*3110*/  FFMA.FTZ R15, -R208, R208, 1 ;  /* 0x3f800000d00f7423 */ /* 0x000fe200000101d0 */
[----:B------:R-:W-:Y:S02]  /*3120*/  FFMA.FTZ R177, -R211, R211, 1 ;  /* 0x3f800000d3b17423 */ /* 0x000fe400000101d3 */
[----:B----4-:R-:W-:Y:S01]  /*3130*/  FMUL.FTZ R179, R173, R216 ;  /* 0x000000d8adb37220 */ /* 0x010fe20000410000 */
[----:B------:R-:W-:Y:S02]  /*3140*/  FMUL.FTZ R15, R15, R218 ;  /* 0x000000da0f0f7220 */ /* 0x000fe40000410000 */
[----:B------:R-:W1:Y:S01]  /*3150*/  MUFU.EX2 R14, R223 ;  /* 0x000000df000e7308 */ /* 0x000e620000000800 */
[----:B------:R-:W-:Y:S01]  /*3160*/  FMUL.FTZ R178, R178, R179 ;  /* 0x000000b3b2b27220 */ /* 0x000fe20000410000 */
[--C-:B------:R-:W-:Y:S01]  /*3170*/  FADD.FTZ R179, R180, -R22.reuse ;  /* 0x80000016b4b37221 */ /* 0x100fe20000010000 */
[----:B------:R-:W-:Y:S01]  /*3180*/  FADD.FTZ R22, R182, -R22 ;  /* 0x80000016b6167221 */ /* 0x000fe20000010000 */
[----:B-----5:R-:W-:-:S02]  /*3190*/  FMUL.FTZ R188, R174, R219 ;  /* 0x000000dbaebc7220 */ /* 0x020fc40000410000 */
[----:B---3--:R-:W-:Y:S01]  /*31a0*/  FMUL.FTZ R179, R12, R179 ;  /* 0x000000b30cb37220 */ /* 0x008fe20000410000 */
[----:B------:R-:W-:Y:S01]  /*31b0*/  FMUL.FTZ R23, R175, R22 ;  /* 0x00000016af177220 */ /* 0x000fe20000410000 */
[----:B------:R-:W-:Y:S01]  /*31c0*/  FMUL.FTZ R177, R177, R188 ;  /* 0x000000bcb1b17220 */ /* 0x000fe20000410000 */
[----:B--2---:R-:W-:Y:S01]  /*31d0*/  FMUL.FTZ R22, R200, R181 ;  /* 0x000000b5c8167220 */ /* 0x004fe20000410000 */
[----:B------:R-:W-:Y:S01]  /*31e0*/  FMUL.FTZ R179, R212, R179 ;  /* 0x000000b3d4b37220 */ /* 0x000fe20000410000 */
[----:B------:R-:W-:Y:S01]  /*31f0*/  FMUL.FTZ R23, R198, R23 ;  /* 0x00000017c6177220 */ /* 0x000fe20000410000 */
[----:B------:R-:W-:Y:S01]  /*3200*/  F2FP.F16.F32.PACK_AB R196, R178, R15 ;  /* 0x0000000fb2c4723e */ /* 0x000fe200000000ff */
[----:B------:R-:W-:Y:S01]  /*3210*/  FMUL.FTZ R22, R213, R22 ;  /* 0x00000016d5167220 */ /* 0x000fe20000410000 */
[----:B------:R-:W-:Y:S01]  /*3220*/  IMAD R15, R157, 0x2, R16 ;  /* 0x000000029d0f7824 */ /* 0x000fe200078e0210 */
[----:B------:R-:W-:Y:S01]  /*3230*/  F2FP.F16.F32.PACK_AB R188, R193, R192 ;  /* 0x000000c0c1bc723e */ /* 0x000fe200000000ff */
[----:B-1----:R-:W-:Y:S01]  /*3240*/  FMUL.FTZ R180, R14, R183 ;  /* 0x000000b70eb47220 */ /* 0x002fe20000410000 */
[----:B------:R-:W-:-:S02]  /*3250*/  F2FP.F16.F32.PACK_AB R192, R201, R199 ;  /* 0x000000c7c9c0723e */ /* 0x000fc400000000ff */
[----:B------:R-:W-:Y:S01]  /*3260*/  STSM.16.MT88.4 [R15+0x28800], R184 ;  /* 0x028800b80f007844 */ /* 0x000fe20000004200 */
[----:B------:R-:W-:Y:S01]  /*3270*/  F2FP.F16.F32.PACK_AB R193, R202, R214 ;  /* 0x000000d6cac1723e */ /* 0x000fe200000000ff */
[----:B------:R-:W-:Y:S01]  /*3280*/  FMUL.FTZ R180, R215, R180 ;  /* 0x000000b4d7b47220 */ /* 0x000fe20000410000 */
[----:B------:R-:W-:Y:S01]  /*3290*/  F2FP.F16.F32.PACK_AB R197, R177, R176 ;  /* 0x000000b0b1c5723e */ /* 0x000fe200000000ff */
[----:B------:R-:W-:Y:S01]  /*32a0*/  STSM.16.MT88.4 [R15+0x29000], R188 ;  /* 0x029000bc0f007844 */ /* 0x000fe20000004200 */
[----:B------:R-:W-:Y:S02]  /*32b0*/  F2FP.F16.F32.PACK_AB R198, R22, R179 ;  /* 0x000000b316c6723e */ /* 0x000fe400000000ff */
[----:B------:R-:W-:Y:S01]  /*32c0*/  F2FP.F16.F32.PACK_AB R199, R180, R23 ;  /* 0x00000017b4c7723e */ /* 0x000fe200000000ff */
[----:B------:R-:W-:Y:S01]  /*32d0*/  STSM.16.MT88.4 [R15+0x29800], R192 ;  /* 0x029800c00f007844 */ /* 0x000fe20000004200 */
[----:B------:R-:W-:Y:S02]  /*32e0*/  F2FP.F16.F32.PACK_AB R157, R153, R152 ;  /* 0x00000098999d723e */ /* 0x000fe400000000ff */
[----:B------:R-:W-:Y:S01]  /*32f0*/  F2FP.F16.F32.PACK_AB R152, R160, R203 ;  /* 0x000000cba098723e */ /* 0x000fe200000000ff */
[----:B------:R1:W-:Y:S01]  /*3300*/  STSM.16.MT88.4 [R15+0x2a000], R196 ;  /* 0x02a000c40f007844 */ /* 0x0003e20000004200 */
[----:B------:R-:W-:Y:S01]  /*3310*/  WARPGROUP.ARRIVE ;  /* 0x00000000000079c5 */ /* 0x000fe20000000000 */
[----:B------:R-:W-:-:S05]  /*3320*/  F2FP.F16.F32.PACK_AB R153, R19, R18 ;  /* 0x000000121399723e */ /* 0x000fca00000000ff */
[----:B------:R-:W-:Y:S01]  /*3330*/  HGMMA.64x128x16.F32 R24, R156, gdesc[UR4].tnspB, R24, gsb0 ;  /* 0x41e000049c187df0 */ /* 0x000fe20008000818 */
[----:B------:R-:W-:Y:S01]  /*3340*/  UIADD3 UR6, UR4, 0x80, URZ ;  /* 0x0000008004067890 */ /* 0x000fe2000fffe03f */
[----:B------:R-:W-:Y:S01]  /*3350*/  UMOV UR7, 0x40000040 ;  /* 0x4000004000077882 */ /* 0x000fe20000000000 */
[----:B-1----:R-:W-:-:S05]  /*3360*/  IMAD R15, R8, 0x4000, R16 ;  /* 0x00004000080f7824 */ /* 0x002fca00078e0210 */
[----:B------:R-:W-:-:S13]  /*3370*/  R2UR UR5, R15 ;  /* 0x000000000f0572ca */ /* 0x000fda00000e0000 */
[----:B------:R-:W-:-:S04]  /*3380*/  USHF.R.U32.HI UR5, URZ, 0x4, UR5 ;  /* 0x000000043f057899 */ /* 0x000fc80008011605 */
[----:B------:R-:W-:-:S03]  /*3390*/  ULOP3.LUT UR9, UR5, 0x3fff, URZ, 0xc0, !UPT ;  /* 0x00003fff05097892 */ /* 0x000fc6000f8ec03f */
[----:B------:R-:W-:Y:S01]  /*33a0*/  UMOV UR5, 0x40000040 ;  /* 0x4000004000057882 */ /* 0x000fe20000000000 */
[----:B------:R-:W-:Y:S02]  /*33b0*/  WARPGROUP.DEPBAR.LE gsb0, 0x0 ;  /* 0x00008000000079c5 */ /* 0x000fe40000010000 */
[----:B------:R-:W-:-:S06]  /*33c0*/  WARPGROUP.ARRIVE ;  /* 0x00000000000079c5 */ /* 0x000fcc0000000000 */
[----:B------:R-:W-:Y:S01]  /*33d0*/  HGMMA.64x128x16.F32 R24, R152, gdesc[UR4].tnspB, R24, gsb0 ;  /* 0x41e0000498187df0 */ /* 0x000fe20008000818 */
[----:B------:R-:W-:Y:S01]  /*33e0*/  UIADD3 UR6, UR4, 0x100, URZ ;  /* 0x0000010004067890 */ /* 0x000fe2000fffe03f */
[----:B------:R-:W-:Y:S01]  /*33f0*/  UMOV UR7, 0x40000040 ;  /* 0x4000004000077882 */ /* 0x000fe20000000000 */
[----:B------:R-:W-:Y:S02]  /*3400*/  WARPGROUP.DEPBAR.LE gsb0, 0x0 ;  /* 0x00008000000079c5 */ /* 0x000fe40000010000 */
[----:B------:R-:W-:Y:S01]  /*3410*/  WARPGROUP.ARRIVE ;  /* 0x00000000000079c5 */ /* 0x000fe20000000000 */
[----:B------:R-:W-:Y:S02]  /*3420*/  F2FP.F16.F32.PACK_AB R152, R173, R171 ;  /* 0x000000abad98723e */ /* 0x000fe400000000ff */
[----:B------:R-:W-:Y:S02]  /*3430*/  F2FP.F16.F32.PACK_AB R153, R174, R172 ;  /* 0x000000acae99723e */ /* 0x000fe400000000ff */
[----:B------:R-:W-:-:S02]  /*3440*/  F2FP.F16.F32.PACK_AB R154, R200, R12 ;  /* 0x0000000cc89a723e */ /* 0x000fc400000000ff */
[----:B------:R-:W-:Y:S01]  /*3450*/  HGMMA.64x128x16.F32 R24, R164, gdesc[UR4].tnspB, R24, gsb0 ;  /* 0x41e00004a4187df0 */ /* 0x000fe20008000818 */
[----:B------:R-:W-:Y:S01]  /*3460*/  F2FP.F16.F32.PACK_AB R155, R14, R175 ;  /* 0x000000af0e9b723e */ /* 0x000fe200000000ff */
[----:B------:R-:W-:Y:S01]  /*3470*/  UIADD3 UR6, UR4, 0x180, URZ ;  /* 0x0000018004067890 */ /* 0x000fe2000fffe03f */
[----:B------:R-:W-:Y:S02]  /*3480*/  UMOV UR7, 0x40000040 ;  /* 0x4000004000077882 */ /* 0x000fe40000000000 */
[----:B------:R-:W-:Y:S01]  /*3490*/  UMOV UR4, UR8 ;  /* 0x0000000800047c82 */ /* 0x000fe20008000000 */
[----:B------:R-:W-:Y:S02]  /*34a0*/  WARPGROUP.DEPBAR.LE gsb0, 0x0 ;  /* 0x00008000000079c5 */ /* 0x000fe40000010000 */
[----:B------:R-:W-:-:S06]  /*34b0*/  WARPGROUP.ARRIVE ;  /* 0x00000000000079c5 */ /* 0x000fcc0000000000 */
[----:B------:R-:W-:Y:S01]  /*34c0*/  HGMMA.64x128x16.F32 R24, R152, gdesc[UR4].tnspB, R24, gsb0 ;  /* 0x41e0000498187df0 */ /* 0x000fe20008000818 */
[----:B------:R-:W-:Y:S01]  /*34d0*/  UMOV UR6, UR9 ;  /* 0x0000000900067c82 */ /* 0x000fe20008000000 */
[----:B------:R-:W-:Y:S01]  /*34e0*/  UMOV UR7, 0x40000040 ;  /* 0x4000004000077882 */ /* 0x000fe20000000000 */
[----:B------:R-:W-:Y:S02]  /*34f0*/  WARPGROUP.DEPBAR.LE gsb0, 0x0 ;  /* 0x00008000000079c5 */ /* 0x000fe40000010000 */
[----:B------:R-:W-:Y:S01]  /*3500*/  @!PT LDS RZ, [RZ] ;  /* 0x00000000fffff984 */ /* 0x000fe20000000800 */
[----:B------:R-:W-:Y:S01]  /*3510*/  @!PT LDS RZ, [RZ] ;  /* 0x00000000fffff984 */ /* 0x000fe20000000800 */
[----:B------:R-:W-:Y:S01]  /*3520*/  @!PT LDS RZ, [RZ] ;  /* 0x00000000fffff984 */ /* 0x000fe20000000800 */
[----:B------:R-:W-:Y:S01]  /*3530*/  @!PT LDS RZ, [RZ] ;  /* 0x00000000fffff984 */ /* 0x000fe20000000800 */
[----:B------:R1:W-:Y:S06]  /*3540*/  MEMBAR.ALL.CTA ;  /* 0x0000000000007992 */ /* 0x0003ec0000008000 */
[----:B-1----:R-:W1:Y:S02]  /*3550*/  FENCE.VIEW.ASYNC.S ;  /* 0x00000000000073c6 */ /* 0x002e640000000000 */
[----:B-1----:R-:W-:Y:S06]  /*3560*/  BAR.SYNC.DEFER_BLOCKING 0x9, 0x100 ;  /* 0x0244000000007b1d */ /* 0x002fec0000010000 */
[----:B------:R-:W-:-:S06]  /*3570*/  WARPGROUP.ARRIVE ;  /* 0x00000000000079c5 */ /* 0x000fcc0000000000 */
[----:B------:R-:W-:Y:S01]  /*3580*/  HGMMA.64x64x16.F32 R152, gdesc[UR4].tnspB, RZ, !UPT, gsb0 ;  /* 0x40e00000049879f0 */ /* 0x000fe2000c0008ff */
[----:B------:R-:W-:Y:S02]  /*3590*/  UIADD3 UR4, UR8, 0x2, URZ ;  /* 0x0000000208047890 */ /* 0x000fe4000fffe03f */
[----:B------:R-:W-:Y:S01]  /*35a0*/  UIADD3 UR6, UR9, 0x80, URZ ;  /* 0x0000008009067890 */ /* 0x000fe2000fffe03f */
[----:B------:R-:W-:Y:S01]  /*35b0*/  UMOV UR5, 0x40000040 ;  /* 0x4000004000057882 */ /* 0x000fe20000000000 */
[----:B------:R-:W-:Y:S01]  /*35c0*/  UMOV UR7, 0x40000040 ;  /* 0x4000004000077882 */ /* 0x000fe20000000000 */
[----:B------:R-:W-:Y:S02]  /*35d0*/  WARPGROUP.DEPBAR.LE gsb0, 0x0 ;  /* 0x00008000000079c5 */ /* 0x000fe40000010000 */
[----:B------:R-:W-:-:S06]  /*35e0*/  WARPGROUP.ARRIVE ;  /* 0x00000000000079c5 */ /* 0x000fcc0000000000 */
[----:B------:R-:W-:Y:S01]  /*35f0*/  HGMMA.64x64x16.F32 R152, gdesc[UR4].tnspB, R152, gsb0 ;  /* 0x40e00000049879f0 */ /* 0x000fe20008000898 */
        /* <DEDUP_REMOVED lines=41> */
[----:B------:R-:W-:Y:S03]  /*3890*/  HGMMA.64x64x16.F32 R152, gdesc[UR4].tnspB, R152, gsb0 ;  /* 0x40e00000049879f0 */ /* 0x000fe60008000898 */
[----:B------:R-:W-:Y:S02]  /*38a0*/  WARPGROUP.DEPBAR.LE gsb0, 0x0 ;  /* 0x00008000000079c5 */ /* 0x000fe40000010000 */
[----:B------:R-:W-:Y:S05]  /*38b0*/  @!P0 BRA `(.L_x_24) ;  /* 0x0000000000048947 */ /* 0x000fea0003800000 */
[----:B------:R-:W-:Y:S01]  /*38c0*/  BPT.TRAP 0x1 ;  /* 0x000000040000795c */ /* 0x000fe20000300000 */
.L_x_24:
[----:B------:R-:W-:Y:S01]  /*38d0*/  LOP3.LUT R13, R0, 0x2000000, RZ, 0xfc, !PT ;  /* 0x02000000000d7812 */ /* 0x000fe200078efcff */
[----:B------:R-:W-:Y:S01]  /*38e0*/  VIADD R0, R2, 0x30840 ;  /* 0x0003084002007836 */ /* 0x000fe20000000000 */
[----:B------:R-:W-:Y:S01]  /*38f0*/  UMOV UR7, 0x40000040 ;  /* 0x4000004000077882 */ /* 0x000fe20000000000 */
[----:B------:R-:W1:Y:S02]  /*3900*/  S2R R12, SR_TID.X ;  /* 0x00000000000c7919 */ /* 0x000e640000002100 */
[----:B------:R-:W-:Y:S01]  /*3910*/  IMAD R13, R4, 0x400, R13 ;  /* 0x00000400040d7824 */ /* 0x000fe200078e020d */
[----:B------:R-:W-:-:S04]  /*3920*/  PRMT R0, RZ, 0x654, R0 ;  /* 0x00000654ff007816 */ /* 0x000fc80000000000 */
[----:B------:R-:W-:Y:S01]  /*3930*/  R2UR UR4, R13 ;  /* 0x000000000d0472ca */ /* 0x000fe200000e0000 */
[----:B------:R2:W-:Y:S01]  /*3940*/  SYNCS.ARRIVE.TRANS64.RED.A1T0 RZ, [R0+URZ], RZ ;  /* 0x000000ff00ff79a7 */ /* 0x0005e2000810043f */
[----:B------:R-:W-:-:S11]  /*3950*/  WARPGROUP.ARRIVE ;  /* 0x00000000000079c5 */ /* 0x000fd60000000000 */
[----:B------:R-:W-:Y:S02]  /*3960*/  UMOV UR6, UR4 ;  /* 0x0000000400067c82 */ /* 0x000fe40008000000 */
[----:B------:R-:W-:Y:S01]  /*3970*/  HGMMA.64x128x16.F32 R88, R184, gdesc[UR4].tnspB, R88, gsb0 ;  /* 0x41e00004b8587df0 */ /* 0x000fe20008000858 */
[----:B------:R-:W-:Y:S01]  /*3980*/  UIADD3 UR6, UR4, 0x80, URZ ;  /* 0x0000008004067890 */ /* 0x000fe2000fffe03f */
[----:B------:R-:W-:Y:S01]  /*3990*/  UMOV UR7, 0x40000040 ;  /* 0x4000004000077882 */ /* 0x000fe20000000000 */
[----:B-1----:R-:W-:-:S05]  /*39a0*/  SHF.R.U32.HI R14, RZ, 0x7, R12 ;  /* 0x00000007ff0e7819 */ /* 0x002fca000001160c */
[C---:B------:R-:W-:Y:S02]  /*39b0*/  VIADD R12, R14.reuse, 0x9 ;  /* 0x000000090e0c7836 */ /* 0x040fe40000000000 */
[----:B--2---:R-:W-:Y:S01]  /*39c0*/  VIADD R0, R14, 0xc ;  /* 0x0000000c0e007836 */ /* 0x004fe20000000000 */
[----:B------:R-:W-:Y:S02]  /*39d0*/  WARPGROUP.DEPBAR.LE gsb0, 0x0 ;  /* 0x00008000000079c5 */ /* 0x000fe40000010000 */
[----:B------:R-:W-:-:S06]  /*39e0*/  WARPGROUP.ARRIVE ;  /* 0x00000000000079c5 */ /* 0x000fcc0000000000 */
[----:B------:R-:W-:Y:S01]  /*39f0*/  HGMMA.64x128x16.F32 R88, R188, gdesc[UR4].tnspB, R88, gsb0 ;  /* 0x41e00004bc587df0 */ /* 0x000fe20008000858 */
[----:B------:R-:W-:Y:S01]  /*3a00*/  UIADD3 UR6, UR4, 0x100, URZ ;  /* 0x0000010004067890 */ /* 0x000fe2000fffe03f */
[----:B------:R-:W-:Y:S01]  /*3a10*/  UMOV UR7, 0x40000040 ;  /* 0x4000004000077882 */ /* 0x000fe20000000000 */
[----:B------:R-:W-:Y:S01]  /*3a20*/  UIADD3 UR4, UR4, 0x180, URZ ;  /* 0x0000018004047890 */ /* 0x000fe2000fffe03f */
[----:B------:R-:W-:Y:S02]  /*3a30*/  WARPGROUP.DEPBAR.LE gsb0, 0x0 ;  /* 0x00008000000079c5 */ /* 0x000fe40000010000 */
[----:B------:R-:W-:-:S06]  /*3a40*/  WARPGROUP.ARRIVE ;  /* 0x00000000000079c5 */ /* 0x000fcc0000000000 */
[----:B------:R-:W-:Y:S01]  /*3a50*/  HGMMA.64x128x16.F32 R88, R192, gdesc[UR4].tnspB, R88, gsb0 ;  /* 0x41e00004c0587df0 */ /* 0x000fe20008000858 */
[----:B------:R-:W-:Y:S01]  /*3a60*/  UMOV UR6, UR4 ;  /* 0x0000000400067c82 */ /* 0x000fe20008000000 */
[----:B------:R-:W-:Y:S01]  /*3a70*/  UMOV UR7, 0x40000040 ;  /* 0x4000004000077882 */ /* 0x000fe20000000000 */
[----:B------:R-:W-:Y:S02]  /*3a80*/  WARPGROUP.DEPBAR.LE gsb0, 0x0 ;  /* 0x00008000000079c5 */ /* 0x000fe40000010000 */
[----:B------:R-:W-:-:S07]  /*3a90*/  WARPGROUP.ARRIVE ;  /* 0x00000000000079c5 */ /* 0x000fce0000000000 */
[----:B------:R-:W-:Y:S03]  /*3aa0*/  HGMMA.64x128x16.F32 R88, R196, gdesc[UR4].tnspB, R88, gsb0 ;  /* 0x41e00004c4587df0 */ /* 0x000fe60008000858 */
[----:B------:R-:W-:Y:S02]  /*3ab0*/  WARPGROUP.DEPBAR.LE gsb0, 0x0 ;  /* 0x00008000000079c5 */ /* 0x000fe40000010000 */
[----:B------:R1:W-:Y:S06]  /*3ac0*/  BAR.SYNC.DEFER_BLOCKING R12, 0xa0 ;  /* 0x0002800c0000751d */ /* 0x0003ec0000010000 */
[----:B------:R1:W-:Y:S04]  /*3ad0*/  STS.128 [R3+0x10000], R152 ;  /* 0x0100009803007388 */ /* 0x0003e80000000c00 */
[----:B------:R1:W-:Y:S04]  /*3ae0*/  STS.128 [R3+0x10800], R156 ;  /* 0x0108009c03007388 */ /* 0x0003e80000000c00 */
[----:B------:R1:W-:Y:S04]  /*3af0*/  STS.128 [R3+0x11000], R160 ;  /* 0x011000a003007388 */ /* 0x0003e80000000c00 */
[----:B------:R1:W-:Y:S04]  /*3b00*/  STS.128 [R3+0x11800], R164 ;  /* 0x011800a403007388 */ /* 0x0003e80000000c00 */
[----:B------:R1:W-:Y:S04]  /*3b10*/  STS.128 [R3+0x12000], R168 ;  /* 0x012000a803007388 */ /* 0x0003e80000000c00 */
[----:B------:R1:W-:Y:S04]  /*3b20*/  STS.128 [R3+0x12800], R172 ;  /* 0x012800ac03007388 */ /* 0x0003e80000000c00 */
[----:B------:R1:W-:Y:S04]  /*3b30*/  STS.128 [R3+0x13000], R176 ;  /* 0x013000b003007388 */ /* 0x0003e80000000c00 */
[----:B------:R1:W-:Y:S01]  /*3b40*/  STS.128 [R3+0x13800], R180 ;  /* 0x013800b403007388 */ /* 0x0003e20000000c00 */
[----:B------:R-:W-:Y:S01]  /*3b50*/  @!PT LDS RZ, [RZ] ;  /* 0x00000000fffff984 */ /* 0x000fe20000000800 */
[----:B------:R-:W-:Y:S01]  /*3b60*/  @!PT LDS RZ, [RZ] ;  /* 0x00000000fffff984 */ /* 0x000fe20000000800 */
[----:B------:R-:W-:Y:S01]  /*3b70*/  @!PT LDS RZ, [RZ] ;  /* 0x00000000fffff984 */ /* 0x000fe20000000800 */
[----:B------:R-:W-:Y:S01]  /*3b80*/  @!PT LDS RZ, [RZ] ;  /* 0x00000000fffff984 */ /* 0x000fe20000000800 */
[----:B------:R2:W-:Y:S06]  /*3b90*/  MEMBAR.ALL.CTA ;  /* 0x0000000000007992 */ /* 0x0005ec0000008000 */
[----:B--2---:R-:W2:Y:S02]  /*3ba0*/  FENCE.VIEW.ASYNC.S ;  /* 0x00000000000073c6 */ /* 0x004ea40000000000 */
[----:B--2---:R1:W-:Y:S06]  /*3bb0*/  BAR.ARV R0, 0xa0 ;  /* 0x000280000000751d */ /* 0x0043ec0000002000 */
[----:B------:R-:W-:Y:S05]  /*3bc0*/  @!P0 BRA `(.L_x_25) ;  /* 0x0000000000048947 */ /* 0x000fea0003800000 */
[----:B------:R-:W-:Y:S01]  /*3bd0*/  BPT.TRAP 0x1 ;  /* 0x000000040000795c */ /* 0x000fe20000300000 */
.L_x_25:
[----:B------:R-:W-:Y:S02]  /*3be0*/  VIADD R6, R6, 0x1 ;  /* 0x0000000106067836 */ /* 0x000fe40000000000 */
[----:B------:R-:W-:Y:S02]  /*3bf0*/  VIADD R4, R4, 0x1 ;  /* 0x0000000104047836 */ /* 0x000fe40000000000 */
[----:B------:R-:W-:Y:S01]  /*3c00*/  VIADD R2, R2, 0x30820 ;  /* 0x0003082002027836 */ /* 0x000fe20000000000 */
[----:B------:R-:W-:Y:S02]  /*3c10*/  ISETP.GE.AND P1, PT, R6, R10, PT ;  /* 0x0000000a0600720c */ /* 0x000fe40003f26270 */
[----:B------:R-:W-:Y:S02]  /*3c20*/  ISETP.NE.AND P0, PT, R4, 0x2, PT ;  /* 0x000000020400780c */ /* 0x000fe40003f05270 */
[----:B------:R-:W-:Y:S02]  /*3c30*/  PRMT R2, RZ, 0x654, R2 ;  /* 0x00000654ff027816 */ /* 0x000fe40000000002 */
[----:B-1----:R-:W-:-:S02]  /*3c40*/  SEL R0, RZ, 0x1, P0 ;  /* 0x00000001ff007807 */ /* 0x002fc40000000000 */
[----:B------:R3:W-:Y:S01]  /*3c50*/  SYNCS.ARRIVE.TRANS64.RED.A1T0 RZ, [R2+URZ], RZ ;  /* 0x000000ff02ff79a7 */ /* 0x0007e2000810043f */
[----:B------:R-:W-:Y:S02]  /*3c60*/  SEL R4, R4, RZ, P0 ;  /* 0x000000ff04047207 */ /* 0x000fe40000000000 */
[----:B------:R-:W-:Y:S02]  /*3c70*/  LOP3.LUT R5, R5, R0, RZ, 0x3c, !PT ;  /* 0x0000000005057212 */ /* 0x000fe400078e3cff */
[----:B------:R-:W-:Y:S05]  /*3c80*/  @!P1 BRA `(.L_x_26) ;  /* 0xffffffd400b09947 */ /* 0x000fea000383ffff */
.L_x_15:
[----:B------:R-:W-:Y:S01]  /*3c90*/  LOP3.LUT P0, RZ, R16, 0x3ff, RZ, 0xc0, !PT ;  /* 0x000003ff10ff7812 */ /* 0x000fe2000780c0ff */
[----:B------:R-:W-:Y:S02]  /*3ca0*/  ULDC UR4, c[0x0][0x740] ;  /* 0x0001d00000047ab9 */ /* 0x000fe40000000800 */
[----:B------:R-:W-:Y:S01]  /*3cb0*/  FMUL.FTZ R88, R88, UR4 ;  /* 0x0000000458587c20 */ /* 0x000fe20008410000 */
        /* <DEDUP_REMOVED lines=63> */
[----:B------:R-:W-:Y:S06]  /*40b0*/  @!P0 BRA `(.L_x_27) ;  /* 0x0000000000408947 */ /* 0x000fec0003800000 */
[----:B------:R-:W-:Y:S01]  /*40c0*/  MOV R0, 0x0 ;  /* 0x0000000000007802 */ /* 0x000fe20000000f00 */
[----:B------:R-:W-:Y:S01]  /*40d0*/  ULDC.64 UR4, c[0x4][0x80] ;  /* 0x0100200000047ab9 */ /* 0x000fe20000000a00 */
[----:B------:R-:W-:Y:S01]  /*40e0*/  ULDC.64 UR6, c[0x4][0x88] ;  /* 0x0100220000067ab9 */ /* 0x000fe20000000a00 */
[----:B------:R-:W-:Y:S01]  /*40f0*/  IMAD.U32 R4, RZ, RZ, UR4 ;  /* 0x00000004ff047e24 */ /* 0x000fe2000f8e00ff */
[----:B---3--:R3:W4:Y:S01]  /*4100*/  LDC.64 R2, c[0x4][R0] ;  /* 0x0100000000027b82 */ /* 0x0087220000000a00 */
        /* <DEDUP_REMOVED lines=8> */
[----:B-1-3--:R-:W-:-:S07]  /*4190*/  IMAD.MOV.U32 R13, RZ, RZ, RZ ;  /* 0x000000ffff0d7224 */ /* 0x00afce00078e00ff */
[----:B------:R-:W-:-:S07]  /*41a0*/  LEPC R20, `(.L_x_27) ;  /* 0x000000001014794e */ /* 0x000fce0000000000 */
[----:B--2-4-:R-:W-:Y:S05]  /*41b0*/  CALL.ABS.NOINC R2 ;  /* 0x0000000002007343 */ /* 0x014fea0003c00000 */
.L_x_27:
[----:B------:R-:W-:-:S05]  /*41c0*/  VIADD R17, R16, 0x8000 ;  /* 0x0000800010117836 */ /* 0x000fca0000000000 */
[----:B------:R-:W-:-:S13]  /*41d0*/  LOP3.LUT P0, RZ, R17, 0x3ff, RZ, 0xc0, !PT ;  /* 0x000003ff11ff7812 */ /* 0x000fda000780c0ff */
[----:B------:R-:W-:Y:S05]  /*41e0*/  @!P0 BRA `(.L_x_28) ;  /* 0x0000000000408947 */ /* 0x000fea0003800000 */
        /* <DEDUP_REMOVED lines=16> */
.L_x_28:
[----:B------:R-:W-:-:S13]  /*42f0*/  LOP3.LUT P6, RZ, R16, 0x3ff, RZ, 0xc0, !PT ;  /* 0x000003ff10ff7812 */ /* 0x000fda00078cc0ff */
[----:B------:R-:W-:Y:S05]  /*4300*/  @!P6 BRA `(.L_x_29) ;  /* 0x000000000040e947 */ /* 0x000fea0003800000 */
[----:B------:R-:W-:Y:S01]  /*4310*/  MOV R0, 0x0 ;  /* 0x0000000000007802 */ /* 0x000fe20000000f00 */
[----:B------:R-:W-:Y:S01]  /*4320*/  ULDC.64 UR4, c[0x4][0x80] ;  /* 0x0100200000047ab9 */ /* 0x000fe20000000a00 */
[----:B------:R-:W-:Y:S01]  /*4330*/  ULDC.64 UR6, c[0x4][0x88] ;  /* 0x0100220000067ab9 */ /* 0x000fe20000000a00 */
[----:B------:R-:W-:Y:S01]  /*4340*/  IMAD.U32 R4, RZ, RZ, UR4 ;  /* 0x00000004ff047e24 */ /* 0x000fe2000f8e00ff */
[----:B---3--:R3:W4:Y:S01]  /*4350*/  LDC.64 R2, c[0x4][R0] ;  /* 0x0100000000027b82 */ /* 0x0087220000000a00 */
[----:B------:R-:W-:Y:S01]  /*4360*/  MOV R5, UR5 ;  /* 0x0000000500057c02 */ /* 0x000fe20008000f00 */
        /* <DEDUP_REMOVED lines=10> */
.L_x_29:
        /* <DEDUP_REMOVED lines=18> */
.L_x_30:
[----:B------:R-:W4:Y:S01]  /*4530*/  S2R R0, SR_TID.X ;  /* 0x0000000000007919 */ /* 0x000f220000002100 */
[----:B------:R-:W-:Y:S02]  /*4540*/  F2FP.F16.F32.PACK_AB R24, R25, R24 ;  /* 0x000000181918723e */ /* 0x000fe400000000ff */
[----:B------:R-:W-:Y:S01]  /*4550*/  F2FP.F16.F32.PACK_AB R25, R27, R26 ;  /* 0x0000001a1b19723e */ /* 0x000fe200000000ff */
[----:B------:R-:W5:Y:S01]  /*4560*/  S2R R3, SR_TID.X ;  /* 0x0000000000037919 */ /* 0x000f620000002100 */
[----:B------:R-:W-:Y:S02]  /*4570*/  F2FP.F16.F32.PACK_AB R32, R33, R32 ;  /* 0x000000202120723e */ /* 0x000fe400000000ff */
[----:B------:R-:W-:Y:S01]  /*4580*/  F2FP.F16.F32.PACK_AB R26, R29, R28 ;  /* 0x0000001c1d1a723e */ /* 0x000fe200000000ff */
[----:B------:R-:W-:Y:S01]  /*4590*/  BAR.SYNC.DEFER_BLOCKING 0x1, 0x100 ;  /* 0x0044000000007b1d */ /* 0x000fe20000010000 */
[----:B------:R-:W-:Y:S02]  /*45a0*/  F2FP.F16.F32.PACK_AB R27, R31, R30 ;  /* 0x0000001e1f1b723e */ /* 0x000fe400000000ff */
[----:B------:R-:W-:-:S02]  /*45b0*/  F2FP.F16.F32.PACK_AB R33, R35, R34 ;  /* 0x000000222321723e */ /* 0x000fc400000000ff */
[----:B------:R-:W-:Y:S02]  /*45c0*/  F2FP.F16.F32.PACK_AB R40, R41, R40 ;  /* 0x000000282928723e */ /* 0x000fe400000000ff */
[----:B------:R-:W-:Y:S02]  /*45d0*/  F2FP.F16.F32.PACK_AB R34, R37, R36 ;  /* 0x000000242522723e */ /* 0x000fe400000000ff */
[----:B------:R-:W-:Y:S02]  /*45e0*/  F2FP.F16.F32.PACK_AB R35, R39, R38 ;  /* 0x000000262723723e */ /* 0x000fe400000000ff */
[----:B------:R-:W-:Y:S02]  /*45f0*/  F2FP.F16.F32.PACK_AB R41, R43, R42 ;  /* 0x0000002a2b29723e */ /* 0x000fe400000000ff */
[----:B------:R-:W-:Y:S02]  /*4600*/  F2FP.F16.F32.PACK_AB R48, R49, R48 ;  /* 0x000000303130723e */ /* 0x000fe400000000ff */
[----:B------:R-:W-:-:S02]  /*4610*/  F2FP.F16.F32.PACK_AB R42, R45, R44 ;  /* 0x0000002c2d2a723e */ /* 0x000fc400000000ff */
[----:B------:R-:W-:Y:S02]  /*4620*/  F2FP.F16.F32.PACK_AB R43, R47, R46 ;  /* 0x0000002e2f2b723e */ /* 0x000fe400000000ff */
[----:B------:R-:W-:Y:S02]  /*4630*/  F2FP.F16.F32.PACK_AB R49, R51, R50 ;  /* 0x000000323331723e */ /* 0x000fe400000000ff */
[----:B------:R-:W-:Y:S02]  /*4640*/  F2FP.F16.F32.PACK_AB R56, R57, R56 ;  /* 0x000000383938723e */ /* 0x000fe400000000ff */
[----:B------:R-:W-:Y:S01]  /*4650*/  F2FP.F16.F32.PACK_AB R50, R53, R52 ;  /* 0x000000343532723e */ /* 0x000fe200000000ff */
[----:B----4-:R-:W-:Y:S01]  /*4660*/  VIADD R7, R0, 0xffffff80 ;  /* 0xffffff8000077836 */ /* 0x010fe20000000000 */
[----:B------:R-:W-:Y:S02]  /*4670*/  F2FP.F16.F32.PACK_AB R51, R55, R54 ;  /* 0x000000363733723e */ /* 0x000fe400000000ff */
[----:B------:R-:W-:Y:S01]  /*4680*/  F2FP.F16.F32.PACK_AB R57, R59, R58 ;  /* 0x0000003a3b39723e */ /* 0x000fe200000000ff */
[----:B-----5:R-:W-:Y:S01]  /*4690*/  VIADD R3, R3, 0xffffff80 ;  /* 0xffffff8003037836 */ /* 0x020fe20000000000 */
[----:B---3--:R-:W-:-:S02]  /*46a0*/  SHF.R.S32.HI R2, RZ, 0x1f, R7 ;  /* 0x0000001fff027819 */ /* 0x008fc40000011407 */
[----:B------:R-:W-:Y:S02]  /*46b0*/  F2FP.F16.F32.PACK_AB R64, R65, R64 ;  /* 0x000000404140723e */ /* 0x000fe400000000ff */
[----:B------:R-:W-:Y:S02]  /*46c0*/  LEA.HI R0, R2, R7, RZ, 0x4 ;  /* 0x0000000702007211 */ /* 0x000fe400078f20ff */
[----:B------:R-:W-:Y:S02]  /*46d0*/  SHF.R.S32.HI R4, RZ, 0x1f, R3 ;  /* 0x0000001fff047819 */ /* 0x000fe40000011403 */
[----:B------:R-:W-:Y:S02]  /*46e0*/  LOP3.LUT R0, R0, 0xfffffff0, RZ, 0xc0, !PT ;  /* 0xfffffff000007812 */ /* 0x000fe400078ec0ff */
[----:B------:R-:W-:Y:S02]  /*46f0*/  LEA.HI R4, R4, R3, RZ, 0x4 ;  /* 0x0000000304047211 */ /* 0x000fe400078f20ff */
[----:B------:R-:W-:Y:S01]  /*4700*/  LEA.HI R2, R2, R7, RZ, 0x5 ;  /* 0x0000000702027211 */ /* 0x000fe200078f28ff */
[----:B------:R-:W-:Y:S01]  /*4710*/  IMAD.IADD R0, R7, 0x1, -R0 ;  /* 0x0000000107007824 */ /* 0x000fe200078e0a00 */
[----:B--2---:R-:W-:-:S02]  /*4720*/  SHF.R.S32.HI R9, RZ, 0x4, R4 ;  /* 0x00000004ff097819 */ /* 0x004fc40000011404 */
[----:B------:R-:W-:Y:S01]  /*4730*/  SHF.R.S32.HI R6, RZ, 0x5, R2 ;  /* 0x00000005ff067819 */ /* 0x000fe20000011402 */
[----:B------:R-:W-:Y:S01]  /*4740*/  IMAD.MOV.U32 R2, RZ, RZ, 0x40 ;  /* 0x00000040ff027424 */ /* 0x000fe200078e00ff */
[----:B------:R-:W-:Y:S02]  /*4750*/  SHF.R.S32.HI R3, RZ, 0x1f, R0 ;  /* 0x0000001fff037819 */ /* 0x000fe40000011400 */
[----:B------:R-:W-:Y:S02]  /*4760*/  LEA.HI R4, R4, R9, RZ, 0x1 ;  /* 0x0000000904047211 */ /* 0x000fe400078f08ff */
[----:B------:R-:W-:Y:S02]  /*4770*/  LEA.HI R3, R3, R0, RZ, 0x3 ;  /* 0x0000000003037211 */ /* 0x000fe400078f18ff */
[----:B------:R-:W-:Y:S02]  /*4780*/  LOP3.LUT R4, R4, 0xfffffffe, RZ, 0xc0, !PT ;  /* 0xfffffffe04047812 */ /* 0x000fe400078ec0ff */
[C---:B------:R-:W-:Y:S01]  /*4790*/  LOP3.LUT R5, R3.reuse, 0xfffffff8, RZ, 0xc0, !PT ;  /* 0xfffffff803057812 */ /* 0x040fe200078ec0ff */
[----:B------:R-:W-:Y:S01]  /*47a0*/  IMAD.SHL.U32 R3, R3, 0x40, RZ ;  /* 0x0000004003037824 */ /* 0x000fe200078e00ff */
[----:B------:R-:W-:Y:S01]  /*47b0*/  F2FP.F16.F32.PACK_AB R58, R61, R60 ;  /* 0x0000003c3d3a723e */ /* 0x000fe200000000ff */
[----:B------:R-:W-:Y:S01]  /*47c0*/  IMAD.IADD R4, R9, 0x1, -R4 ;  /* 0x0000000109047824 */ /* 0x000fe200078e0a04 */
[----:B------:R-:W-:Y:S01]  /*47d0*/  F2FP.F16.F32.PACK_AB R59, R63, R62 ;  /* 0x0000003e3f3b723e */ /* 0x000fe200000000ff */
[----:B------:R-:W-:Y:S01]  /*47e0*/  IMAD.IADD R5, R0, 0x1, -R5 ;  /* 0x0000000100057824 */ /* 0x000fe200078e0a05 */
[----:B------:R-:W-:Y:S01]  /*47f0*/  LOP3.LUT R3, R3, 0x7ffffe00, RZ, 0xc0, !PT ;  /* 0x7ffffe0003037812 */ /* 0x000fe200078ec0ff */
[----:B------:R-:W-:Y:S01]  /*4800*/  IMAD.SHL.U32 R7, R4, 0x8, RZ ;  /* 0x0000000804077824 */ /* 0x000fe200078e00ff */
[----:B------:R-:W-:Y:S01]  /*4810*/  F2FP.F16.F32.PACK_AB R65, R67, R66 ;  /* 0x000000424341723e */ /* 0x000fe200000000ff */
[C---:B------:R-:W-:Y:S01]  /*4820*/  IMAD.SHL.U32 R0, R5.reuse, 0x40, RZ ;  /* 0x0000004005007824 */ /* 0x040fe200078e00ff */
[----:B------:R-:W-:Y:S01]  /*4830*/  R2P PR, R5, 0x6 ;  /* 0x0000000605007804 */ /* 0x000fe20000000000 */
[----:B------:R-:W-:Y:S01]  /*4840*/  IMAD R3, R6, 0x400, R3 ;  /* 0x0000040006037824 */ /* 0x000fe200078e0203 */
[----:B------:R-:W-:Y:S01]  /*4850*/  F2FP.F16.F32.PACK_AB R72, R73, R72 ;  /* 0x000000484948723e */ /* 0x000fe200000000ff */
[----:B------:R-:W2:Y:S01]  /*4860*/  SHFL.IDX PT, R5, R6, RZ, 0x1f ;  /* 0x00001fff06057589 */ /* 0x000ea200000e0000 */
[----:B------:R-:W-:-:S02]  /*4870*/  LOP3.LUT R0, R0, 0x1c0, RZ, 0xc0, !PT ;  /* 0x000001c000007812 */ /* 0x000fc400078ec0ff */
[----:B------:R-:W-:Y:S02]  /*4880*/  SEL R2, R2, 0xffffffc0, !P2 ;  /* 0xffffffc002027807 */ /* 0x000fe40005000000 */
[----:B------:R-:W-:Y:S02]  /*4890*/  LOP3.LUT R7, R0, 0x8, R7, 0xf8, !PT ;  /* 0x0000000800077812 */ /* 0x000fe400078ef807 */
[----:B------:R-:W-:Y:S02]  /*48a0*/  SHF.R.U32.HI R0, RZ, 0x3, R0 ;  /* 0x00000003ff007819 */ /* 0x000fe40000011600 */
[----:B------:R-:W-:Y:S02]  /*48b0*/  F2FP.F16.F32.PACK_AB R66, R69, R68 ;  /* 0x000000444542723e */ /* 0x000fe400000000ff */
[----:B------:R-:W-:Y:S02]  /*48c0*/  LOP3.LUT R0, R7, R0, RZ, 0x3c, !PT ;  /* 0x0000000007007212 */ /* 0x000fe400078e3cff */
[----:B------:R-:W-:-:S02]  /*48d0*/  F2FP.F16.F32.PACK_AB R67, R71, R70 ;  /* 0x000000464743723e */ /* 0x000fc400000000ff */
[----:B------:R-:W-:Y:S01]  /*48e0*/  F2FP.F16.F32.PACK_AB R73, R75, R74 ;  /* 0x0000004a4b49723e */ /* 0x000fe200000000ff */
[----:B------:R-:W-:Y:S01]  /*48f0*/  IMAD.IADD R3, R0, 0x1, R3 ;  /* 0x0000000100037824 */ /* 0x000fe200078e0203 */
[----:B------:R-:W-:Y:S01]  /*4900*/  F2FP.F16.F32.PACK_AB R80, R81, R80 ;  /* 0x000000505150723e */ /* 0x000fe200000000ff */
[----:B------:R-:W-:Y:S01]  /*4910*/  IMAD.MOV.U32 R0, RZ, RZ, 0x20 ;  /* 0x00000020ff007424 */ /* 0x000fe200078e00ff */
[----:B------:R-:W-:Y:S01]  /*4920*/  F2FP.F16.F32.PACK_AB R74, R77, R76 ;  /* 0x0000004c4d4a723e */ /* 0x000fe200000000ff */
[----:B------:R-:W-:Y:S01]  /*4930*/  IMAD R3, R3, 0x2, R16 ;  /* 0x0000000203037824 */ /* 0x000fe200078e0210 */
[----:B------:R-:W-:Y:S02]  /*4940*/  F2FP.F16.F32.PACK_AB R75, R79, R78 ;  /* 0x0000004e4f4b723e */ /* 0x000fe400000000ff */
[----:B------:R-:W-:Y:S02]  /*4950*/  SEL R0, R0, 0xffffffe0, !P1 ;  /* 0xffffffe000007807 */ /* 0x000fe40004800000 */
[--C-:B------:R-:W-:Y:S01]  /*4960*/  IADD3 R4, R2, 0x8000, R3.reuse ;  /* 0x0000800002047810 */ /* 0x100fe20007ffe003 */
[----:B------:R3:W-:Y:S01]  /*4970*/  STSM.16.M88.4 [R3+0x8000], R24 ;  /* 0x0080001803007844 */ /* 0x0007e20000000200 */
[----:B------:R-:W-:-:S02]  /*4980*/  IADD3 R0, R0, 0x8000, R3 ;  /* 0x0000800000007810 */ /* 0x000fc40007ffe003 */
[----:B------:R-:W-:Y:S02]  /*4990*/  F2FP.F16.F32.PACK_AB R81, R83, R82 ;  /* 0x000000525351723e */ /* 0x000fe400000000ff */
[----:B------:R-:W-:Y:S01]  /*49a0*/  F2FP.F16.F32.PACK_AB R88, R89, R88 ;  /* 0x000000585958723e */ /* 0x000fe200000000ff */
[----:B------:R-:W-:Y:S01]  /*49b0*/  IMAD.IADD R2, R0, 0x1, R2 ;  /* 0x0000000100027824 */ /* 0x000fe200078e0202 */
[----:B------:R3:W-:Y:S01]  /*49c0*/  STSM.16.M88.4 [R0], R32 ;  /* 0x0000002000007844 */ /* 0x0007e20000000200 */
[----:B------:R-:W-:Y:S02]  /*49d0*/  F2FP.F16.F32.PACK_AB R82, R85, R84 ;  /* 0x000000545552723e */ /* 0x000fe400000000ff */
[----:B------:R-:W-:Y:S01]  /*49e0*/  F2FP.F16.F32.PACK_AB R83, R87, R86 ;  /* 0x000000565753723e */ /* 0x000fe200000000ff */
[----:B------:R3:W-:Y:S01]  /*49f0*/  STSM.16.M88.4 [R4], R40 ;  /* 0x0000002804007844 */ /* 0x0007e20000000200 */
[----:B------:R-:W-:Y:S02]  /*4a00*/  F2FP.F16.F32.PACK_AB R89, R91, R90 ;  /* 0x0000005a5b59723e */ /* 0x000fe400000000ff */
[----:B------:R-:W-:Y:S01]  /*4a10*/  F2FP.F16.F32.PACK_AB R96, R97, R96 ;  /* 0x000000606160723e */ /* 0x000fe200000000ff */
[----:B------:R3:W-:Y:S01]  /*4a20*/  STSM.16.M88.4 [R2], R48 ;  /* 0x0000003002007844 */ /* 0x0007e20000000200 */
[----:B------:R-:W-:-:S02]  /*4a30*/  F2FP.F16.F32.PACK_AB R90, R93, R92 ;  /* 0x0000005c5d5a723e */ /* 0x000fc400000000ff */
[----:B------:R-:W-:Y:S01]  /*4a40*/  F2FP.F16.F32.PACK_AB R91, R95, R94 ;  /* 0x0000005e5f5b723e */ /* 0x000fe200000000ff */
[----:B------:R3:W-:Y:S01]  /*4a50*/  STSM.16.M88.4 [R3+0xc000], R56 ;  /* 0x00c0003803007844 */ /* 0x0007e20000000200 */
[----:B------:R-:W-:Y:S02]  /*4a60*/  F2FP.F16.F32.PACK_AB R97, R99, R98 ;  /* 0x000000626361723e */ /* 0x000fe400000000ff */
[----:B------:R-:W-:Y:S01]  /*4a70*/  F2FP.F16.F32.PACK_AB R104, R105, R104 ;  /* 0x000000686968723e */ /* 0x000fe200000000ff */
[----:B------:R3:W-:Y:S01]  /*4a80*/  STSM.16.M88.4 [R0+0x4000], R64 ;  /* 0x0040004000007844 */ /* 0x0007e20000000200 */
[----:B------:R-:W-:Y:S02]  /*4a90*/  F2FP.F16.F32.PACK_AB R98, R101, R100 ;  /* 0x000000646562723e */ /* 0x000fe400000000ff */
[----:B------:R-:W-:Y:S01]  /*4aa0*/  F2FP.F16.F32.PACK_AB R99, R103, R102 ;  /* 0x000000666763723e */ /* 0x000fe200000000ff */
[----:B------:R3:W-:Y:S01]  /*4ab0*/  STSM.16.M88.4 [R4+0x4000], R72 ;  /* 0x0040004804007844 */ /* 0x0007e20000000200 */
[----:B------:R-:W-:-:S02]  /*4ac0*/  F2FP.F16.F32.PACK_AB R105, R107, R106 ;  /* 0x0000006a6b69723e */ /* 0x000fc400000000ff */
[----:B------:R-:W-:Y:S01]  /*4ad0*/  F2FP.F16.F32.PACK_AB R112, R113, R112 ;  /* 0x000000707170723e */ /* 0x000fe200000000ff */
[----:B------:R3:W-:Y:S01]  /*4ae0*/  STSM.16.M88.4 [R2+0x4000], R80 ;  /* 0x0040005002007844 */ /* 0x0007e20000000200 */
[----:B------:R-:W-:Y:S02]  /*4af0*/  F2FP.F16.F32.PACK_AB R106, R109, R108 ;  /* 0x0000006c6d6a723e */ /* 0x000fe400000000ff */
[----:B------:R-:W-:Y:S01]  /*4b00*/  F2FP.F16.F32.PACK_AB R107, R111, R110 ;  /* 0x0000006e6f6b723e */ /* 0x000fe200000000ff */
[----:B------:R3:W-:Y:S01]  /*4b10*/  STSM.16.M88.4 [R3], R88 ;  /* 0x0000005803007844 */ /* 0x0007e20000000200 */
[----:B------:R-:W-:Y:S02]  /*4b20*/  F2FP.F16.F32.PACK_AB R113, R115, R114 ;  /* 0x000000727371723e */ /* 0x000fe400000000ff */
[----:B------:R-:W-:Y:S01]  /*4b30*/  F2FP.F16.F32.PACK_AB R120, R121, R120 ;  /* 0x000000787978723e */ /* 0x000fe200000000ff */
[----:B------:R3:W-:Y:S01]  /*4b40*/  STSM.16.M88.4 [R0+-0x8000], R96 ;  /* 0xff80006000007844 */ /* 0x0007e20000000200 */
[----:B------:R-:W-:-:S02]  /*4b50*/  F2FP.F16.F32.PACK_AB R114, R117, R116 ;  /* 0x000000747572723e */ /* 0x000fc400000000ff */
[----:B------:R-:W-:Y:S01]  /*4b60*/  F2FP.F16.F32.PACK_AB R115, R119, R118 ;  /* 0x000000767773723e */ /* 0x000fe200000000ff */
[----:B------:R3:W-:Y:S01]  /*4b70*/  STSM.16.M88.4 [R4+-0x8000], R104 ;  /* 0xff80006804007844 */ /* 0x0007e20000000200 */
[----:B------:R-:W-:Y:S02]  /*4b80*/  F2FP.F16.F32.PACK_AB R121, R123, R122 ;  /* 0x0000007a7b79723e */ /* 0x000fe400000000ff */
[----:B------:R-:W-:Y:S01]  /*4b90*/  F2FP.F16.F32.PACK_AB R128, R129, R128 ;  /* 0x000000808180723e */ /* 0x000fe200000000ff */
[----:B------:R3:W-:Y:S01]  /*4ba0*/  STSM.16.M88.4 [R2+-0x8000], R112 ;  /* 0xff80007002007844 */ /* 0x0007e20000000200 */
[----:B------:R-:W-:Y:S02]  /*4bb0*/  F2FP.F16.F32.PACK_AB R122, R125, R124 ;  /* 0x0000007c7d7a723e */ /* 0x000fe400000000ff */
[----:B------:R-:W-:Y:S02]  /*4bc0*/  F2FP.F16.F32.PACK_AB R123, R127, R126 ;  /* 0x0000007e7f7b723e */ /* 0x000fe400000000ff */
[----:B------:R-:W-:-:S02]  /*4bd0*/  F2FP.F16.F32.PACK_AB R129, R131, R130 ;  /* 0x000000828381723e */ /* 0x000fc400000000ff */
[----:B------:R-:W-:Y:S01]  /*4be0*/  F2FP.F16.F32.PACK_AB R136, R137, R136 ;  /* 0x000000888988723e */ /* 0x000fe200000000ff */
[----:B------:R3:W-:Y:S01]  /*4bf0*/  STSM.16.M88.4 [R3+0x4000], R120 ;  /* 0x0040007803007844 */ /* 0x0007e20000000200 */
[----:B------:R-:W-:Y:S02]  /*4c00*/  F2FP.F16.F32.PACK_AB R130, R133, R132 ;  /* 0x000000848582723e */ /* 0x000fe400000000ff */
[----:B------:R-:W-:Y:S02]  /*4c10*/  F2FP.F16.F32.PACK_AB R131, R135, R134 ;  /* 0x000000868783723e */ /* 0x000fe400000000ff */
[----:B------:R-:W-:Y:S02]  /*4c20*/  F2FP.F16.F32.PACK_AB R137, R139, R138 ;  /* 0x0000008a8b89723e */ /* 0x000fe400000000ff */
[----:B------:R-:W-:Y:S01]  /*4c30*/  F2FP.F16.F32.PACK_AB R144, R145, R144 ;  /* 0x000000909190723e */ /* 0x000fe200000000ff */
[----:B------:R3:W-:Y:S01]  /*4c40*/  STSM.16.M88.4 [R0+-0x4000], R128 ;  /* 0xffc0008000007844 */ /* 0x0007e20000000200 */
[----:B------:R-:W-:-:S02]  /*4c50*/  F2FP.F16.F32.PACK_AB R138, R141, R140 ;  /* 0x0000008c8d8a723e */ /* 0x000fc400000000ff */
[----:B------:R-:W-:Y:S02]  /*4c60*/  F2FP.F16.F32.PACK_AB R139, R143, R142 ;  /* 0x0000008e8f8b723e */ /* 0x000fe400000000ff */
[----:B------:R-:W-:Y:S02]  /*4c70*/  F2FP.F16.F32.PACK_AB R145, R147, R146 ;  /* 0x000000929391723e */ /* 0x000fe400000000ff */
[----:B------:R-:W-:Y:S01]  /*4c80*/  F2FP.F16.F32.PACK_AB R146, R149, R148 ;  /* 0x000000949592723e */ /* 0x000fe200000000ff */
[----:B------:R3:W-:Y:S01]  /*4c90*/  STSM.16.M88.4 [R4+-0x4000], R136 ;  /* 0xffc0008804007844 */ /* 0x0007e20000000200 */
[----:B------:R-:W-:Y:S02]  /*4ca0*/  F2FP.F16.F32.PACK_AB R147, R151, R150 ;  /* 0x000000969793723e */ /* 0x000fe400000000ff */
[----:B--2---:R-:W-:-:S03]  /*4cb0*/  ISETP.NE.AND P0, PT, R5, 0x7, PT ;  /* 0x000000070500780c */ /* 0x004fc60003f05270 */
[----:B------:R3:W-:Y:S01]  /*4cc0*/  STSM.16.M88.4 [R2+-0x4000], R144 ;  /* 0xffc0009002007844 */ /* 0x0007e20000000200 */
[----:B------:R-:W-:Y:S01]  /*4cd0*/  @!PT LDS RZ, [RZ] ;  /* 0x00000000fffff984 */ /* 0x000fe20000000800 */
[----:B------:R-:W-:Y:S01]  /*4ce0*/  @!PT LDS RZ, [RZ] ;  /* 0x00000000fffff984 */ /* 0x000fe20000000800 */
[----:B------:R-:W-:Y:S01]  /*4cf0*/  @!PT LDS RZ, [RZ] ;  /* 0x00000000fffff984 */ /* 0x000fe20000000800 */
[----:B------:R2:W-:Y:S06]  /*4d00*/  MEMBAR.ALL.CTA ;  /* 0x0000000000007992 */ /* 0x0005ec0000008000 */
[----:B--2---:R-:W2:Y:S02]  /*4d10*/  FENCE.VIEW.ASYNC.S ;  /* 0x00000000000073c6 */ /* 0x004ea40000000000 */
[----:B--2---:R-:W-:Y:S06]  /*4d20*/  BAR.ARV 0x1, 0x120 ;  /* 0x0044800000007b1d */ /* 0x004fec0000002000 */
[----:B------:R-:W-:Y:S05]  /*4d30*/  @P0 BRA `(.L_x_31) ;  /* 0x0000000000840947 */ /* 0x000fea0003800000 */
[----:B------:R-:W-:Y:S01]  /*4d40*/  BAR.SYNC.DEFER_BLOCKING 0x1, 0x120 ;  /* 0x0044800000007b1d */ /* 0x000fe20000010000 */
[----:B------:R-:W-:-:S05]  /*4d50*/  ELECT P0, URZ, PT ;  /* 0x00000000003f782f */ /* 0x000fca0003800000 */
[----:B------:R-:W-:Y:S08]  /*4d60*/  BSSY B0, `(.L_x_31) ;  /* 0x000001e000007945 */ /* 0x000ff00003800000 */
[----:B------:R-:W-:Y:S05]  /*4d70*/  @!P0 BRA `(.L_x_32) ;  /* 0x0000000000708947 */ /* 0x000fea0003800000 */
[----:B------:R-:W2:Y:S01]  /*4d80*/  S2UR UR10, SR_CTAID.X ;  /* 0x00000000000a79c3 */ /* 0x000ea20000002500 */
[----:B------:R-:W-:Y:S01]  /*4d90*/  R2UR UR13, R16 ;  /* 0x00000000100d72ca */ /* 0x000fe200000e0000 */
[----:B------:R-:W-:Y:S01]  /*4da0*/  ULDC.64 UR6, c[0x0][0x198] ;  /* 0x0000660000067ab9 */ /* 0x000fe20000000a00 */
[----:B------:R-:W-:Y:S01]  /*4db0*/  UMOV UR9, URZ ;  /* 0x0000003f00097c82 */ /* 0x000fe20008000000 */
[----:B------:R-:W-:Y:S02]  /*4dc0*/  UIADD3 UR4, UP0, UR6, 0x770, URZ ;  /* 0x0000077006047890 */ /* 0x000fe4000ff1e03f */
[----:B------:R-:W-:Y:S02]  /*4dd0*/  UIADD3 UR6, UP1, UR6, 0x670, URZ ;  /* 0x0000067006067890 */ /* 0x000fe4000ff3e03f */
[----:B------:R-:W4:Y:S01]  /*4de0*/  S2UR UR11, SR_CTAID.Y ;  /* 0x00000000000b79c3 */ /* 0x000f220000002600 */
[----:B------:R-:W-:Y:S02]  /*4df0*/  UIADD3.X UR5, URZ, UR7, URZ, UP0, !UPT ;  /* 0x000000073f057290 */ /* 0x000fe400087fe43f */
[----:B------:R-:W-:Y:S01]  /*4e00*/  UIADD3.X UR7, URZ, UR7, URZ, UP1, !UPT ;  /* 0x000000073f077290 */ /* 0x000fe20008ffe43f */
[----:B------:R-:W-:-:S02]  /*4e10*/  UMOV UR25, 0x40 ;  /* 0x0000004000197882 */ /* 0x000fc40000000000 */
[----:B------:R-:W-:Y:S02]  /*4e20*/  UIADD3 UR8, UR13, 0x8000, URZ ;  /* 0x000080000d087890 */ /* 0x000fe4000fffe03f */
[----:B------:R-:W5:Y:S01]  /*4e30*/  S2UR UR12, SR_CTAID.Z ;  /* 0x00000000000c79c3 */ /* 0x000f620000002700 */
[----:B------:R-:W-:Y:S02]  /*4e40*/  UIADD3 UR24, UR13, 0xc000, URZ ;  /* 0x0000c0000d187890 */ /* 0x000fe4000fffe03f */
[----:B------:R-:W-:Y:S01]  /*4e50*/  UIADD3 UR16, UR13, 0x4000, URZ ;  /* 0x000040000d107890 */ /* 0x000fe2000fffe03f */
[----:B------:R-:W-:Y:S01]  /*4e60*/  UMOV UR17, 0x40 ;  /* 0x0000004000117882 */ /* 0x000fe20000000000 */
[----:B--2---:R-:W-:-:S07]  /*4e70*/  USHF.L.U32 UR10, UR10, 0x7, URZ ;  /* 0x000000070a0a7899 */ /* 0x004fce000800063f */
[----:B------:R-:W-:Y:S01]  /*4e80*/  UMOV UR26, UR10 ;  /* 0x0000000a001a7c82 */ /* 0x000fe20008000000 */
[----:B----4-:R-:W-:Y:S01]  /*4e90*/  UMOV UR27, UR11 ;  /* 0x0000000b001b7c82 */ /* 0x010fe20008000000 */
[----:B------:R-:W-:Y:S01]  /*4ea0*/  UMOV UR19, UR11 ;  /* 0x0000000b00137c82 */ /* 0x000fe20008000000 */
[----:B------:R-:W-:Y:S01]  /*4eb0*/  UMOV UR18, UR10 ;  /* 0x0000000a00127c82 */ /* 0x000fe20008000000 */
[----:B-----5:R-:W-:Y:S01]  /*4ec0*/  UMOV UR28, UR12 ;  /* 0x0000000c001c7c82 */ /* 0x020fe20008000000 */
[----:B------:R2:W-:Y:S01]  /*4ed0*/  UTMASTG.4D [UR8], [UR4] ;  /* 0x00000008040073b5 */ /* 0x0005e20008018000 */
[----:B------:R-:W-:Y:S01]  /*4ee0*/  UMOV UR20, UR12 ;  /* 0x0000000c00147c82 */ /* 0x000fe20008000000 */
[----:B------:R4:W-:Y:S01]  /*4ef0*/  UTMASTG.4D [UR24], [UR4] ;  /* 0x00000018040073b5 */ /* 0x0009e20008018000 */
[----:B--2---:R-:W-:Y:S02]  /*4f00*/  UMOV UR8, UR13 ;  /* 0x0000000d00087c82 */ /* 0x004fe40008000000 */
[----:B------:R4:W-:Y:S01]  /*4f10*/  UTMASTG.4D [UR8], [UR6] ;  /* 0x00000008060073b5 */ /* 0x0009e20008018000 */
[----:B------:R4:W-:Y:S02]  /*4f20*/  UTMASTG.4D [UR16], [UR6] ;  /* 0x00000010060073b5 */ /* 0x0009e40008018000 */
[----:B----4-:R0:W-:Y:S02]  /*4f30*/  UTMACMDFLUSH ;  /* 0x00000000000079b7 */ /* 0x0101e40000000000 */
.L_x_32:
[----:B------:R-:W-:Y:S05]  /*4f40*/  BSYNC B0 ;  /* 0x0000000000007941 */ /* 0x000fea0003800000 */
.L_x_31:
[----:B------:R-:W-:-:S04]  /*4f50*/  DEPBAR.LE SB0, 0x0 ;  /* 0x000080000000791a */ /* 0x000fc80000000000 */
[----:B------:R-:W-:Y:S05]  /*4f60*/  BRA `(.L_x_7) ;  /* 0x00000028001c7947 */ /* 0x000fea0003800000 */
.L_x_5:
[----:B------:R-:W-:-:S08]  /*4f70*/  NOP ;  /* 0x0000000000007918 */ /* 0x000fd00000000000 */
[----:B------:R-:W1:-:S00]  /*4f80*/  USETMAXREG.DEALLOC.CTAPOOL 0x18 ;  /* 0x00000018000079c8 */ /* 0x000e4000080e0500 */
[----:B-1----:R-:W-:Y:S01]  /*4f90*/  LOP3.LUT R2, R0, 0x3, RZ, 0xc0, !PT ;  /* 0x0000000300027812 */ /* 0x002fe200078ec0ff */
[----:B------:R-:W-:-:S05]  /*4fa0*/  IMAD.MOV.U32 R0, RZ, RZ, RZ ;  /* 0x000000ffff007224 */ /* 0x000fca00078e00ff */
[----:B------:R-:W1:Y:S02]  /*4fb0*/  SHFL.IDX PT, R2, R2, RZ, 0x1f ;  /* 0x00001fff02027589 */ /* 0x000e6400000e0000 */
[----:B-1----:R-:W-:-:S13]  /*4fc0*/  ISETP.NE.AND P0, PT, R2, RZ, PT ;  /* 0x000000ff0200720c */ /* 0x002fda0003f05270 */
[----:B------:R-:W-:Y:S05]  /*4fd0*/  @!P0 BRA `(.L_x_33) ;  /* 0x0000000800b08947 */ /* 0x000fea0003800000 */
[----:B------:R-:W-:-:S13]  /*4fe0*/  ISETP.NE.AND P0, PT, R2, 0x1, PT ;  /* 0x000000010200780c */ /* 0x000fda0003f05270 */
[----:B------:R-:W-:Y:S05]  /*4ff0*/  @P0 BRA `(.L_x_7) ;  /* 0x0000002400f80947 */ /* 0x000fea0003800000 */
[----:B------:R-:W1:Y:S02]  /*5000*/  S2UR UR11, SR_CTAID.Z ;  /* 0x00000000000b79c3 */ /* 0x000e640000002700 */
[----:B-1----:R-:W-:-:S13]  /*5010*/  ISETP.LE.AND P0, PT, RZ, UR11, PT ;  /* 0x0000000bff007c0c */ /* 0x002fda000bf03270 */
[----:B------:R-:W-:Y:S05]  /*5020*/  @!P0 BRA `(.L_x_7) ;  /* 0x0000002400ec8947 */ /* 0x000fea0003800000 */
[----:B------:R-:W1:Y:S01]  /*5030*/  S2UR UR7, SR_CTAID.Y ;  /* 0x00000000000779c3 */ /* 0x000e620000002600 */
[----:B------:R-:W-:Y:S01]  /*5040*/  ULDC.64 UR8, c[0x0][0x2d8] ;  /* 0x0000b60000087ab9 */ /* 0x000fe20000000a00 */
[----:B------:R-:W-:-:S06]  /*5050*/  ELECT P0, URZ, PT ;  /* 0x00000000003f782f */ /* 0x000fcc0003800000 */
[----:B------:R-:W2:Y:S01]  /*5060*/  LDC R2, c[0x0][0x280] ;  /* 0x0000a000ff027b82 */ /* 0x000ea20000000800 */
[----:B-1----:R-:W-:-:S04]  /*5070*/  USHF.R.S32.HI UR4, URZ, 0x1f, UR7 ;  /* 0x0000001f3f047899 */ /* 0x002fc80008011407 */
[----:B------:R-:W-:Y:S02]  /*5080*/  UIMAD UR6, UR4, UR8, URZ ;  /* 0x00000008040672a4 */ /* 0x000fe4000f8e023f */
[----:B------:R-:W-:Y:S01]  /*5090*/  UIMAD.WIDE.U32 UR4, UR7, UR8, URZ ;  /* 0x00000008070472a5 */ /* 0x000fe2000f8e003f */
[----:B--2---:R-:W-:Y:S01]  /*50a0*/  ISETP.GE.AND P1, PT, R2, 0x1, PT ;  /* 0x000000010200780c */ /* 0x004fe20003f26270 */
[----:B------:R-:W-:Y:S02]  /*50b0*/  UIMAD UR7, UR7, UR9, UR6 ;  /* 0x00000009070772a4 */ /* 0x000fe4000f8e0206 */
[----:B------:R-:W-:Y:S01]  /*50c0*/  USHF.R.S32.HI UR6, URZ, 0x1f, UR11 ;  /* 0x0000001f3f067899 */ /* 0x000fe2000801140b */
[----:B------:R-:W-:Y:S01]  /*50d0*/  ULDC.64 UR8, c[0x0][0x2e0] ;  /* 0x0000b80000087ab9 */ /* 0x000fe20000000a00 */
[----:B------:R-:W-:Y:S02]  /*50e0*/  UIADD3 UR5, UR5, UR7, URZ ;  /* 0x0000000705057290 */ /* 0x000fe4000fffe03f */
[----:B------:R-:W-:-:S04]  /*50f0*/  UIMAD UR6, UR6, UR8, URZ ;  /* 0x00000008060672a4 */ /* 0x000fc8000f8e023f */
[----:B------:R-:W-:Y:S02]  /*5100*/  UIMAD UR10, UR11, UR9, UR6 ;  /* 0x000000090b0a72a4 */ /* 0x000fe4000f8e0206 */
[----:B------:R-:W-:Y:S01]  /*5110*/  UIMAD.WIDE.U32 UR6, UR11, UR8, UR4 ;  /* 0x000000080b0672a5 */ /* 0x000fe2000f8e0004 */
[----:B------:R-:W-:Y:S11]  /*5120*/  @!P1 BRA `(.L_x_7) ;  /* 0x0000002400ac9947 */ /* 0x000ff60003800000 */
[C---:B------:R-:W-:Y:S01]  /*5130*/  VIADD R0, R2.reuse, 0x3f ;  /* 0x0000003f02007836 */ /* 0x040fe20000000000 */
[----:B------:R-:W-:Y:S01]  /*5140*/  ISETP.GE.AND P1, PT, R2, 0x41, PT ;  /* 0x000000410200780c */ /* 0x000fe20003f26270 */
[----:B------:R-:W-:Y:S01]  /*5150*/  UIADD3 UR10, UR7, UR10, URZ ;  /* 0x0000000a070a7290 */ /* 0x000fe2000fffe03f */
[----:B------:R-:W-:Y:S02]  /*5160*/  UMOV UR5, URZ ;  /* 0x0000003f00057c82 */ /* 0x000fe40008000000 */
[----:B------:R-:W-:-:S04]  /*5170*/  SHF.R.S32.HI R3, RZ, 0x1f, R0 ;  /* 0x0000001fff037819 */ /* 0x000fc80000011400 */
[----:B------:R-:W-:-:S04]  /*5180*/  LEA.HI R3, R3, R0, RZ, 0x6 ;  /* 0x0000000003037211 */ /* 0x000fc800078f30ff */
[----:B------:R-:W-:-:S04]  /*5190*/  SHF.R.S32.HI R0, RZ, 0x6, R3 ;  /* 0x00000006ff007819 */ /* 0x000fc80000011403 */
[----:B------:R-:W-:-:S04]  /*51a0*/  VIMNMX R0, R0, 0x1, !PT ;  /* 0x0000000100007848 */ /* 0x000fc80007fe0100 */
[----:B------:R-:W-:Y:S01]  /*51b0*/  LOP3.LUT R3, R0, 0x1, RZ, 0xc0, !PT ;  /* 0x0000000100037812 */ /* 0x000fe200078ec0ff */
[----:B------:R-:W-:Y:S06]  /*51c0*/  @!P1 BRA `(.L_x_34) ;  /* 0x0000000400789947 */ /* 0x000fec0003800000 */
[----:B------:R-:W-:Y:S01]  /*51d0*/  ULDC.64 UR16, c[0x0][0x2c0] ;  /* 0x0000b00000107ab9 */ /* 0x000fe20000000a00 */
[----:B------:R-:W-:Y:S01]  /*51e0*/  IMAD.IADD R0, R0, 0x1, -R3 ;  /* 0x0000000100007824 */ /* 0x000fe200078e0a03 */
[----:B------:R-:W-:Y:S01]  /*51f0*/  ULEA UR16, UP0, UR6, UR16, 0x2 ;  /* 0x0000001006107291 */ /* 0x000fe2000f80103f */
[----:B------:R-:W-:Y:S01]  /*5200*/  UMOV UR4, URZ ;  /* 0x0000003f00047c82 */ /* 0x000fe20008000000 */
[----:B------:R-:W-:Y:S02]  /*5210*/  UMOV UR5, URZ ;  /* 0x0000003f00057c82 */ /* 0x000fe40008000000 */
[----:B------:R-:W-:Y:S02]  /*5220*/  ULEA.HI.X UR17, UR6, UR17, UR10, 0x2, UP0 ;  /* 0x0000001106117291 */ /* 0x000fe400080f140a */
[----:B------:R-:W-:Y:S02]  /*5230*/  UIADD3 UR12, UP0, UR16, 0x4000, URZ ;  /* 0x00004000100c7890 */ /* 0x000fe4000ff1e03f */
[----:B------:R-:W-:-:S02]  /*5240*/  UIADD3 UR14, UP1, UR16, 0x8000, URZ ;  /* 0x00008000100e7890 */ /* 0x000fc4000ff3e03f */
[----:B------:R-:W-:Y:S02]  /*5250*/  UIADD3 UR16, UP2, UR16, 0xc000, URZ ;  /* 0x0000c00010107890 */ /* 0x000fe4000ff5e03f */
[----:B------:R-:W-:Y:S02]  /*5260*/  UIADD3.X UR13, URZ, UR17, URZ, UP0, !UPT ;  /* 0x000000113f0d7290 */ /* 0x000fe400087fe43f */
[----:B------:R-:W-:Y:S02]  /*5270*/  UIADD3.X UR15, URZ, UR17, URZ, UP1, !UPT ;  /* 0x000000113f0f7290 */ /* 0x000fe40008ffe43f */
[----:B------:R-:W-:Y:S01]  /*5280*/  UIADD3.X UR17, URZ, UR17, URZ, UP2, !UPT ;  /* 0x000000113f117290 */ /* 0x000fe200097fe43f */
[----:B------:R-:W-:-:S11]  /*5290*/  ULDC.64 UR20, c[0x0][0x2c0] ;  /* 0x0000b00000147ab9 */ /* 0x000fd60000000a00 */
.L_x_47:
[----:B------:R-:W-:Y:S01]  /*52a0*/  USHF.L.U32 UR8, UR4, 0xe, URZ ;  /* 0x0000000e04087899 */ /* 0x000fe2000800063f */
[----:B------:R-:W-:Y:S03]  /*52b0*/  BAR.SYNC.DEFER_BLOCKING 0xd, 0xa0 ;  /* 0x0342800000007b1d */ /* 0x000fe60000010000 */
[----:B------:R-:W-:Y:S02]  /*52c0*/  UIMAD.WIDE UR24, UR8, 0x4, UR12 ;  /* 0x00000004081878a5 */ /* 0x000fe4000f8e020c */
[----:B------:R-:W-:Y:S01]  /*52d0*/  UIMAD.WIDE UR22, UR8, 0x4, UR14 ;  /* 0x00000004081678a5 */ /* 0x000fe2000f8e020e */
[----:B------:R-:W-:Y:S01]  /*52e0*/  BSSY B0, `(.L_x_35) ;  /* 0x0000011000007945 */ /* 0x000fe20003800000 */
[----:B------:R-:W-:-:S03]  /*52f0*/  UIMAD.WIDE UR8, UR8, 0x4, UR16 ;  /* 0x00000004080878a5 */ /* 0x000fc6000f8e0210 */
[----:B------:R-:W-:Y:S09]  /*5300*/  @!P0 BRA `(.L_x_36) ;  /* 0x0000000000388947 */ /* 0x000ff20003800000 */
[----:B------:R-:W1:Y:S01]  /*5310*/  S2UR UR19, SR_CgaCtaId ;  /* 0x00000000001379c3 */ /* 0x000e620000008800 */
[----:B------:R-:W-:Y:S01]  /*5320*/  USHF.L.U32 UR11, UR5, 0xd, URZ ;  /* 0x0000000d050b7899 */ /* 0x000fe2000800063f */
[----:B------:R-:W-:Y:S01]  /*5330*/  UMOV UR18, 0x400 ;  /* 0x0000040000127882 */ /* 0x000fe20000000000 */
[----:B------:R-:W-:Y:S02]  /*5340*/  UMOV UR27, 0x14f00000 ;  /* 0x14f00000001b7882 */ /* 0x000fe40000000000 */
[----:B------:R-:W-:-:S04]  /*5350*/  UIADD3 UR26, UP0, UR11, UR6, URZ ;  /* 0x000000060b1a7290 */ /* 0x000fc8000ff1e03f */
[----:B------:R-:W-:Y:S02]  /*5360*/  ULEA.HI.X.SX32 UR11, UR11, UR10, 0x1, UP0 ;  /* 0x0000000a0b0b7291 */ /* 0x000fe400080f0e3f */
[----:B------:R-:W-:-:S04]  /*5370*/  ULEA UR28, UP0, UR26, UR20, 0x2 ;  /* 0x000000141a1c7291 */ /* 0x000fc8000f80103f */
[----:B------:R-:W-:-:S03]  /*5380*/  ULEA.HI.X UR29, UR26, UR21, UR11, 0x2, UP0 ;  /* 0x000000151a1d7291 */ /* 0x000fc600080f140b */
[----:B------:R-:W-:Y:S01]  /*5390*/  UMOV UR11, 0x400 ;  /* 0x00000400000b7882 */ /* 0x000fe20000000000 */
[----:B------:R-:W-:Y:S01]  /*53a0*/  UMOV UR26, 0x0 ;  /* 0x00000000001a7882 */ /* 0x000fe20000000000 */
[----:B-1----:R-:W-:-:S04]  /*53b0*/  ULEA UR18, UR19, UR18, 0x18 ;  /* 0x0000001213127291 */ /* 0x002fc8000f8ec03f */
[----:B------:R-:W-:-:S09]  /*53c0*/  UIADD3 UR18, UR18, 0x10000, URZ ;  /* 0x0001000012127890 */ /* 0x000fd2000fffe03f */
[----:B------:R1:W-:Y:S02]  /*53d0*/  UBLKRED.G.S.ADD.F32.RN [UR28], [UR18], UR11, desc[UR26] ;  /* 0x00001a1c120073bb */ /* 0x0003e400080a140b */
[----:B-1----:R0:W-:Y:S02]  /*53e0*/  UTMACMDFLUSH ;  /* 0x00000000000079b7 */ /* 0x0021e40000000000 */
.L_x_36:
[----:B------:R-:W-:Y:S05]  /*53f0*/  BSYNC B0 ;  /* 0x0000000000007941 */ /* 0x000fea0003800000 */
.L_x_35:
[----:B------:R-:W-:Y:S06]  /*5400*/  BAR.SYNC.DEFER_BLOCKING 0xe, 0xa0 ;  /* 0x0382800000007b1d */ /* 0x000fec0000010000 */
[----:B------:R-:W-:Y:S04]  /*5410*/  BSSY B0, `(.L_x_37) ;  /* 0x000000c000007945 */ /* 0x000fe80003800000 */
[----:B------:R-:W-:Y:S05]  /*5420*/  @!P0 BRA `(.L_x_38) ;  /* 0x0000000000288947 */ /* 0x000fea0003800000 */
[----:B------:R-:W1:Y:S01]  /*5430*/  S2UR UR18, SR_CgaCtaId ;  /* 0x00000000001279c3 */ /* 0x000e620000008800 */
[----:B------:R-:W-:Y:S01]  /*5440*/  UMOV UR11, 0x400 ;  /* 0x00000400000b7882 */ /* 0x000fe20000000000 */
[----:B------:R-:W-:Y:S01]  /*5450*/  UMOV UR26, 0x0 ;  /* 0x00000000001a7882 */ /* 0x000fe20000000000 */
[----:B------:R-:W-:Y:S01]  /*5460*/  UMOV UR27, 0x14f00000 ;  /* 0x14f00000001b7882 */ /* 0x000fe20000000000 */
[----:B-1----:R-:W-:-:S03]  /*5470*/  ULEA UR11, UR18, UR11, 0x18 ;  /* 0x0000000b120b7291 */ /* 0x002fc6000f8ec03f */
[----:B------:R-:W-:Y:S01]  /*5480*/  UMOV UR18, 0x400 ;  /* 0x0000040000127882 */ /* 0x000fe20000000000 */
[----:B------:R-:W-:-:S09]  /*5490*/  UIADD3 UR11, UR11, 0x14000, URZ ;  /* 0x000140000b0b7890 */ /* 0x000fd2000fffe03f */
[----:B------:R1:W-:Y:S01]  /*54a0*/  UBLKRED.G.S.ADD.F32.RN [UR24], [UR11], UR18, desc[UR26] ;  /* 0x00001a180b0073bb */ /* 0x0003e200080a1412 */
[----:B------:R0:W-:Y:S01]  /*54b0*/  UTMACMDFLUSH ;  /* 0x00000000000079b7 */ /* 0x0001e20000000000 */
[----:B-1----:R-:W-:-:S04]  /*54c0*/  DEPBAR.LE SB0, 0x1 ;  /* 0x000080400000791a */ /* 0x002fc80000000000 */
.L_x_38:
[----:B------:R-:W-:Y:S05]  /*54d0*/  BSYNC B0 ;  /* 0x0000000000007941 */ /* 0x000fea0003800000 */
.L_x_37:
[----:B------:R-:W-:Y:S06]  /*54e0*/  BAR.ARV 0xa, 0xa0 ;  /* 0x0282800000007b1d */ /* 0x000fec0000002000 */
[----:B------:R-:W-:Y:S04]  /*54f0*/  BSSY B0, `(.L_x_39) ;  /* 0x0000003000007945 */ /* 0x000fe80003800000 */
[----:B------:R-:W-:Y:S05]  /*5500*/  @!P0 BRA `(.L_x_40) ;  /* 0x0000000000048947 */ /* 0x000fea0003800000 */
[----:B------:R-:W-:-:S04]  /*5510*/  DEPBAR.LE SB0, 0x0 ;  /* 0x000080000000791a */ /* 0x000fc80000000000 */
.L_x_40:
[----:B------:R-:W-:Y:S05]  /*5520*/  BSYNC B0 ;  /* 0x0000000000007941 */ /* 0x000fea0003800000 */
.L_x_39:
[----:B------:R-:W-:Y:S06]  /*5530*/  BAR.ARV 0xb, 0xa0 ;  /* 0x02c2800000007b1d */ /* 0x000fec0000002000 */
[----:B------:R-:W-:Y:S02]  /*5540*/  BSSY B0, `(.L_x_41) ;  /* 0x000000c000007945 */ /* 0x000fe40003800000 */
[----:B------:R-:W-:Y:S06]  /*5550*/  BAR.SYNC.DEFER_BLOCKING 0xd, 0xa0 ;  /* 0x0342800000007b1d */ /* 0x000fec0000010000 */
        /* <DEDUP_REMOVED lines=8> */
[----:B------:R1:W-:Y:S02]  /*55e0*/  UBLKRED.G.S.ADD.F32.RN [UR22], [UR11], UR18, desc[UR24] ;  /* 0x000018160b0073bb */ /* 0x0003e400080a1412 */
[----:B-1----:R0:W-:Y:S02]  /*55f0*/  UTMACMDFLUSH ;  /* 0x00000000000079b7 */ /* 0x0021e40000000000 */
.L_x_42:
[----:B------:R-:W-:Y:S05]  /*5600*/  BSYNC B0 ;  /* 0x0000000000007941 */ /* 0x000fea0003800000 */
.L_x_41:
        /* <DEDUP_REMOVED lines=13> */
.L_x_44:
[----:B------:R-:W-:Y:S05]  /*56e0*/  BSYNC B0 ;  /* 0x0000000000007941 */ /* 0x000fea0003800000 */
.L_x_43:
[----:B------:R-:W-:Y:S01]  /*56f0*/  VIADD R0, R0, 0xfffffffe ;  /* 0xfffffffe00007836 */ /* 0x000fe20000000000 */
[----:B------:R-:W-:Y:S06]  /*5700*/  BAR.ARV 0xa, 0xa0 ;  /* 0x0282800000007b1d */ /* 0x000fec0000002000 */
[----:B------:R-:W-:Y:S01]  /*5710*/  BSSY B0, `(.L_x_45) ;  /* 0x0000004000007945 */ /* 0x000fe20003800000 */
[----:B------:R-:W-:-:S03]  /*5720*/  ISETP.NE.AND P1, PT, R0, RZ, PT ;  /* 0x000000ff0000720c */ /* 0x000fc60003f25270 */
[----:B------:R-:W-:Y:S10]  /*5730*/  @!P0 BRA `(.L_x_46) ;  /* 0x0000000000048947 */ /* 0x000ff40003800000 */
[----:B------:R-:W-:-:S04]  /*5740*/  DEPBAR.LE SB0, 0x0 ;  /* 0x000080000000791a */ /* 0x000fc80000000000 */
.L_x_46:
[----:B------:R-:W-:Y:S05]  /*5750*/  BSYNC B0 ;  /* 0x0000000000007941 */ /* 0x000fea0003800000 */
.L_x_45:
[----:B------:R-:W-:Y:S06]  /*5760*/  BAR.ARV 0xb, 0xa0 ;  /* 0x02c2800000007b1d */ /* 0x000fec0000002000 */
[----:B------:R-:W-:Y:S02]  /*5770*/  UIADD3 UR5, UR5, 0x2, URZ ;  /* 0x0000000205057890 */ /* 0x000fe4000fffe03f */
[----:B------:R-:W-:Y:S01]  /*5780*/  UIADD3 UR4, UR4, 0x1, URZ ;  /* 0x0000000104047890 */ /* 0x000fe2000fffe03f */
[----:B------:R-:W-:Y:S11]  /*5790*/  @P1 BRA `(.L_x_47) ;  /* 0xfffffff800c01947 */ /* 0x000ff6000383ffff */
[----:B------:R-:W-:-:S12]  /*57a0*/  USHF.L.U32 UR5, UR5, 0xd, URZ ;  /* 0x0000000d05057899 */ /* 0x000fd8000800063f */
.L_x_34:
[----:B------:R-:W-:-:S13]  /*57b0*/  ISETP.NE.AND P1, PT, R3, RZ, PT ;  /* 0x000000ff0300720c */ /* 0x000fda0003f25270 */
[----:B------:R-:W-:Y:S05]  /*57c0*/  @!P1 BRA `(.L_x_7) ;  /* 0x0000002000049947 */ /* 0x000fea0003800000 */
[----:B------:R-:W-:Y:S06]  /*57d0*/  BAR.SYNC.DEFER_BLOCKING 0xd, 0xa0 ;  /* 0x0342800000007b1d */ /* 0x000fec0000010000 */
[----:B------:R-:W-:Y:S04]  /*57e0*/  BSSY B0, `(.L_x_48) ;  /* 0x0000010000007945 */ /* 0x000fe80003800000 */
[----:B------:R-:W-:Y:S05]  /*57f0*/  @!P0 BRA `(.L_x_49) ;  /* 0x0000000000388947 */ /* 0x000fea0003800000 */
[----:B------:R-:W1:Y:S01]  /*5800*/  S2UR UR11, SR_CgaCtaId ;  /* 0x00000000000b79c3 */ /* 0x000e620000008800 */
[----:B------:R-:W-:Y:S01]  /*5810*/  UIADD3 UR12, UP0, UR5, UR6, URZ ;  /* 0x00000006050c7290 */ /* 0x000fe2000ff1e03f */
[----:B------:R-:W-:Y:S01]  /*5820*/  UMOV UR4, 0x400 ;  /* 0x0000040000047882 */ /* 0x000fe20000000000 */
[----:B------:R-:W-:Y:S02]  /*5830*/  ULDC.64 UR8, c[0x0][0x2c0] ;  /* 0x0000b00000087ab9 */ /* 0x000fe40000000a00 */
[----:B------:R-:W-:Y:S02]  /*5840*/  ULEA.HI.X.SX32 UR13, UR5, UR10, 0x1, UP0 ;  /* 0x0000000a050d7291 */ /* 0x000fe400080f0e3f */
[----:B------:R-:W-:-:S04]  /*5850*/  ULEA UR8, UP0, UR12, UR8, 0x2 ;  /* 0x000000080c087291 */ /* 0x000fc8000f80103f */
[----:B------:R-:W-:-:S03]  /*5860*/  ULEA.HI.X UR9, UR12, UR9, UR13, 0x2, UP0 ;  /* 0x000000090c097291 */ /* 0x000fc600080f140d */
[----:B------:R-:W-:Y:S01]  /*5870*/  UMOV UR12, 0x0 ;  /* 0x00000000000c7882 */ /* 0x000fe20000000000 */
[----:B------:R-:W-:Y:S01]  /*5880*/  UMOV UR13, 0x14f00000 ;  /* 0x14f00000000d7882 */ /* 0x000fe20000000000 */
[----:B-1----:R-:W-:-:S03]  /*5890*/  ULEA UR4, UR11, UR4, 0x18 ;  /* 0x000000040b047291 */ /* 0x002fc6000f8ec03f */
[----:B------:R-:W-:Y:S01]  /*58a0*/  UMOV UR11, 0x400 ;  /* 0x00000400000b7882 */ /* 0x000fe20000000000 */
[----:B------:R-:W-:-:S09]  /*58b0*/  UIADD3 UR4, UR4, 0x10000, URZ ;  /* 0x0001000004047890 */ /* 0x000fd2000fffe03f */
[----:B------:R1:W-:Y:S02]  /*58c0*/  UBLKRED.G.S.ADD.F32.RN [UR8], [UR4], UR11, desc[UR12] ;  /* 0x00000c08040073bb */ /* 0x0003e400080a140b */
[----:B-1----:R0:W-:Y:S02]  /*58d0*/  UTMACMDFLUSH ;  /* 0x00000000000079b7 */ /* 0x0021e40000000000 */
.L_x_49:
[----:B------:R-:W-:Y:S05]  /*58e0*/  BSYNC B0 ;  /* 0x0000000000007941 */ /* 0x000fea0003800000 */
.L_x_48:
[----:B------:R-:W-:Y:S06]  /*58f0*/  BAR.SYNC.DEFER_BLOCKING 0xe, 0xa0 ;  /* 0x0382800000007b1d */ /* 0x000fec0000010000 */
[----:B------:R-:W-:Y:S04]  /*5900*/  BSSY B0, `(.L_x_50) ;  /* 0x0000012000007945 */ /* 0x000fe80003800000 */
[----:B------:R-:W-:Y:S05]  /*5910*/  @!P0 BRA `(.L_x_51) ;  /* 0x0000000000408947 */ /* 0x000fea0003800000 */
[----:B------:R-:W1:Y:S01]  /*5920*/  S2UR UR12, SR_CgaCtaId ;  /* 0x00000000000c79c3 */ /* 0x000e620000008800 */
[----:B------:R-:W-:Y:S01]  /*5930*/  UIADD3 UR4, UR5, 0x1000, URZ ;  /* 0x0000100005047890 */ /* 0x000fe2000fffe03f */
[----:B------:R-:W-:Y:S01]  /*5940*/  UMOV UR11, 0x400 ;  /* 0x00000400000b7882 */ /* 0x000fe20000000000 */
[----:B------:R-:W-:Y:S02]  /*5950*/  ULDC.64 UR8, c[0x0][0x2c0] ;  /* 0x0000b00000087ab9 */ /* 0x000fe40000000a00 */
[----:B------:R-:W-:-:S04]  /*5960*/  UIADD3 UR13, UP0, UR4, UR6, URZ ;  /* 0x00000006040d7290 */ /* 0x000fc8000ff1e03f */
        /* <DEDUP_REMOVED lines=11> */
.L_x_51:
[----:B------:R-:W-:Y:S05]  /*5a20*/  BSYNC B0 ;  /* 0x0000000000007941 */ /* 0x000fea0003800000 */
.L_x_50:
[----:B------:R-:W-:Y:S06]  /*5a30*/  BAR.ARV 0xa, 0xa0 ;  /* 0x0282800000007b1d */ /* 0x000fec0000002000 */
[----:B------:R-:W-:Y:S04]  /*5a40*/  BSSY B0, `(.L_x_52) ;  /* 0x0000003000007945 */ /* 0x000fe80003800000 */
[----:B------:R-:W-:Y:S05]  /*5a50*/  @!P0 BRA `(.L_x_53) ;  /* 0x0000000000048947 */ /* 0x000fea0003800000 */
[----:B------:R-:W-:-:S04]  /*5a60*/  DEPBAR.LE SB0, 0x0 ;  /* 0x000080000000791a */ /* 0x000fc80000000000 */
.L_x_53:
[----:B------:R-:W-:Y:S05]  /*5a70*/  BSYNC B0 ;  /* 0x0000000000007941 */ /* 0x000fea0003800000 */
.L_x_52:
[----:B------:R-:W-:Y:S06]  /*5a80*/  BAR.ARV 0xb, 0xa0 ;  /* 0x02c2800000007b1d */ /* 0x000fec0000002000 */
[----:B------:R-:W-:Y:S05]  /*5a90*/  BRA `(.L_x_7) ;  /* 0x0000001c00507947 */ /* 0x000fea0003800000 */
.L_x_33:
[----:B------:R-:W1:Y:S01]  /*5aa0*/  S2UR UR21, SR_CTAID.Z ;  /* 0x00000000001579c3 */ /* 0x000e620000002700 */
[----:B------:R-:W-:Y:S01]  /*5ab0*/  IMAD.MOV.U32 R9, RZ, RZ, 0x1 ;  /* 0x00000001ff097424 */ /* 0x000fe200078e00ff */
[----:B-1----:R-:W-:-:S13]  /*5ac0*/  ISETP.LE.AND P0, PT, RZ, UR21, PT ;  /* 0x00000015ff007c0c */ /* 0x002fda000bf03270 */
[----:B------:R-:W-:Y:S05]  /*5ad0*/  @!P0 BRA `(.L_x_54) ;  /* 0x0000001800b08947 */ /* 0x000fea0003800000 */
[----:B------:R-:W1:Y:S01]  /*5ae0*/  S2R R15, SR_CTAID.Y ;  /* 0x00000000000f7919 */ /* 0x000e620000002600 */
[----:B------:R-:W2:Y:S01]  /*5af0*/  LDC.64 R2, c[0x0][0x718] ;  /* 0x0001c600ff027b82 */ /* 0x000ea20000000a00 */
[----:B------:R-:W-:Y:S01]  /*5b00*/  ULDC UR4, c[0x0][0x2e8] ;  /* 0x0000ba0000047ab9 */ /* 0x000fe20000000800 */
[----:B------:R-:W-:Y:S01]  /*5b10*/  BSSY B0, `(.L_x_54) ;  /* 0x00001a8000007945 */ /* 0x000fe20003800000 */
[----:B------:R-:W3:Y:S01]  /*5b20*/  S2R R13, SR_CTAID.Z ;  /* 0x00000000000d7919 */ /* 0x000ee20000002700 */
[----:B------:R-:W-:-:S04]  /*5b30*/  UISETP.NE.AND UP0, UPT, UR4, 0x1, UPT ;  /* 0x000000010400788c */ /* 0x000fc8000bf05270 */
[----:B------:R-:W4:Y:S07]  /*5b40*/  S2UR UR20, SR_CTAID.Y ;  /* 0x00000000001479c3 */ /* 0x000f2e0000002600 */
[----:B------:R-:W-:Y:S01]  /*5b50*/  @UP0 ULDC UR6, c[0x0][0x2ec] ;  /* 0x0000bb0000060ab9 */ /* 0x000fe20000000800 */
[----:B------:R-:W5:Y:S01]  /*5b60*/  LDC.64 R10, c[0x0][0x720] ;  /* 0x0001c800ff0a7b82 */ /* 0x000f620000000a00 */
[----:B------:R-:W-:-:S07]  /*5b70*/  @UP0 ULDC UR8, c[0x0][0x2f0] ;  /* 0x0000bc0000080ab9 */ /* 0x000fce0000000800 */
[----:B------:R-:W5:Y:S01]  /*5b80*/  LDC.64 R4, c[0x0][0x700] ;  /* 0x0001c000ff047b82 */ /* 0x000f620000000a00 */
[----:B-1----:R-:W-:Y:S01]  /*5b90*/  SHF.R.S32.HI R15, RZ, 0x1f, R15 ;  /* 0x0000001fff0f7819 */ /* 0x002fe2000001140f */
[----:B----4-:R-:W-:Y:S02]  /*5ba0*/  UIMAD.WIDE.U32 UR6, UR20, UR6, URZ ;  /* 0x00000006140672a5 */ /* 0x010fe4000f8e003f */
[----:B------:R-:W-:Y:S01]  /*5bb0*/  UMOV UR12, UR20 ;  /* 0x00000014000c7c82 */ /* 0x000fe20008000000 */
[----:B---3--:R-:W-:Y:S01]  /*5bc0*/  SHF.R.S32.HI R13, RZ, 0x1f, R13 ;  /* 0x0000001fff0d7819 */ /* 0x008fe2000001140d */
[----:B--2---:R-:W-:Y:S01]  /*5bd0*/  IMAD R0, R15, R2, RZ ;  /* 0x000000020f007224 */ /* 0x004fe200078e02ff */
[----:B------:R-:W-:-:S03]  /*5be0*/  @UP0 USHF.R.U32.HI UR12, URZ, UR8, UR7 ;  /* 0x000000083f0c0299 */ /* 0x000fc60008011607 */
[----:B------:R-:W-:Y:S02]  /*5bf0*/  IMAD R7, R3, UR20, R0 ;  /* 0x0000001403077c24 */ /* 0x000fe4000f8e0200 */
[----:B------:R-:W-:-:S04]  /*5c00*/  IMAD.WIDE.U32 R2, R2, UR20, RZ ;  /* 0x0000001402027c25 */ /* 0x000fc8000f8e00ff */
[----:B------:R-:W-:Y:S02]  /*5c10*/  IMAD.IADD R3, R3, 0x1, R7 ;  /* 0x0000000103037824 */ /* 0x000fe400078e0207 */
[----:B------:R-:W1:Y:S01]  /*5c20*/  LDC.64 R6, c[0x0][0x730] ;  /* 0x0001cc00ff067b82 */ /* 0x000e620000000a00 */
[----:B-----5:R-:W-:Y:S02]  /*5c30*/  IMAD R0, R13, R10, RZ ;  /* 0x0000000a0d007224 */ /* 0x020fe400078e02ff */
[----:B------:R-:W-:-:S04]  /*5c40*/  IMAD.WIDE.U32 R2, R10, UR21, R2 ;  /* 0x000000150a027c25 */ /* 0x000fc8000f8e0002 */
[----:B------:R-:W-:Y:S01]  /*5c50*/  IMAD R11, R11, UR21, R0 ;  /* 0x000000150b0b7c24 */ /* 0x000fe2000f8e0200 */
[----:B------:R-:W-:-:S03]  /*5c60*/  LEA R4, P0, R2, R4, 0x2 ;  /* 0x0000000402047211 */ /* 0x000fc600078010ff */
[----:B------:R-:W-:Y:S01]  /*5c70*/  IMAD.IADD R0, R3, 0x1, R11 ;  /* 0x0000000103007824 */ /* 0x000fe200078e020b */
[----:B------:R-:W-:-:S04]  /*5c80*/  R2UR UR4, R4 ;  /* 0x00000000040472ca */ /* 0x000fc800000e0000 */
[----:B------:R-:W-:Y:S02]  /*5c90*/  LEA.HI.X R0, R2, R5, R0, 0x2, P0 ;  /* 0x0000000502007211 */ /* 0x000fe400000f1400 */
[----:B------:R-:W-:Y:S02]  /*5ca0*/  ELECT P0, URZ, PT ;  /* 0x00000000003f782f */ /* 0x000fe40003800000 */
[----:B------:R-:W-:Y:S01]  /*5cb0*/  R2UR UR5, R0 ;  /* 0x00000000000572ca */ /* 0x000fe200000e0000 */
[----:B-1----:R-:W-:-:S04]  /*5cc0*/  IMAD R2, R15, R6, RZ ;  /* 0x000000060f027224 */ /* 0x002fc800078e02ff */
[----:B------:R-:W-:Y:S02]  /*5cd0*/  IMAD R5, R7, UR20, R2 ;  /* 0x0000001407057c24 */ /* 0x000fe4000f8e0202 */
[----:B------:R-:W1:Y:S01]  /*5ce0*/  LDC.64 R2, c[0x0][0x738] ;  /* 0x0001ce00ff027b82 */ /* 0x000e620000000a00 */
[----:B------:R-:W-:-:S04]  /*5cf0*/  IMAD.WIDE.U32 R6, R6, UR20, RZ ;  /* 0x0000001406067c25 */ /* 0x000fc8000f8e00ff */
[----:B------:R-:W-:Y:S02]  /*5d00*/  IMAD.IADD R7, R7, 0x1, R5 ;  /* 0x0000000107077824 */ /* 0x000fe400078e0205 */
[----:B-1----:R-:W-:Y:S02]  /*5d10*/  IMAD R0, R13, R2, RZ ;  /* 0x000000020d007224 */ /* 0x002fe400078e02ff */
[----:B------:R-:W-:-:S04]  /*5d20*/  IMAD.WIDE.U32 R6, R2, UR21, R6 ;  /* 0x0000001502067c25 */ /* 0x000fc8000f8e0006 */
[----:B------:R-:W-:Y:S02]  /*5d30*/  IMAD R3, R3, UR21, R0 ;  /* 0x0000001503037c24 */ /* 0x000fe4000f8e0200 */
[----:B------:R-:W-:Y:S01]  /*5d40*/  IMAD.MOV.U32 R0, RZ, RZ, RZ ;  /* 0x000000ffff007224 */ /* 0x000fe200078e00ff */
[----:B------:R-:W-:Y:S06]  /*5d50*/  @!P0 BRA `(.L_x_55) ;  /* 0x00000018000c8947 */ /* 0x000fec0003800000 */
[----:B------:R-:W1:Y:S01]  /*5d60*/  S2R R0, SR_CgaCtaId ;  /* 0x0000000000007919 */ /* 0x000e620000008800 */
[----:B------:R-:W-:Y:S01]  /*5d70*/  MOV R11, 0x400 ;  /* 0x00000400000b7802 */ /* 0x000fe20000000f00 */
[----:B------:R-:W2:Y:S01]  /*5d80*/  S2R R8, SR_TID.X ;  /* 0x0000000000087919 */ /* 0x000ea20000002100 */
[----:B------:R-:W3:Y:S02]  /*5d90*/  S2R R2, SR_CTAID.X ;  /* 0x0000000000027919 */ /* 0x000ee40000002500 */
[----:B-1----:R-:W-:Y:S01]  /*5da0*/  LEA R11, R0, R11, 0x18 ;  /* 0x0000000b000b7211 */ /* 0x002fe200078ec0ff */
[----:B------:R-:W-:Y:S01]  /*5db0*/  IMAD.MOV.U32 R0, RZ, RZ, 0x1 ;  /* 0x00000001ff007424 */ /* 0x000fe200078e00ff */
[----:B--2---:R-:W-:-:S04]  /*5dc0*/  LOP3.LUT R8, R8, 0x7f, RZ, 0xc0, !PT ;  /* 0x0000007f08087812 */ /* 0x004fc800078ec0ff */
[----:B------:R-:W-:Y:S02]  /*5dd0*/  SHF.L.U32 R0, R0, 0x1f, RZ ;  /* 0x0000001f00007819 */ /* 0x000fe400000006ff */
[----:B------:R-:W-:Y:S02]  /*5de0*/  ISETP.NE.AND P0, PT, R8, RZ, PT ;  /* 0x000000ff0800720c */ /* 0x000fe40003f05270 */
[----:B------:R-:W1:Y:S02]  /*5df0*/  SYNCS.PHASECHK.TRANS64.TRYWAIT P1, [R11+URZ+0x30820], R0 ;  /* 0x030820000b0075a7 */ /* 0x000e64000802017f */
[----:B-1-3--:R-:W-:Y:S09]  /*5e00*/  @!P1 BRA `(.L_x_56) ;  /* 0x0000001800d49947 */ /* 0x00aff20003800000 */
.L_x_84:
[----:B------:R-:W-:Y:S02]  /*5e10*/  IMAD.IADD R10, R7, 0x1, R3 ;  /* 0x00000001070a7824 */ /* 0x000fe400078e0203 */
[----:B------:R-:W-:Y:S02]  /*5e20*/  IMAD.SHL.U32 R2, R2, 0x80, RZ ;  /* 0x0000008002027824 */ /* 0x000fe400078e00ff */
[----:B------:R-:W-:Y:S01]  /*5e30*/  IMAD.MOV.U32 R9, RZ, RZ, 0x1 ;  /* 0x00000001ff097424 */ /* 0x000fe200078e00ff */
[----:B------:R-:W-:Y:S06]  /*5e40*/  @P0 BRA `(.L_x_57) ;  /* 0x0000000000180947 */ /* 0x000fec0003800000 */
[----:B------:R-:W2:Y:S01]  /*5e50*/  S2R R4, SR_TID.X ;  /* 0x0000000000047919 */ /* 0x000ea20000002100 */
[----:B-1----:R-:W-:-:S04]  /*5e60*/  IMAD.MOV.U32 R0, RZ, RZ, 0x4100 ;  /* 0x00004100ff007424 */ /* 0x002fc800078e00ff */
[----:B------:R3:W-:Y:S01]  /*5e70*/  SYNCS.ARRIVE.TRANS64 RZ, [R11+URZ+0x30810], R0 ;  /* 0x030810000bff79a7 */ /* 0x0007e2000800003f */
[----:B--2---:R-:W-:-:S13]  /*5e80*/  LOP3.LUT P1, RZ, R4, 0x1f, RZ, 0xc0, !PT ;  /* 0x0000001f04ff7812 */ /* 0x004fda000782c0ff */
[----:B---3--:R-:W-:Y:S05]  /*5e90*/  @!P1 BRA `(.L_x_57) ;  /* 0x0000000000049947 */ /* 0x008fea0003800000 */
[----:B------:R-:W-:Y:S01]  /*5ea0*/  BPT.TRAP 0x1 ;  /* 0x000000040000795c */ /* 0x000fe20000300000 */
.L_x_57:
[----:B------:R-:W2:Y:S01]  /*5eb0*/  LDC.64 R4, c[0x0][0x198] ;  /* 0x00006600ff047b82 */ /* 0x000ea20000000a00 */
[----:B------:R-:W-:Y:S01]  /*5ec0*/  R2UR UR11, R2 ;  /* 0x00000000020b72ca */ /* 0x000fe200000e0000 */
[----:B------:R-:W-:Y:S01]  /*5ed0*/  UMOV UR19, URZ ;  /* 0x0000003f00137c82 */ /* 0x000fe20008000000 */
[----:B------:R-:W-:Y:S01]  /*5ee0*/  R2UR UR8, R11 ;  /* 0x000000000b0872ca */ /* 0x000fe200000e0000 */
[----:B------:R-:W-:Y:S01]  /*5ef0*/  UMOV UR22, 0x0 ;  /* 0x0000000000167882 */ /* 0x000fe20000000000 */
[----:B------:R-:W-:Y:S01]  /*5f00*/  UMOV UR23, 0x14f00000 ;  /* 0x14f0000000177882 */ /* 0x000fe20000000000 */
[----:B------:R-:W-:Y:S01]  /*5f10*/  UMOV UR18, URZ ;  /* 0x0000003f00127c82 */ /* 0x000fe20008000000 */
[----:B------:R-:W-:Y:S01]  /*5f20*/  UMOV UR26, 0x40 ;  /* 0x00000040001a7882 */ /* 0x000fe20000000000 */
[----:B------:R-:W3:Y:S01]  /*5f30*/  LDC R12, c[0x0][0x280] ;  /* 0x0000a000ff0c7b82 */ /* 0x000ee20000000800 */
[----:B------:R-:W-:Y:S01]  /*5f40*/  UMOV UR28, UR20 ;  /* 0x00000014001c7c82 */ /* 0x000fe20008000000 */
[----:B------:R-:W-:Y:S01]  /*5f50*/  UMOV UR29, UR21 ;  /* 0x00000015001d7c82 */ /* 0x000fe20008000000 */
[----:B------:R-:W-:Y:S01]  /*5f60*/  UMOV UR27, UR19 ;  /* 0x00000013001b7c82 */ /* 0x000fe20008000000 */
[----:B------:R-:W-:Y:S01]  /*5f70*/  UMOV UR10, 0x10 ;  /* 0x00000010000a7882 */ /* 0x000fe20000000000 */
[----:B------:R-:W-:Y:S01]  /*5f80*/  UMOV UR30, 0x0 ;  /* 0x00000000001e7882 */ /* 0x000fe20000000000 */
[----:B------:R-:W-:Y:S01]  /*5f90*/  UMOV UR31, 0x10000000 ;  /* 0x10000000001f7882 */ /* 0x000fe20000000000 */
[----:B------:R-:W-:Y:S01]  /*5fa0*/  UMOV UR13, UR21 ;  /* 0x00000015000d7c82 */ /* 0x000fe20008000000 */
[----:B------:R-:W-:Y:S01]  /*5fb0*/  UIADD3 UR16, UR8, 0x18000, URZ ;  /* 0x0001800008107890 */ /* 0x000fe2000fffe03f */
[----:B------:R-:W-:Y:S01]  /*5fc0*/  IMAD.MOV.U32 R20, RZ, RZ, RZ ;  /* 0x000000ffff147224 */ /* 0x000fe200078e00ff */
[----:B------:R-:W-:-:S02]  /*5fd0*/  UIADD3 UR17, UR8, 0x30810, URZ ;  /* 0x0003081008117890 */ /* 0x000fc4000fffe03f */
[----:B------:R-:W-:Y:S02]  /*5fe0*/  UIADD3 UR24, UR8, 0x1a000, URZ ;  /* 0x0001a00008187890 */ /* 0x000fe4000fffe03f */
[----:B------:R-:W-:Y:S01]  /*5ff0*/  UIADD3 UR32, UR8, 0x28000, URZ ;  /* 0x0002800008207890 */ /* 0x000fe2000fffe03f */
[----:B--2---:R-:W-:Y:S02]  /*6000*/  IMAD.MOV.U32 R8, RZ, RZ, R4 ;  /* 0x000000ffff087224 */ /* 0x004fe400078e0004 */
[----:B------:R-:W-:Y:S01]  /*6010*/  UMOV UR25, UR17 ;  /* 0x0000001100197c82 */ /* 0x000fe20008000000 */
[----:B------:R-:W-:Y:S01]  /*6020*/  UMOV UR33, UR17 ;  /* 0x0000001100217c82 */ /* 0x000fe20008000000 */
[----:B------:R-:W-:Y:S01]  /*6030*/  UIADD3 UR9, UR8, 0x30800, URZ ;  /* 0x0003080008097890 */ /* 0x000fe2000fffe03f */
[----:B------:R-:W-:Y:S01]  /*6040*/  IMAD.MOV.U32 R4, RZ, RZ, 0x10000 ;  /* 0x00010000ff047424 */ /* 0x000fe200078e00ff */
[----:B-1----:R-:W-:Y:S01]  /*6050*/  IADD3 R0, P1, R8, 0x2f0, RZ ;  /* 0x000002f008007810 */ /* 0x002fe20007f3e0ff */
[----:B------:R-:W-:Y:S01]  /*6060*/  UIADD3 UR40, UR8, 0x4000, URZ ;  /* 0x0000400008287890 */ /* 0x000fe2000fffe03f */
[----:B------:R-:W-:-:S02]  /*6070*/  UMOV UR42, 0x40 ;  /* 0x00000040002a7882 */ /* 0x000fc40000000000 */
[----:B------:R-:W-:Y:S01]  /*6080*/  R2UR UR6, R0 ;  /* 0x00000000000672ca */ /* 0x000fe200000e0000 */
[----:B------:R-:W-:Y:S01]  /*6090*/  UMOV UR44, UR12 ;  /* 0x0000000c002c7c82 */ /* 0x000fe20008000000 */
[----:B------:R-:W-:Y:S01]  /*60a0*/  IADD3 R0, P2, R8, 0x3f0, RZ ;  /* 0x000003f008007810 */ /* 0x000fe20007f5e0ff */
[----:B------:R-:W-:Y:S01]  /*60b0*/  UMOV UR45, UR21 ;  /* 0x00000015002d7c82 */ /* 0x000fe20008000000 */
[----:B------:R-:W-:Y:S01]  /*60c0*/  UMOV UR43, UR11 ;  /* 0x0000000b002b7c82 */ /* 0x000fe20008000000 */
[----:B------:R-:W-:Y:S01]  /*60d0*/  UMOV UR41, UR9 ;  /* 0x0000000900297c82 */ /* 0x000fe20008000000 */
[----:B------:R-:W-:Y:S01]  /*60e0*/  R2UR UR38, R0 ;  /* 0x00000000002672ca */ /* 0x000fe200000e0000 */
[----:B------:R-:W-:Y:S01]  /*60f0*/  IMAD.MOV.U32 R0, RZ, RZ, R5 ;  /* 0x000000ffff007224 */ /* 0x000fe200078e0005 */
[----:B------:R-:W-:Y:S01]  /*6100*/  UMOV UR36, UR12 ;  /* 0x0000000c00247c82 */ /* 0x000fe20008000000 */
[----:B------:R-:W-:Y:S01]  /*6110*/  UMOV UR37, UR21 ;  /* 0x0000001500257c82 */ /* 0x000fe20008000000 */
[----:B------:R-:W-:Y:S01]  /*6120*/  UMOV UR35, UR11 ;  /* 0x0000000b00237c82 */ /* 0x000fe20008000000 */
[----:B------:R-:W-:Y:S01]  /*6130*/  IMAD.X R2, RZ, RZ, R0, P1 ;  /* 0x000000ffff027224 */ /* 0x000fe200008e0600 */
[----:B------:R-:W-:Y:S01]  /*6140*/  UMOV UR34, UR18 ;  /* 0x0000001200227c82 */ /* 0x000fe20008000000 */
[----:B------:R-:W-:-:S03]  /*6150*/  IMAD.MOV.U32 R5, RZ, RZ, RZ ;  /* 0x000000ffff057224 */ /* 0x000fc600078e00ff */
[----:B------:R-:W-:Y:S01]  /*6160*/  R2UR UR7, R2 ;  /* 0x00000000020772ca */ /* 0x000fe200000e0000 */
[----:B------:R-:W-:-:S05]  /*6170*/  IMAD.X R2, RZ, RZ, R0, P2 ;  /* 0x000000ffff027224 */ /* 0x000fca00010e0600 */
[----:B------:R-:W-:Y:S02]  /*6180*/  R2UR UR39, R2 ;  /* 0x00000000022772ca */ /* 0x000fe400000e0000 */
[----:B------:R-:W-:-:S04]  /*6190*/  IADD3 R2, P1, R8, 0xf0, RZ ;  /* 0x000000f008027810 */ /* 0x000fc80007f3e0ff */
[----:B------:R-:W-:Y:S02]  /*61a0*/  IADD3.X R3, RZ, R0, RZ, P1, !PT ;  /* 0x00000000ff037210 */ /* 0x000fe40000ffe4ff */
[----:B------:R-:W-:Y:S02]  /*61b0*/  R2UR UR14, R2 ;  /* 0x00000000020e72ca */ /* 0x000fe400000e0000 */
[----:B------:R-:W-:Y:S02]  /*61c0*/  R2UR UR15, R3 ;  /* 0x00000000030f72ca */ /* 0x000fe400000e0000 */
[----:B---3--:R-:W-:-:S11]  /*61d0*/  ISETP.GE.AND P1, PT, R12, 0x41, PT ;  /* 0x000000410c00780c */ /* 0x008fd60003f26270 */
[----:B------:R-:W-:Y:S01]  /*61e0*/  UTMALDG.4D [UR16], [UR14], desc[UR22] ;  /* 0x000016100e0075b4 */ /* 0x000fe20008019000 */
[----:B------:R-:W-:Y:S01]  /*61f0*/  UTMALDG.4D [UR24], [UR14], desc[UR22] ;  /* 0x000016180e0075b4 */ /* 0x000fe20008019000 */
[----:B------:R1:W-:Y:S01]  /*6200*/  UBLKCP.S.G [UR32], [UR4], UR10 ;  /* 0x00000020040073ba */ /* 0x0003e2000800020a */
[----:B------:R2:W-:Y:S01]  /*6210*/  SYNCS.ARRIVE.TRANS64 RZ, [R11+URZ+0x30800], R4 ;  /* 0x030800040bff79a7 */ /* 0x0005e2000800003f */
[----:B-1----:R-:W-:Y:S02]  /*6220*/  UIADD3 UR32, UR8, 0x8000, URZ ;  /* 0x0000800008207890 */ /* 0x002fe4000fffe03f */
[----:B------:R-:W-:Y:S01]  /*6230*/  UIADD3 UR24, UR8, 0xc000, URZ ;  /* 0x0000c00008187890 */ /* 0x000fe2000fffe03f */
[----:B------:R-:W-:Y:S01]  /*6240*/  UMOV UR10, UR18 ;  /* 0x00000012000a7c82 */ /* 0x000fe20008000000 */
[----:B------:R-:W-:Y:S01]  /*6250*/  UMOV UR33, UR9 ;  /* 0x0000000900217c82 */ /* 0x000fe20008000000 */
[----:B------:R2:W-:Y:S01]  /*6260*/  UTMALDG.4D [UR8], [UR6], desc[UR30] ;  /* 0x00001e08060075b4 */ /* 0x0005e20008019000 */
[----:B------:R-:W-:Y:S01]  /*6270*/  UMOV UR28, UR12 ;  /* 0x0000000c001c7c82 */ /* 0x000fe20008000000 */
[----:B------:R-:W-:Y:S01]  /*6280*/  UMOV UR27, UR11 ;  /* 0x0000000b001b7c82 */ /* 0x000fe20008000000 */
[----:B------:R-:W-:Y:S01]  /*6290*/  UMOV UR25, UR9 ;  /* 0x0000000900197c82 */ /* 0x000fe20008000000 */
[----:B------:R2:W-:Y:S01]  /*62a0*/  UTMALDG.4D [UR40], [UR6], desc[UR30] ;  /* 0x00001e28060075b4 */ /* 0x0005e20008019000 */
[----:B------:R2:W-:Y:S01]  /*62b0*/  UTMALDG.4D [UR32], [UR38], desc[UR30] ;  /* 0x00001e20260075b4 */ /* 0x0005e20008019000 */
[----:B------:R2:W-:Y:S02]  /*62c0*/  UTMALDG.4D [UR24], [UR38], desc[UR30] ;  /* 0x00001e18260075b4 */ /* 0x0005e40008019000 */
[----:B--2---:R-:W-:Y:S05]  /*62d0*/  @!P1 BRA `(.L_x_58) ;  /* 0x0000000c00d49947 */ /* 0x004fea0003800000 */
[----:B------:R-:W1:Y:S01]  /*62e0*/  S2R R13, SR_TID.X ;  /* 0x00000000000d7919 */ /* 0x000e620000002100 */
[C---:B------:R-:W-:Y:S01]  /*62f0*/  VIADD R4, R12.reuse, 0x3f ;  /* 0x0000003f0c047836 */ /* 0x040fe20000000000 */
[----:B------:R-:W-:Y:S01]  /*6300*/  ISETP.GE.AND P1, PT, R12, 0x81, PT ;  /* 0x000000810c00780c */ /* 0x000fe20003f26270 */
[----:B------:R-:W-:Y:S02]  /*6310*/  IMAD.MOV.U32 R20, RZ, RZ, RZ ;  /* 0x000000ffff147224 */ /* 0x000fe400078e00ff */
[----:B------:R-:W-:Y:S01]  /*6320*/  IMAD.MOV.U32 R15, RZ, RZ, RZ ;  /* 0x000000ffff0f7224 */ /* 0x000fe200078e00ff */
[----:B------:R-:W-:-:S04]  /*6330*/  SHF.R.S32.HI R9, RZ, 0x1f, R4 ;  /* 0x0000001fff097819 */ /* 0x000fc80000011404 */
[----:B------:R-:W-:Y:S01]  /*6340*/  LEA.HI R4, R9, R4, RZ, 0x6 ;  /* 0x0000000409047211 */ /* 0x000fe200078f30ff */
[----:B------:R-:W-:-:S03]  /*6350*/  IMAD.MOV.U32 R9, RZ, RZ, 0x1 ;  /* 0x00000001ff097424 */ /* 0x000fc600078e00ff */
[----:B------:R-:W-:-:S04]  /*6360*/  LEA.HI.SX32 R4, R4, 0xffffffff, 0x1a ;  /* 0xffffffff04047811 */ /* 0x000fc800078fd2ff */
[----:B------:R-:W-:-:S04]  /*6370*/  VIMNMX R4, R4, 0x1, !PT ;  /* 0x0000000104047848 */ /* 0x000fc80007fe0100 */
[----:B------:R-:W-:Y:S02]  /*6380*/  LOP3.LUT R19, R4, 0x1, RZ, 0xc0, !PT ;  /* 0x0000000104137812 */ /* 0x000fe400078ec0ff */
[----:B-1----:R-:W-:Y:S01]  /*6390*/  LOP3.LUT R14, R13, 0x1f, RZ, 0xc0, !PT ;  /* 0x0000001f0d0e7812 */ /* 0x002fe200078ec0ff */
[----:B------:R-:W-:Y:S06]  /*63a0*/  @!P1 BRA `(.L_x_59) ;  /* 0x0000000800709947 */ /* 0x000fec0003800000 */
[----:B------:R-:W-:Y:S02]  /*63b0*/  IMAD.IADD R18, R4, 0x1, -R19 ;  /* 0x0000000104127824 */ /* 0x000fe400078e0a13 */
[----:B------:R-:W-:Y:S02]  /*63c0*/  IMAD.MOV.U32 R9, RZ, RZ, 0x1 ;  /* 0x00000001ff097424 */ /* 0x000fe400078e00ff */
[----:B------:R-:W-:-:S07]  /*63d0*/  IMAD.MOV.U32 R15, RZ, RZ, RZ ;  /* 0x000000ffff0f7224 */ /* 0x000fce00078e00ff */
.L_x_68:
[----:B------:R-:W-:-:S04]  /*63e0*/  SHF.L.U32 R21, R9, 0x1f, RZ ;  /* 0x0000001f09157819 */ /* 0x000fc800000006ff */
[----:B-1----:R-:W1:Y:S02]  /*63f0*/  SYNCS.PHASECHK.TRANS64.TRYWAIT P1, [R11+URZ+0x30840], R21 ;  /* 0x030840150b0075a7 */ /* 0x002e64000802017f */
[----:B-12---:R-:W-:Y:S05]  /*6400*/  @!P1 BRA `(.L_x_60) ;  /* 0x0000001400689947 */ /* 0x006fea0003800000 */
.L_x_85:
[----:B------:R-:W-:Y:S05]  /*6410*/  @P0 BRA `(.L_x_61) ;  /* 0x0000000000140947 */ /* 0x000fea0003800000 */
[----:B------:R-:W-:Y:S01]  /*6420*/  ISETP.NE.AND P1, PT, R14, RZ, PT ;  /* 0x000000ff0e00720c */ /* 0x000fe20003f25270 */
[----:B------:R-:W-:-:S04]  /*6430*/  IMAD.MOV.U32 R0, RZ, RZ, 0x4100 ;  /* 0x00004100ff007424 */ /* 0x000fc800078e00ff */
[----:B------:R2:W-:Y:S08]  /*6440*/  SYNCS.ARRIVE.TRANS64 RZ, [R11+URZ+0x30830], R0 ;  /* 0x030830000bff79a7 */ /* 0x0005f0000800003f */
[----:B------:R-:W-:Y:S05]  /*6450*/  @!P1 BRA `(.L_x_61) ;  /* 0x0000000000049947 */ /* 0x000fea0003800000 */
[----:B------:R-:W-:Y:S01]  /*6460*/  BPT.TRAP 0x1 ;  /* 0x000000040000795c */ /* 0x000fe20000300000 */
.L_x_61:
[----:B------:R-:W3:Y:S01]  /*6470*/  LDC.64 R12, c[0x0][0x728] ;  /* 0x0001ca00ff0c7b82 */ /* 0x000ee20000000a00 */
[----:B------:R-:W-:Y:S01]  /*6480*/  IMAD.SHL.U32 R16, R15, 0x40, RZ ;  /* 0x000000400f107824 */ /* 0x000fe200078e00ff */
[----:B------:R-:W-:Y:S01]  /*6490*/  R2UR UR10, R11 ;  /* 0x000000000b0a72ca */ /* 0x000fe200000e0000 */
[----:B------:R-:W-:Y:S01]  /*64a0*/  UMOV UR8, 0x0 ;  /* 0x0000000000087882 */ /* 0x000fe20000000000 */
[----:B------:R-:W-:Y:S01]  /*64b0*/  UMOV UR9, 0x14f00000 ;  /* 0x14f0000000097882 */ /* 0x000fe20000000000 */
[----:B------:R-:W-:Y:S01]  /*64c0*/  UMOV UR18, URZ ;  /* 0x0000003f00127c82 */ /* 0x000fe20008000000 */
[C---:B--2---:R-:W-:Y:S01]  /*64d0*/  IADD3 R0, P1, R16.reuse, R6, RZ ;  /* 0x0000000610007210 */ /* 0x044fe20007f3e0ff */
[----:B------:R-:W-:Y:S01]  /*64e0*/  UMOV UR26, 0x40 ;  /* 0x00000040001a7882 */ /* 0x000fe20000000000 */
[----:B------:R-:W2:Y:S01]  /*64f0*/  LDC.64 R4, c[0x0][0x198] ;  /* 0x00006600ff047b82 */ /* 0x000ea20000000a00 */
[----:B------:R-:W-:Y:S01]  /*6500*/  R2UR UR19, R16 ;  /* 0x00000000101372ca */ /* 0x000fe200000e0000 */
[----:B------:R-:W-:Y:S01]  /*6510*/  UMOV UR28, UR20 ;  /* 0x00000014001c7c82 */ /* 0x000fe20008000000 */
[----:B------:R-:W-:Y:S01]  /*6520*/  UMOV UR29, UR21 ;  /* 0x00000015001d7c82 */ /* 0x000fe20008000000 */
[----:B------:R-:W-:-:S03]  /*6530*/  UMOV UR13, 0x10 ;  /* 0x00000010000d7882 */ /* 0x000fc60000000000 */
[----:B------:R-:W-:Y:S02]  /*6540*/  UIADD3 UR16, UR10, 0x20000, URZ ;  /* 0x000200000a107890 */ /* 0x000fe4000fffe03f */
[----:B------:R-:W-:Y:S02]  /*6550*/  UIADD3 UR17, UR10, 0x30830, URZ ;  /* 0x000308300a117890 */ /* 0x000fe4000fffe03f */
[----:B------:R-:W-:Y:S02]  /*6560*/  UIADD3 UR24, UR10, 0x22000, URZ ;  /* 0x000220000a187890 */ /* 0x000fe4000fffe03f */
[----:B------:R-:W-:Y:S01]  /*6570*/  UIADD3 UR10, UR10, 0x28200, URZ ;  /* 0x000282000a0a7890 */ /* 0x000fe2000fffe03f */
[----:B------:R-:W-:Y:S01]  /*6580*/  UMOV UR27, UR19 ;  /* 0x00000013001b7c82 */ /* 0x000fe20008000000 */
[----:B---3--:R-:W-:Y:S01]  /*6590*/  LEA R2, P2, R0, R12, 0x2 ;  /* 0x0000000c00027211 */ /* 0x008fe200078410ff */
[----:B------:R-:W-:Y:S01]  /*65a0*/  UMOV UR25, UR17 ;  /* 0x0000001100197c82 */ /* 0x000fe20008000000 */
[----:B------:R-:W-:-:S02]  /*65b0*/  UMOV UR11, UR17 ;  /* 0x00000011000b7c82 */ /* 0x000fc40008000000 */
[----:B------:R-:W-:Y:S02]  /*65c0*/  R2UR UR14, R2 ;  /* 0x00000000020e72ca */ /* 0x000fe400000e0000 */
[----:B------:R-:W-:Y:S01]  /*65d0*/  LEA.HI.X.SX32 R2, R16, R10, 0x1, P1 ;  /* 0x0000000a10027211 */ /* 0x000fe200008f0eff */
[----:B--2---:R-:W-:-:S03]  /*65e0*/  IMAD.MOV.U32 R8, RZ, RZ, R4 ;  /* 0x000000ffff087224 */ /* 0x004fc600078e0004 */
[----:B------:R-:W-:Y:S02]  /*65f0*/  LEA.HI.X R0, R0, R13, R2, 0x2, P2 ;  /* 0x0000000d00007211 */ /* 0x000fe400010f1402 */
[----:B------:R-:W-:Y:S02]  /*6600*/  IADD3 R4, P1, R8, 0x1f0, RZ ;  /* 0x000001f008047810 */ /* 0x000fe40007f3e0ff */
[----:B------:R-:W-:Y:S01]  /*6610*/  R2UR UR15, R0 ;  /* 0x00000000000f72ca */ /* 0x000fe200000e0000 */
[----:B------:R-:W-:Y:S01]  /*6620*/  IMAD.MOV.U32 R0, RZ, RZ, R5 ;  /* 0x000000ffff007224 */ /* 0x000fe200078e0005 */
[----:B------:R-:W-:-:S03]  /*6630*/  R2UR UR6, R4 ;  /* 0x00000000040672ca */ /* 0x000fc600000e0000 */
[----:B------:R-:W-:-:S05]  /*6640*/  IMAD.X R5, RZ, RZ, R0, P1 ;  /* 0x000000ffff057224 */ /* 0x000fca00008e0600 */
[----:B------:R-:W-:-:S13]  /*6650*/  R2UR UR7, R5 ;  /* 0x00000000050772ca */ /* 0x000fda00000e0000 */
[----:B------:R2:W-:Y:S01]  /*6660*/  UTMALDG.4D [UR16], [UR6], desc[UR8] ;  /* 0x00000810060075b4 */ /* 0x0005e20008019000 */
[----:B------:R2:W-:Y:S01]  /*6670*/  UTMALDG.4D [UR24], [UR6], desc[UR8] ;  /* 0x00000818060075b4 */ /* 0x0005e20008019000 */
[----:B------:R2:W-:Y:S01]  /*6680*/  UBLKCP.S.G [UR10], [UR14], UR13 ;  /* 0x0000000a0e0073ba */ /* 0x0005e2000800020d */
[----:B------:R-:W3:Y:S02]  /*6690*/  SYNCS.PHASECHK.TRANS64.TRYWAIT P1, [R11+URZ+0x30828], R21 ;  /* 0x030828150b0075a7 */ /* 0x000ee4000802017f */
[----:B--23--:R-:W-:Y:S05]  /*66a0*/  @!P1 BRA `(.L_x_62) ;  /* 0x0000001000d49947 */ /* 0x00cfea0003800000 */
.L_x_86:
[----:B------:R-:W-:Y:S05]  /*66b0*/  @P0 BRA `(.L_x_63) ;  /* 0x0000000000140947 */ /* 0x000fea0003800000 */
[----:B------:R-:W-:Y:S01]  /*66c0*/  ISETP.NE.AND P1, PT, R14, RZ, PT ;  /* 0x000000ff0e00720c */ /* 0x000fe20003f25270 */
[----:B------:R-:W-:-:S04]  /*66d0*/  IMAD.MOV.U32 R2, RZ, RZ, 0x4100 ;  /* 0x00004100ff027424 */ /* 0x000fc800078e00ff */
[----:B------:R3:W-:Y:S08]  /*66e0*/  SYNCS.ARRIVE.TRANS64 RZ, [R11+URZ+0x30818], R2 ;  /* 0x030818020bff79a7 */ /* 0x0007f0000800003f */
[----:B------:R-:W-:Y:S05]  /*66f0*/  @!P1 BRA `(.L_x_63) ;  /* 0x0000000000049947 */ /* 0x000fea0003800000 */
[----:B------:R-:W-:Y:S01]  /*6700*/  BPT.TRAP 0x1 ;  /* 0x000000040000795c */ /* 0x000fe20000300000 */
.L_x_63:
[----:B------:R-:W-:Y:S01]  /*6710*/  VIADD R16, R16, 0x40 ;  /* 0x0000004010107836 */ /* 0x000fe20000000000 */
[----:B---3--:R-:W-:Y:S01]  /*6720*/  IADD3 R2, P1, R8, 0xf0, RZ ;  /* 0x000000f008027810 */ /* 0x008fe20007f3e0ff */
[----:B------:R-:W-:Y:S01]  /*6730*/  UMOV UR8, 0x0 ;  /* 0x0000000000087882 */ /* 0x000fe20000000000 */
[----:B------:R-:W-:Y:S01]  /*6740*/  R2UR UR16, R11 ;  /* 0x000000000b1072ca */ /* 0x000fe200000e0000 */
[----:B------:R-:W-:Y:S01]  /*6750*/  UMOV UR9, 0x14f00000 ;  /* 0x14f0000000097882 */ /* 0x000fe20000000000 */
[----:B------:R-:W-:Y:S01]  /*6760*/  R2UR UR27, R16 ;  /* 0x00000000101b72ca */ /* 0x000fe200000e0000 */
[----:B------:R-:W-:Y:S01]  /*6770*/  IMAD.X R3, RZ, RZ, R0, P1 ;  /* 0x000000ffff037224 */ /* 0x000fe200008e0600 */
[----:B------:R-:W-:Y:S01]  /*6780*/  R2UR UR6, R2 ;  /* 0x00000000020672ca */ /* 0x000fe200000e0000 */
[----:B------:R-:W-:Y:S01]  /*6790*/  UMOV UR26, URZ ;  /* 0x0000003f001a7c82 */ /* 0x000fe20008000000 */
[----:B------:R-:W-:Y:S01]  /*67a0*/  UMOV UR28, UR20 ;  /* 0x00000014001c7c82 */ /* 0x000fe20008000000 */
[----:B------:R-:W-:Y:S01]  /*67b0*/  UMOV UR29, UR21 ;  /* 0x00000015001d7c82 */ /* 0x000fe20008000000 */
[----:B------:R-:W-:Y:S01]  /*67c0*/  R2UR UR7, R3 ;  /* 0x00000000030772ca */ /* 0x000fe200000e0000 */
[----:B------:R-:W-:Y:S01]  /*67d0*/  UMOV UR18, 0x40 ;  /* 0x0000004000127882 */ /* 0x000fe20000000000 */
[----:B------:R-:W-:-:S03]  /*67e0*/  UMOV UR10, 0x10 ;  /* 0x00000010000a7882 */ /* 0x000fc60000000000 */
[----:B------:R-:W-:Y:S02]  /*67f0*/  UIADD3 UR24, UR16, 0x1c000, URZ ;  /* 0x0001c00010187890 */ /* 0x000fe4000fffe03f */
[----:B------:R-:W-:Y:S02]  /*6800*/  UIADD3 UR25, UR16, 0x30818, URZ ;  /* 0x0003081810197890 */ /* 0x000fe4000fffe03f */
[----:B------:R-:W-:Y:S02]  /*6810*/  UIADD3 UR22, UR16, 0x28100, URZ ;  /* 0x0002810010167890 */ /* 0x000fe4000fffe03f */
[----:B------:R-:W-:Y:S02]  /*6820*/  UIADD3 UR16, UR16, 0x1e000, URZ ;  /* 0x0001e00010107890 */ /* 0x000fe4000fffe03f */
[----:B------:R-:W-:Y:S01]  /*6830*/  UIMAD.WIDE UR14, UR27, 0x4, UR4 ;  /* 0x000000041b0e78a5 */ /* 0x000fe2000f8e0204 */
[----:B------:R-:W-:Y:S01]  /*6840*/  UMOV UR17, UR25 ;  /* 0x0000001900117c82 */ /* 0x000fe20008000000 */
[----:B------:R-:W-:Y:S01]  /*6850*/  UMOV UR19, UR27 ;  /* 0x0000001b00137c82 */ /* 0x000fe20008000000 */
[----:B------:R-:W-:Y:S01]  /*6860*/  UMOV UR23, UR25 ;  /* 0x0000001900177c82 */ /* 0x000fe20008000000 */
[----:B------:R3:W-:Y:S03]  /*6870*/  UTMALDG.4D [UR24], [UR6], desc[UR8] ;  /* 0x00000818060075b4 */ /* 0x0007e60008019000 */
[----:B------:R3:W-:Y:S02]  /*6880*/  UTMALDG.4D [UR16], [UR6], desc[UR8] ;  /* 0x00000810060075b4 */ /* 0x0007e40008019000 */
[----:B------:R3:W-:Y:S01]  /*6890*/  UBLKCP.S.G [UR22], [UR14], UR10 ;  /* 0x000000160e0073ba */ /* 0x0007e2000800020a */
[----:B------:R-:W4:Y:S02]  /*68a0*/  SYNCS.PHASECHK.TRANS64.TRYWAIT P1, [R11+URZ+0x30848], R21 ;  /* 0x030848150b0075a7 */ /* 0x000f24000802017f */
[----:B---34-:R-:W-:Y:S05]  /*68b0*/  @!P1 BRA `(.L_x_64) ;  /* 0x0000001000649947 */ /* 0x018fea0003800000 */
.L_x_87:
[----:B-123--:R-:W-:Y:S01]  /*68c0*/  SHF.R.S32.HI R21, RZ, 0x1f, R16 ;  /* 0x0000001fff157819 */ /* 0x00efe20000011410 */
[----:B------:R-:W-:Y:S06]  /*68d0*/  @P0 BRA `(.L_x_65) ;  /* 0x00000000001c0947 */ /* 0x000fec0003800000 */
[----:B------:R-:W-:-:S04]  /*68e0*/  IMAD.MOV.U32 R14, RZ, RZ, 0x4100 ;  /* 0x00004100ff0e7424 */ /* 0x000fc800078e00ff */
[----:B------:R1:W-:Y:S02]  /*68f0*/  SYNCS.ARRIVE.TRANS64 RZ, [R11+URZ+0x30838], R14 ;  /* 0x0308380e0bff79a7 */ /* 0x0003e4000800003f */
[----:B-1----:R-:W1:Y:S02]  /*6900*/  S2R R14, SR_TID.X ;  /* 0x00000000000e7919 */ /* 0x002e640000002100 */
[----:B-1----:R-:W-:-:S04]  /*6910*/  LOP3.LUT R14, R14, 0x1f, RZ, 0xc0, !PT ;  /* 0x0000001f0e0e7812 */ /* 0x002fc800078ec0ff */
[----:B------:R-:W-:-:S13]  /*6920*/  ISETP.NE.AND P1, PT, R14, RZ, PT ;  /* 0x000000ff0e00720c */ /* 0x000fda0003f25270 */
[----:B------:R-:W-:Y:S05]  /*6930*/  @!P1 BRA `(.L_x_65) ;  /* 0x0000000000049947 */ /* 0x000fea0003800000 */
[----:B------:R-:W-:Y:S01]  /*6940*/  BPT.TRAP 0x1 ;  /* 0x000000040000795c */ /* 0x000fe20000300000 */
.L_x_65:
[C---:B------:R-:W-:Y:S01]  /*6950*/  R2UR UR27, R16.reuse ;  /* 0x00000000101b72ca */ /* 0x040fe200000e0000 */
[----:B------:R-:W-:Y:S01]  /*6960*/  UMOV UR8, 0x0 ;  /* 0x0000000000087882 */ /* 0x000fe20000000000 */
[----:B------:R-:W-:Y:S01]  /*6970*/  IADD3 R16, P1, R16, R6, RZ ;  /* 0x0000000610107210 */ /* 0x000fe20007f3e0ff */
[----:B------:R-:W-:Y:S01]  /*6980*/  UMOV UR9, 0x14f00000 ;  /* 0x14f0000000097882 */ /* 0x000fe20000000000 */
[----:B------:R-:W-:Y:S01]  /*6990*/  R2UR UR10, R11 ;  /* 0x000000000b0a72ca */ /* 0x000fe200000e0000 */
[----:B------:R-:W-:Y:S01]  /*69a0*/  UMOV UR26, URZ ;  /* 0x0000003f001a7c82 */ /* 0x000fe20008000000 */
[----:B------:R-:W-:Y:S01]  /*69b0*/  R2UR UR6, R4 ;  /* 0x00000000040672ca */ /* 0x000fe200000e0000 */
[----:B------:R-:W-:Y:S01]  /*69c0*/  IMAD.X R21, R21, 0x1, R10, P1 ;  /* 0x0000000115157824 */ /* 0x000fe200008e060a */
[C---:B------:R-:W-:Y:S01]  /*69d0*/  LEA R12, P1, R16.reuse, R12, 0x2 ;  /* 0x0000000c100c7211 */ /* 0x040fe200078210ff */
[----:B------:R-:W-:Y:S01]  /*69e0*/  UMOV UR28, UR20 ;  /* 0x00000014001c7c82 */ /* 0x000fe20008000000 */
[----:B------:R-:W-:Y:S01]  /*69f0*/  R2UR UR7, R5 ;  /* 0x00000000050772ca */ /* 0x000fe200000e0000 */
[----:B------:R-:W-:Y:S01]  /*6a00*/  UMOV UR29, UR21 ;  /* 0x00000015001d7c82 */ /* 0x000fe20008000000 */
[----:B------:R-:W-:Y:S01]  /*6a10*/  LEA.HI.X R21, R16, R13, R21, 0x2, P1 ;  /* 0x0000000d10157211 */ /* 0x000fe200008f1415 */
[----:B------:R-:W-:Y:S01]  /*6a20*/  UMOV UR18, 0x40 ;  /* 0x0000004000127882 */ /* 0x000fe20000000000 */
[----:B------:R-:W-:Y:S01]  /*6a30*/  R2UR UR14, R12 ;  /* 0x000000000c0e72ca */ /* 0x000fe200000e0000 */
[----:B------:R-:W-:Y:S01]  /*6a40*/  UMOV UR19, UR27 ;  /* 0x0000001b00137c82 */ /* 0x000fe20008000000 */
[----:B------:R-:W-:Y:S01]  /*6a50*/  R2UR UR15, R21 ;  /* 0x00000000150f72ca */ /* 0x000fe200000e0000 */
[----:B------:R-:W-:Y:S01]  /*6a60*/  UIADD3 UR24, UR10, 0x24000, URZ ;  /* 0x000240000a187890 */ /* 0x000fe2000fffe03f */
[----:B------:R-:W-:Y:S01]  /*6a70*/  LOP3.LUT R9, R9, 0x1, RZ, 0x3c, !PT ;  /* 0x0000000109097812 */ /* 0x000fe200078e3cff */
[----:B------:R-:W-:-:S02]  /*6a80*/  UIADD3 UR25, UR10, 0x30838, URZ ;  /* 0x000308380a197890 */ /* 0x000fc4000fffe03f */
[----:B------:R-:W-:Y:S01]  /*6a90*/  UIADD3 UR16, UR10, 0x26000, URZ ;  /* 0x000260000a107890 */ /* 0x000fe2000fffe03f */
[----:B------:R-:W-:Y:S01]  /*6aa0*/  SHF.L.U32 R4, R9, 0x1f, RZ ;  /* 0x0000001f09047819 */ /* 0x000fe200000006ff */
[----:B------:R-:W-:Y:S01]  /*6ab0*/  UIADD3 UR10, UR10, 0x28300, URZ ;  /* 0x000283000a0a7890 */ /* 0x000fe2000fffe03f */
[----:B------:R-:W-:Y:S02]  /*6ac0*/  UMOV UR13, 0x10 ;  /* 0x00000010000d7882 */ /* 0x000fe40000000000 */
[----:B------:R-:W-:Y:S01]  /*6ad0*/  UMOV UR17, UR25 ;  /* 0x0000001900117c82 */ /* 0x000fe20008000000 */
[----:B------:R-:W-:Y:S01]  /*6ae0*/  UMOV UR11, UR25 ;  /* 0x00000019000b7c82 */ /* 0x000fe20008000000 */
[----:B------:R1:W-:Y:S02]  /*6af0*/  UTMALDG.4D [UR24], [UR6], desc[UR8] ;  /* 0x00000818060075b4 */ /* 0x0003e40008019000 */
[----:B------:R1:W-:Y:S02]  /*6b00*/  UTMALDG.4D [UR16], [UR6], desc[UR8] ;  /* 0x00000810060075b4 */ /* 0x0003e40008019000 */
[----:B------:R1:W-:Y:S01]  /*6b10*/  UBLKCP.S.G [UR10], [UR14], UR13 ;  /* 0x0000000a0e0073ba */ /* 0x0003e2000800020d */
[----:B------:R-:W2:Y:S02]  /*6b20*/  SYNCS.PHASECHK.TRANS64.TRYWAIT P1, [R11+URZ+0x30820], R4 ;  /* 0x030820040b0075a7 */ /* 0x000ea4000802017f */
[----:B-12---:R-:W-:Y:S05]  /*6b30*/  @!P1 BRA `(.L_x_66) ;  /* 0x0000000c00d89947 */ /* 0x006fea0003800000 */
.L_x_89:
[----:B------:R-:W-:Y:S05]  /*6b40*/  @P0 BRA `(.L_x_67) ;  /* 0x0000000000140947 */ /* 0x000fea0003800000 */
[----:B------:R-:W-:Y:S01]  /*6b50*/  ISETP.NE.AND P1, PT, R14, RZ, PT ;  /* 0x000000ff0e00720c */ /* 0x000fe20003f25270 */
[----:B-1----:R-:W-:-:S04]  /*6b60*/  IMAD.MOV.U32 R4, RZ, RZ, 0x4100 ;  /* 0x00004100ff047424 */ /* 0x002fc800078e00ff */
[----:B------:R2:W-:Y:S08]  /*6b70*/  SYNCS.ARRIVE.TRANS64 RZ, [R11+URZ+0x30810], R4 ;  /* 0x030810040bff79a7 */ /* 0x0005f0000800003f */
[----:B------:R-:W-:Y:S05]  /*6b80*/  @!P1 BRA `(.L_x_67) ;  /* 0x0000000000049947 */ /* 0x000fea0003800000 */
[----:B------:R-:W-:Y:S01]  /*6b90*/  BPT.TRAP 0x1 ;  /* 0x000000040000795c */ /* 0x000fe20000300000 */
.L_x_67:
[----:B------:R-:W-:Y:S01]  /*6ba0*/  R2UR UR6, R15 ;  /* 0x000000000f0672ca */ /* 0x000fe200000e0000 */
[----:B------:R-:W-:Y:S01]  /*6bb0*/  VIADD R18, R18, 0xfffffffe ;  /* 0xfffffffe12127836 */ /* 0x000fe20000000000 */
[----:B------:R-:W-:Y:S01]  /*6bc0*/  R2UR UR16, R11 ;  /* 0x000000000b1072ca */ /* 0x000fe200000e0000 */
[----:B------:R-:W-:Y:S01]  /*6bd0*/  UMOV UR22, 0x0 ;  /* 0x0000000000167882 */ /* 0x000fe20000000000 */
[----:B------:R-:W-:Y:S01]  /*6be0*/  R2UR UR14, R2 ;  /* 0x00000000020e72ca */ /* 0x000fe200000e0000 */
[----:B------:R-:W-:Y:S01]  /*6bf0*/  UMOV UR23, 0x14f00000 ;  /* 0x14f0000000177882 */ /* 0x000fe20000000000 */
[----:B------:R-:W-:Y:S01]  /*6c00*/  R2UR UR15, R3 ;  /* 0x00000000030f72ca */ /* 0x000fe200000e0000 */
[----:B------:R-:W-:Y:S01]  /*6c10*/  UMOV UR26, URZ ;  /* 0x0000003f001a7c82 */ /* 0x000fe20008000000 */
[----:B------:R-:W-:Y:S01]  /*6c20*/  ISETP.NE.AND P1, PT, R18, RZ, PT ;  /* 0x000000ff1200720c */ /* 0x000fe20003f25270 */
[----:B------:R-:W-:Y:S01]  /*6c30*/  UMOV UR28, UR20 ;  /* 0x00000014001c7c82 */ /* 0x000fe20008000000 */
[----:B------:R-:W-:Y:S01]  /*6c40*/  UMOV UR29, UR21 ;  /* 0x00000015001d7c82 */ /* 0x000fe20008000000 */
[----:B------:R-:W-:Y:S01]  /*6c50*/  UMOV UR18, 0x40 ;  /* 0x0000004000127882 */ /* 0x000fe20000000000 */
[----:B------:R-:W-:Y:S01]  /*6c60*/  UMOV UR7, 0x10 ;  /* 0x0000001000077882 */ /* 0x000fe20000000000 */
[----:B------:R-:W-:-:S02]  /*6c70*/  UIADD3 UR6, UR6, 0x2, URZ ;  /* 0x0000000206067890 */ /* 0x000fc4000fffe03f */
[----:B------:R-:W-:Y:S02]  /*6c80*/  UIADD3 UR10, UR16, 0x28000, URZ ;  /* 0x00028000100a7890 */ /* 0x000fe4000fffe03f */
[----:B------:R-:W-:Y:S02]  /*6c90*/  USHF.L.U32 UR27, UR6, 0x6, URZ ;  /* 0x00000006061b7899 */ /* 0x000fe4000800063f */
[----:B------:R-:W-:Y:S01]  /*6ca0*/  UIADD3 UR24, UR16, 0x18000, URZ ;  /* 0x0001800010187890 */ /* 0x000fe2000fffe03f */
[----:B------:R-:W-:Y:S01]  /*6cb0*/  IMAD.U32 R15, RZ, RZ, UR6 ;  /* 0x00000006ff0f7e24 */ /* 0x000fe2000f8e00ff */
[----:B------:R-:W-:Y:S02]  /*6cc0*/  UIADD3 UR25, UR16, 0x30810, URZ ;  /* 0x0003081010197890 */ /* 0x000fe4000fffe03f */
[----:B------:R-:W-:Y:S02]  /*6cd0*/  UIADD3 UR16, UR16, 0x1a000, URZ ;  /* 0x0001a00010107890 */ /* 0x000fe4000fffe03f */
[----:B------:R-:W-:-:S02]  /*6ce0*/  UIMAD.WIDE UR8, UR27, 0x4, UR4 ;  /* 0x000000041b0878a5 */ /* 0x000fc4000f8e0204 */
[----:B------:R-:W-:Y:S01]  /*6cf0*/  UMOV UR19, UR27 ;  /* 0x0000001b00137c82 */ /* 0x000fe20008000000 */
[----:B------:R-:W-:Y:S01]  /*6d00*/  UMOV UR17, UR25 ;  /* 0x0000001900117c82 */ /* 0x000fe20008000000 */
[----:B------:R-:W-:Y:S01]  /*6d10*/  UMOV UR11, UR25 ;  /* 0x00000019000b7c82 */ /* 0x000fe20008000000 */
[----:B------:R3:W-:Y:S02]  /*6d20*/  UTMALDG.4D [UR24], [UR14], desc[UR22] ;  /* 0x000016180e0075b4 */ /* 0x0007e40008019000 */
[----:B------:R3:W-:Y:S02]  /*6d30*/  UTMALDG.4D [UR16], [UR14], desc[UR22] ;  /* 0x000016100e0075b4 */ /* 0x0007e40008019000 */
[----:B------:R3:W-:Y:S02]  /*6d40*/  UBLKCP.S.G [UR10], [UR8], UR7 ;  /* 0x0000000a080073ba */ /* 0x0007e40008000207 */
[----:B---3--:R-:W-:Y:S05]  /*6d50*/  @P1 BRA `(.L_x_68) ;  /* 0xfffffff400a01947 */ /* 0x008fea000383ffff */
[----:B------:R-:W-:-:S07]  /*6d60*/  IMAD.U32 R5, RZ, RZ, UR27 ;  /* 0x0000001bff057e24 */ /* 0x000fce000f8e00ff */
.L_x_59:
[----:B------:R-:W-:-:S13]  /*6d70*/  ISETP.NE.AND P1, PT, R19, RZ, PT ;  /* 0x000000ff1300720c */ /* 0x000fda0003f25270 */
[----:B------:R-:W-:Y:S05]  /*6d80*/  @!P1 BRA `(.L_x_58) ;  /* 0x0000000400289947 */ /* 0x000fea0003800000 */
[----:B------:R-:W-:-:S04]  /*6d90*/  SHF.L.U32 R12, R9, 0x1f, RZ ;  /* 0x0000001f090c7819 */ /* 0x000fc800000006ff */
[----:B------:R-:W3:Y:S02]  /*6da0*/  SYNCS.PHASECHK.TRANS64.TRYWAIT P1, [R11+URZ+0x30840], R12 ;  /* 0x0308400c0b0075a7 */ /* 0x000ee4000802017f */
[----:B---3--:R-:W-:Y:S05]  /*6db0*/  @!P1 BRA `(.L_x_69) ;  /* 0x0000000c00509947 */ /* 0x008fea0003800000 */
.L_x_90:
[----:B------:R-:W-:Y:S05]  /*6dc0*/  @P0 BRA `(.L_x_70) ;  /* 0x0000000000140947 */ /* 0x000fea0003800000 */
[----:B------:R-:W-:Y:S01]  /*6dd0*/  ISETP.NE.AND P1, PT, R14, RZ, PT ;  /* 0x000000ff0e00720c */ /* 0x000fe20003f25270 */
[----:B-12---:R-:W-:-:S04]  /*6de0*/  IMAD.MOV.U32 R4, RZ, RZ, 0x4100 ;  /* 0x00004100ff047424 */ /* 0x006fc800078e00ff */
[----:B------:R4:W-:Y:S08]  /*6df0*/  SYNCS.ARRIVE.TRANS64 RZ, [R11+URZ+0x30830], R4 ;  /* 0x030830040bff79a7 */ /* 0x0009f0000800003f */
[----:B------:R-:W-:Y:S05]  /*6e00*/  @!P1 BRA `(.L_x_70) ;  /* 0x0000000000049947 */ /* 0x000fea0003800000 */
[----:B------:R-:W-:Y:S01]  /*6e10*/  BPT.TRAP 0x1 ;  /* 0x000000040000795c */ /* 0x000fe20000300000 */
.L_x_70:
[----:B-12-4-:R-:W1:Y:S01]  /*6e20*/  LDC.64 R4, c[0x0][0x728] ;  /* 0x0001ca00ff047b82 */ /* 0x016e620000000a00 */
[----:B------:R-:W-:Y:S01]  /*6e30*/  IMAD.SHL.U32 R15, R15, 0x40, RZ ;  /* 0x000000400f0f7824 */ /* 0x000fe200078e00ff */
[----:B------:R-:W-:Y:S01]  /*6e40*/  R2UR UR10, R11 ;  /* 0x000000000b0a72ca */ /* 0x000fe200000e0000 */
[----:B------:R-:W-:Y:S01]  /*6e50*/  UMOV UR8, 0x0 ;  /* 0x0000000000087882 */ /* 0x000fe20000000000 */
[----:B------:R-:W-:Y:S01]  /*6e60*/  UMOV UR9, 0x14f00000 ;  /* 0x14f0000000097882 */ /* 0x000fe20000000000 */
[----:B------:R-:W-:Y:S01]  /*6e70*/  UMOV UR26, URZ ;  /* 0x0000003f001a7c82 */ /* 0x000fe20008000000 */
[C---:B------:R-:W-:Y:S01]  /*6e80*/  IADD3 R13, P1, R15.reuse, R6, RZ ;  /* 0x000000060f0d7210 */ /* 0x040fe20007f3e0ff */
[----:B------:R-:W-:Y:S01]  /*6e90*/  UMOV UR28, UR20 ;  /* 0x00000014001c7c82 */ /* 0x000fe20008000000 */
[----:B------:R-:W-:Y:S01]  /*6ea0*/  R2UR UR27, R15 ;  /* 0x000000000f1b72ca */ /* 0x000fe200000e0000 */
[----:B------:R-:W-:Y:S01]  /*6eb0*/  UMOV UR29, UR21 ;  /* 0x00000015001d7c82 */ /* 0x000fe20008000000 */
[----:B------:R-:W-:Y:S01]  /*6ec0*/  UMOV UR18, 0x40 ;  /* 0x0000004000127882 */ /* 0x000fe20000000000 */
[----:B------:R-:W-:-:S04]  /*6ed0*/  UMOV UR13, 0x10 ;  /* 0x00000010000d7882 */ /* 0x000fc80000000000 */
[----:B------:R-:W-:Y:S02]  /*6ee0*/  UIADD3 UR25, UR10, 0x30830, URZ ;  /* 0x000308300a197890 */ /* 0x000fe4000fffe03f */
[----:B------:R-:W-:Y:S02]  /*6ef0*/  UIADD3 UR24, UR10, 0x20000, URZ ;  /* 0x000200000a187890 */ /* 0x000fe4000fffe03f */
[----:B------:R-:W-:Y:S02]  /*6f00*/  UIADD3 UR16, UR10, 0x22000, URZ ;  /* 0x000220000a107890 */ /* 0x000fe4000fffe03f */
[----:B------:R-:W-:Y:S01]  /*6f10*/  UIADD3 UR10, UR10, 0x28200, URZ ;  /* 0x000282000a0a7890 */ /* 0x000fe2000fffe03f */
[----:B------:R-:W-:Y:S01]  /*6f20*/  UMOV UR17, UR25 ;  /* 0x0000001900117c82 */ /* 0x000fe20008000000 */
[----:B-1----:R-:W-:Y:S01]  /*6f30*/  LEA R4, P2, R13, R4, 0x2 ;  /* 0x000000040d047211 */ /* 0x002fe200078410ff */
[----:B------:R-:W-:Y:S01]  /*6f40*/  UMOV UR19, UR27 ;  /* 0x0000001b00137c82 */ /* 0x000fe20008000000 */
[----:B------:R-:W-:-:S02]  /*6f50*/  UMOV UR11, UR25 ;  /* 0x00000019000b7c82 */ /* 0x000fc40008000000 */
[----:B------:R-:W-:Y:S02]  /*6f60*/  R2UR UR14, R4 ;  /* 0x00000000040e72ca */ /* 0x000fe400000e0000 */
[----:B------:R-:W-:-:S04]  /*6f70*/  LEA.HI.X.SX32 R4, R15, R10, 0x1, P1 ;  /* 0x0000000a0f047211 */ /* 0x000fc800008f0eff */
[----:B------:R-:W-:Y:S02]  /*6f80*/  LEA.HI.X R5, R13, R5, R4, 0x2, P2 ;  /* 0x000000050d057211 */ /* 0x000fe400010f1404 */
[----:B------:R-:W-:Y:S02]  /*6f90*/  IADD3 R4, P1, R8, 0x1f0, RZ ;  /* 0x000001f008047810 */ /* 0x000fe40007f3e0ff */
[----:B------:R-:W-:Y:S02]  /*6fa0*/  R2UR UR15, R5 ;  /* 0x00000000050f72ca */ /* 0x000fe400000e0000 */
[----:B------:R-:W-:Y:S01]  /*6fb0*/  R2UR UR6, R4 ;  /* 0x00000000040672ca */ /* 0x000fe200000e0000 */
[----:B------:R-:W-:-:S05]  /*6fc0*/  IMAD.X R4, RZ, RZ, R0, P1 ;  /* 0x000000ffff047224 */ /* 0x000fca00008e0600 */
[----:B------:R-:W-:-:S13]  /*6fd0*/  R2UR UR7, R4 ;  /* 0x00000000040772ca */ /* 0x000fda00000e0000 */
[----:B------:R1:W-:Y:S01]  /*6fe0*/  UTMALDG.4D [UR24], [UR6], desc[UR8] ;  /* 0x00000818060075b4 */ /* 0x0003e20008019000 */
[----:B------:R1:W-:Y:S01]  /*6ff0*/  UTMALDG.4D [UR16], [UR6], desc[UR8] ;  /* 0x00000810060075b4 */ /* 0x0003e20008019000 */
[----:B------:R1:W-:Y:S01]  /*7000*/  UBLKCP.S.G [UR10], [UR14], UR13 ;  /* 0x0000000a0e0073ba */ /* 0x0003e2000800020d */
[----:B------:R-:W2:Y:S02]  /*7010*/  SYNCS.PHASECHK.TRANS64.TRYWAIT P1, [R11+URZ+0x30828], R12 ;  /* 0x0308280c0b0075a7 */ /* 0x000ea4000802017f */
[----:B-12---:R-:W-:Y:S05]  /*7020*/  @!P1 BRA `(.L_x_71) ;  /* 0x0000000800c89947 */ /* 0x006fea0003800000 */
.L_x_91:
[----:B------:R-:W-:Y:S05]  /*7030*/  @P0 BRA `(.L_x_72) ;  /* 0x0000000000140947 */ /* 0x000fea0003800000 */
[----:B------:R-:W-:Y:S01]  /*7040*/  ISETP.NE.AND P0, PT, R14, RZ, PT ;  /* 0x000000ff0e00720c */ /* 0x000fe20003f05270 */
[----:B------:R-:W-:-:S04]  /*7050*/  IMAD.MOV.U32 R4, RZ, RZ, 0x4100 ;  /* 0x00004100ff047424 */ /* 0x000fc800078e00ff */
[----:B------:R2:W-:Y:S08]  /*7060*/  SYNCS.ARRIVE.TRANS64 RZ, [R11+URZ+0x30818], R4 ;  /* 0x030818040bff79a7 */ /* 0x0005f0000800003f */
[----:B------:R-:W-:Y:S05]  /*7070*/  @!P0 BRA `(.L_x_72) ;  /* 0x0000000000048947 */ /* 0x000fea0003800000 */
[----:B------:R-:W-:Y:S01]  /*7080*/  BPT.TRAP 0x1 ;  /* 0x000000040000795c */ /* 0x000fe20000300000 */
.L_x_72:
[----:B------:R-:W-:Y:S01]  /*7090*/  R2UR UR27, R15 ;  /* 0x000000000f1b72ca */ /* 0x000fe200000e0000 */
[----:B------:R-:W-:Y:S01]  /*70a0*/  UMOV UR8, 0x0 ;  /* 0x0000000000087882 */ /* 0x000fe20000000000 */
[----:B------:R-:W-:Y:S01]  /*70b0*/  R2UR UR16, R11 ;  /* 0x000000000b1072ca */ /* 0x000fe200000e0000 */
[----:B------:R-:W-:Y:S01]  /*70c0*/  UMOV UR9, 0x14f00000 ;  /* 0x14f0000000097882 */ /* 0x000fe20000000000 */
[----:B------:R-:W-:Y:S01]  /*70d0*/  R2UR UR6, R2 ;  /* 0x00000000020672ca */ /* 0x000fe200000e0000 */
[----:B------:R-:W-:Y:S01]  /*70e0*/  UMOV UR26, URZ ;  /* 0x0000003f001a7c82 */ /* 0x000fe20008000000 */
[----:B------:R-:W-:Y:S01]  /*70f0*/  R2UR UR7, R3 ;  /* 0x00000000030772ca */ /* 0x000fe200000e0000 */
[----:B------:R-:W-:Y:S01]  /*7100*/  UMOV UR28, UR20 ;  /* 0x00000014001c7c82 */ /* 0x000fe20008000000 */
[----:B------:R-:W-:Y:S01]  /*7110*/  UMOV UR29, UR21 ;  /* 0x00000015001d7c82 */ /* 0x000fe20008000000 */
[----:B------:R-:W-:Y:S01]  /*7120*/  UMOV UR18, 0x40 ;  /* 0x0000004000127882 */ /* 0x000fe20000000000 */
[----:B------:R-:W-:Y:S01]  /*7130*/  UMOV UR13, 0x10 ;  /* 0x00000010000d7882 */ /* 0x000fe20000000000 */
[----:B------:R-:W-:-:S02]  /*7140*/  IMAD.MOV.U32 R20, RZ, RZ, 0x1 ;  /* 0x00000001ff147424 */ /* 0x000fc400078e00ff */
[----:B------:R-:W-:Y:S02]  /*7150*/  UIADD3 UR27, UR27, 0x40, URZ ;  /* 0x000000401b1b7890 */ /* 0x000fe4000fffe03f */
[----:B------:R-:W-:Y:S02]  /*7160*/  UIADD3 UR24, UR16, 0x1c000, URZ ;  /* 0x0001c00010187890 */ /* 0x000fe4000fffe03f */
[----:B------:R-:W-:Y:S02]  /*7170*/  UIADD3 UR25, UR16, 0x30818, URZ ;  /* 0x0003081810197890 */ /* 0x000fe4000fffe03f */
[----:B------:R-:W-:Y:S01]  /*7180*/  UIADD3 UR14, UR16, 0x28100, URZ ;  /* 0x00028100100e7890 */ /* 0x000fe2000fffe03f */
[----:B------:R-:W-:Y:S01]  /*7190*/  IMAD.U32 R5, RZ, RZ, UR27 ;  /* 0x0000001bff057e24 */ /* 0x000fe2000f8e00ff */
[----:B------:R-:W-:Y:S02]  /*71a0*/  UIADD3 UR16, UR16, 0x1e000, URZ ;  /* 0x0001e00010107890 */ /* 0x000fe4000fffe03f */
[----:B------:R-:W-:Y:S01]  /*71b0*/  UIMAD.WIDE UR10, UR27, 0x4, UR4 ;  /* 0x000000041b0a78a5 */ /* 0x000fe2000f8e0204 */
[----:B------:R-:W-:Y:S01]  /*71c0*/  UMOV UR17, UR25 ;  /* 0x0000001900117c82 */ /* 0x000fe20008000000 */
[----:B------:R-:W-:Y:S01]  /*71d0*/  UMOV UR19, UR27 ;  /* 0x0000001b00137c82 */ /* 0x000fe20008000000 */
[----:B------:R4:W-:Y:S01]  /*71e0*/  UTMALDG.4D [UR24], [UR6], desc[UR8] ;  /* 0x00000818060075b4 */ /* 0x0009e20008019000 */
[----:B------:R-:W-:-:S03]  /*71f0*/  UMOV UR15, UR25 ;  /* 0x00000019000f7c82 */ /* 0x000fc60008000000 */
[----:B------:R4:W-:Y:S02]  /*7200*/  UTMALDG.4D [UR16], [UR6], desc[UR8] ;  /* 0x00000810060075b4 */ /* 0x0009e40008019000 */
[----:B------:R4:W-:Y:S02]  /*7210*/  UBLKCP.S.G [UR14], [UR10], UR13 ;  /* 0x0000000e0a0073ba */ /* 0x0009e4000800020d */
[----:B----4-:R-:W-:Y:S01]  /*7220*/  NOP ;  /* 0x0000000000007918 */ /* 0x010fe20000000000 */
.L_x_58:
[----:B-12---:R-:W-:Y:S01]  /*7230*/  IMAD R4, R20, 0x8, R11 ;  /* 0x0000000814047824 */ /* 0x006fe200078e020b */
[----:B------:R-:W-:Y:S01]  /*7240*/  SHF.L.U32 R3, R9, 0x1f, RZ ;  /* 0x0000001f09037819 */ /* 0x000fe200000006ff */
[----:B------:R-:W1:Y:S03]  /*7250*/  S2R R2, SR_TID.X ;  /* 0x0000000000027919 */ /* 0x000e660000002100 */
[----:B------:R-:W2:Y:S01]  /*7260*/  SYNCS.PHASECHK.TRANS64.TRYWAIT P0, [R4+URZ+0x30840], R3 ;  /* 0x03084003040075a7 */ /* 0x000ea2000800017f */
[----:B-1----:R-:W-:-:S04]  /*7270*/  LOP3.LUT R2, R2, 0x7f, RZ, 0xc0, !PT ;  /* 0x0000007f02027812 */ /* 0x002fc800078ec0ff */
[----:B------:R-:W-:Y:S01]  /*7280*/  ISETP.NE.AND P1, PT, R2, RZ, PT ;  /* 0x000000ff0200720c */ /* 0x000fe20003f25270 */
[----:B--2---:R-:W-:-:S12]  /*7290*/  @!P0 BRA `(.L_x_73) ;  /* 0x0000000800408947 */ /* 0x004fd80003800000 */
.L_x_92:
[----:B------:R-:W-:Y:S05]  /*72a0*/  @P1 BRA `(.L_x_74) ;  /* 0x0000000000181947 */ /* 0x000fea0003800000 */
[----:B------:R-:W2:Y:S01]  /*72b0*/  S2R R2, SR_TID.X ;  /* 0x0000000000027919 */ /* 0x000ea20000002100 */
[----:B-1----:R-:W-:-:S04]  /*72c0*/  IMAD.MOV.U32 R3, RZ, RZ, 0x4100 ;  /* 0x00004100ff037424 */ /* 0x002fc800078e00ff */
[----:B------:R4:W-:Y:S01]  /*72d0*/  SYNCS.ARRIVE.TRANS64 RZ, [R4+URZ+0x30830], R3 ;  /* 0x0308300304ff79a7 */ /* 0x0009e2000800003f */
[----:B--2---:R-:W-:-:S13]  /*72e0*/  LOP3.LUT P0, RZ, R2, 0x1f, RZ, 0xc0, !PT ;  /* 0x0000001f02ff7812 */ /* 0x004fda000780c0ff */
[----:B----4-:R-:W-:Y:S05]  /*72f0*/  @!P0 BRA `(.L_x_74) ;  /* 0x0000000000048947 */ /* 0x010fea0003800000 */
[----:B------:R-:W-:Y:S01]  /*7300*/  BPT.TRAP 0x1 ;  /* 0x000000040000795c */ /* 0x000fe20000300000 */
.L_x_74:
[----:B-1----:R-:W1:Y:S01]  /*7310*/  LDC.64 R2, c[0x0][0x728] ;  /* 0x0001ca00ff027b82 */ /* 0x002e620000000a00 */
[C---:B------:R-:W-:Y:S01]  /*7320*/  IADD3 R6, P0, R5.reuse, R6, RZ ;  /* 0x0000000605067210 */ /* 0x040fe20007f1e0ff */
[----:B------:R-:W-:Y:S01]  /*7330*/  UMOV UR8, 0x0 ;  /* 0x0000000000087882 */ /* 0x000fe20000000000 */
[----:B------:R-:W-:Y:S01]  /*7340*/  R2UR UR25, R4 ;  /* 0x00000000041972ca */ /* 0x000fe200000e0000 */
[C-C-:B------:R-:W-:Y:S01]  /*7350*/  IMAD R4, R20.reuse, 0x4000, R11.reuse ;  /* 0x0000400014047824 */ /* 0x140fe200078e020b */
[C---:B------:R-:W-:Y:S01]  /*7360*/  LEA.HI.X.SX32 R10, R5.reuse, R10, 0x1, P0 ;  /* 0x0000000a050a7211 */ /* 0x040fe200000f0eff */
[----:B---3--:R-:W-:Y:S01]  /*7370*/  IMAD R11, R20, 0x100, R11 ;  /* 0x00000100140b7824 */ /* 0x008fe200078e020b */
        /* <DEDUP_REMOVED lines=9> */
[----:B------:R-:W-:-:S04]  /*7410*/  UIADD3 UR25, UR25, 0x30830, URZ ;  /* 0x0003083019197890 */ /* 0x000fc8000fffe03f */
[----:B------:R-:W-:Y:S02]  /*7420*/  UMOV UR19, UR27 ;  /* 0x0000001b00137c82 */ /* 0x000fe40008000000 */
[----:B------:R-:W-:Y:S01]  /*7430*/  UIADD3 UR24, UR16, 0x20000, URZ ;  /* 0x0002000010187890 */ /* 0x000fe2000fffe03f */
[C---:B-1----:R-:W-:Y:S01]  /*7440*/  LEA R2, P0, R6.reuse, R2, 0x2 ;  /* 0x0000000206027211 */ /* 0x042fe200078010ff */
[----:B------:R-:W-:Y:S02]  /*7450*/  UIADD3 UR16, UR16, 0x22000, URZ ;  /* 0x0002200010107890 */ /* 0x000fe4000fffe03f */
[----:B------:R-:W-:Y:S01]  /*7460*/  UIADD3 UR10, UR10, 0x28200, URZ ;  /* 0x000282000a0a7890 */ /* 0x000fe2000fffe03f */
[----:B------:R-:W-:Y:S01]  /*7470*/  LEA.HI.X R3, R6, R3, R10, 0x2, P0 ;  /* 0x0000000306037211 */ /* 0x000fe200000f140a */
[----:B------:R-:W-:Y:S01]  /*7480*/  UMOV UR17, UR25 ;  /* 0x0000001900117c82 */ /* 0x000fe20008000000 */
[----:B------:R-:W-:Y:S01]  /*7490*/  IADD3 R8, P0, R8, 0x1f0, RZ ;  /* 0x000001f008087810 */ /* 0x000fe20007f1e0ff */
[----:B------:R-:W-:Y:S01]  /*74a0*/  UMOV UR11, UR25 ;  /* 0x00000019000b7c82 */ /* 0x000fe20008000000 */
[----:B------:R-:W-:-:S02]  /*74b0*/  R2UR UR14, R2 ;  /* 0x00000000020e72ca */ /* 0x000fc400000e0000 */
[----:B------:R-:W-:Y:S01]  /*74c0*/  R2UR UR6, R8 ;  /* 0x00000000080672ca */ /* 0x000fe200000e0000 */
[----:B------:R-:W-:Y:S01]  /*74d0*/  IMAD.X R0, RZ, RZ, R0, P0 ;  /* 0x000000ffff007224 */ /* 0x000fe200000e0600 */
[----:B------:R-:W-:-:S04]  /*74e0*/  R2UR UR15, R3 ;  /* 0x00000000030f72ca */ /* 0x000fc800000e0000 */
[----:B------:R-:W-:Y:S01]  /*74f0*/  R2UR UR7, R0 ;  /* 0x00000000000772ca */ /* 0x000fe200000e0000 */
[----:B------:R-:W-:-:S05]  /*7500*/  VIADD R0, R20, 0x1 ;  /* 0x0000000114007836 */ /* 0x000fca0000000000 */
[----:B------:R-:W-:-:S04]  /*7510*/  ISETP.NE.AND P0, PT, R0, 0x2, PT ;  /* 0x000000020000780c */ /* 0x000fc80003f05270 */
[----:B------:R-:W-:Y:S02]  /*7520*/  SEL R2, RZ, 0x1, P0 ;  /* 0x00000001ff027807 */ /* 0x000fe40000000000 */
[----:B------:R-:W-:Y:S01]  /*7530*/  SEL R0, R0, RZ, P0 ;  /* 0x000000ff00007207 */ /* 0x000fe20000000000 */
[----:B------:R1:W-:Y:S01]  /*7540*/  UTMALDG.4D [UR24], [UR6], desc[UR8] ;  /* 0x00000818060075b4 */ /* 0x0003e20008019000 */
[----:B------:R-:W-:Y:S01]  /*7550*/  LOP3.LUT R9, R9, R2, RZ, 0x3c, !PT ;  /* 0x0000000209097212 */ /* 0x000fe200078e3cff */
[----:B------:R1:W-:Y:S01]  /*7560*/  UTMALDG.4D [UR16], [UR6], desc[UR8] ;  /* 0x00000810060075b4 */ /* 0x0003e20008019000 */
[----:B------:R1:W-:Y:S02]  /*7570*/  UBLKCP.S.G [UR10], [UR14], UR13 ;  /* 0x0000000a0e0073ba */ /* 0x0003e4000800020d */
[----:B-1----:R-:W-:-:S03]  /*7580*/  NOP ;  /* 0x0000000000007918 */ /* 0x002fc60000000000 */
.L_x_55:
[----:B------:R-:W-:Y:S05]  /*7590*/  BSYNC B0 ;  /* 0x0000000000007941 */ /* 0x000fea0003800000 */
.L_x_54:
[----:B------:R-:W-:-:S03]  /*75a0*/  UMOV UR6, 0xffffffff ;  /* 0xffffffff00067882 */ /* 0x000fc60000000000 */
[----:B------:R-:W-:Y:S05]  /*75b0*/  BRA.DIV UR6, `(.L_x_75) ;  /* 0x00000006068c7947 */ /* 0x000fea000b800000 */
[----:B------:R-:W-:-:S13]  /*75c0*/  ELECT P0, URZ, PT ;  /* 0x00000000003f782f */ /* 0x000fda0003800000 */
.L_x_95:
[----:B------:R-:W-:Y:S05]  /*75d0*/  @!P0 BRA `(.L_x_7) ;  /* 0x0000000000808947 */ /* 0x000fea0003800000 */
[----:B------:R-:W-:-:S04]  /*75e0*/  LOP3.LUT R17, R17, 0x2, RZ, 0xfc, !PT ;  /* 0x0000000211117812 */ /* 0x000fc800078efcff */
[----:B------:R-:W-:-:S13]  /*75f0*/  ISETP.NE.AND P0, PT, R17, 0x3, PT ;  /* 0x000000031100780c */ /* 0x000fda0003f05270 */
[----:B------:R-:W-:Y:S05]  /*7600*/  @!P0 BRA `(.L_x_76) ;  /* 0x0000000000048947 */ /* 0x000fea0003800000 */
[----:B------:R-:W-:Y:S01]  /*7610*/  BPT.TRAP 0x1 ;  /* 0x000000040000795c */ /* 0x000fe20000300000 */
.L_x_76:
[----:B------:R-:W1:Y:S01]  /*7620*/  S2R R3, SR_CgaCtaId ;  /* 0x0000000000037919 */ /* 0x000e620000008800 */
[----:B------:R-:W-:Y:S02]  /*7630*/  MOV R2, 0x400 ;  /* 0x0000040000027802 */ /* 0x000fe40000000f00 */
[----:B------:R-:W-:Y:S02]  /*7640*/  SHF.L.U32 R5, R9, 0x1f, RZ ;  /* 0x0000001f09057819 */ /* 0x000fe400000006ff */
[----:B-1----:R-:W-:Y:S01]  /*7650*/  LEA R7, R3, R2, 0x18 ;  /* 0x0000000203077211 */ /* 0x002fe200078ec0ff */
[----:B------:R-:W-:-:S04]  /*7660*/  VIADD R2, R0, 0x1 ;  /* 0x0000000100027836 */ /* 0x000fc80000000000 */
[----:B------:R-:W-:Y:S01]  /*7670*/  VIADD R3, R7, 0x30820 ;  /* 0x0003082007037836 */ /* 0x000fe20000000000 */
[----:B------:R-:W-:-:S03]  /*7680*/  ISETP.NE.AND P2, PT, R2, 0x2, PT ;  /* 0x000000020200780c */ /* 0x000fc60003f45270 */
[----:B------:R-:W-:Y:S01]  /*7690*/  IMAD R6, R0, 0x8, R3 ;  /* 0x0000000800067824 */ /* 0x000fe200078e0203 */
[----:B------:R-:W-:-:S03]  /*76a0*/  SEL R4, RZ, 0x1, P2 ;  /* 0x00000001ff047807 */ /* 0x000fc60001000000 */
[----:B------:R-:W1:Y:S01]  /*76b0*/  SYNCS.PHASECHK.TRANS64.TRYWAIT P1, [R6+URZ], R5 ;  /* 0x00000005060075a7 */ /* 0x000e62000802017f */
[----:B------:R-:W-:Y:S02]  /*76c0*/  LOP3.LUT R9, R9, R4, RZ, 0x3c, !PT ;  /* 0x0000000409097212 */ /* 0x000fe400078e3cff */
[----:B------:R-:W-:Y:S02]  /*76d0*/  SEL R4, R2, RZ, P2 ;  /* 0x000000ff02047207 */ /* 0x000fe40001000000 */
[----:B------:R-:W-:-:S03]  /*76e0*/  SHF.L.U32 R2, R9, 0x1f, RZ ;  /* 0x0000001f09027819 */ /* 0x000fc600000006ff */
[----:B------:R-:W-:Y:S01]  /*76f0*/  IMAD R3, R4, 0x8, R3 ;  /* 0x0000000804037824 */ /* 0x000fe200078e0203 */
[----:B-1----:R-:W-:Y:S06]  /*7700*/  @!P1 BRA `(.L_x_77) ;  /* 0x00000004005c9947 */ /* 0x002fec0003800000 */
.L_x_96:
[----:B------:R-:W2:Y:S02]  /*7710*/  SYNCS.PHASECHK.TRANS64.TRYWAIT P1, [R3+URZ], R2 ;  /* 0x00000002030075a7 */ /* 0x000ea4000802017f */
[----:B--2---:R-:W-:Y:S05]  /*7720*/  @!P1 BRA `(.L_x_78) ;  /* 0x0000000400689947 */ /* 0x004fea0003800000 */
.L_x_97:
[----:B------:R-:W-:Y:S05]  /*7730*/  @!P0 BRA `(.L_x_79) ;  /* 0x0000000000048947 */ /* 0x000fea0003800000 */
[----:B------:R-:W-:Y:S01]  /*7740*/  BPT.TRAP 0x1 ;  /* 0x000000040000795c */ /* 0x000fe20000300000 */
.L_x_79:
[----:B--2---:R-:W-:-:S04]  /*7750*/  VIADD R3, R7, 0x30840 ;  /* 0x0003084007037836 */ /* 0x004fc80000000000 */
[----:B------:R-:W-:-:S04]  /*7760*/  IMAD R0, R0, 0x8, R3 ;  /* 0x0000000800007824 */ /* 0x000fc800078e0203 */
[----:B------:R-:W2:Y:S02]  /*7770*/  SYNCS.PHASECHK.TRANS64.TRYWAIT P0, [R0+URZ], R5 ;  /* 0x00000005000075a7 */ /* 0x000ea4000800017f */
[----:B--2---:R-:W-:Y:S05]  /*7780*/  @!P0 BRA `(.L_x_80) ;  /* 0x0000000400648947 */ /* 0x004fea0003800000 */
.L_x_98:
[----:B------:R-:W-:-:S07]  /*7790*/  IMAD R3, R4, 0x8, R3 ;  /* 0x0000000804037824 */ /* 0x000fce00078e0203 */
.L_x_81:
[----:B---3--:R3:W4:Y:S02]  /*77a0*/  SYNCS.PHASECHK.TRANS64.TRYWAIT P0, [R3+URZ], R2 ;  /* 0x00000002030075a7 */ /* 0x008724000800017f */
[----:B----4-:R-:W-:Y:S05]  /*77b0*/  @!P0 NANOSLEEP.SYNCS 0x989680 ;  /* 0x009896800000895d */ /* 0x010fea0003900000 */
[----:B------:R-:W4:Y:S02]  /*77c0*/  @!P0 SYNCS.PHASECHK.TRANS64 P0, [R3+URZ], R2 ;  /* 0x00000002030085a7 */ /* 0x000f24000800007f */
[----:B----4-:R-:W-:Y:S05]  /*77d0*/  @!P0 BRA `(.L_x_81) ;  /* 0xfffffffc00f08947 */ /* 0x010fea000383ffff */
.L_x_7:
[----:B------:R-:W-:Y:S05]  /*77e0*/  BSYNC B6 ;  /* 0x0000000000067941 */ /* 0x000fea0003800000 */
.L_x_4:
[----:B------:R-:W-:Y:S05]  /*77f0*/  EXIT ;  /* 0x000000000000794d */ /* 0x000fea0003800000 */
.L_x_12:
[----:B------:R-:W-:Y:S02]  /*7800*/  IMAD.MOV.U32 R12, RZ, RZ, RZ ;  /* 0x000000ffff0c7224 */ /* 0x000fe400078e00ff */
[----:B------:R-:W-:Y:S02]  /*7810*/  IMAD.MOV.U32 R11, RZ, RZ, 0x1f ;  /* 0x0000001fff0b7424 */ /* 0x000fe400078e00ff */
[----:B------:R-:W-:-:S07]  /*7820*/  IMAD.MOV.U32 R15, RZ, RZ, -0x1 ;  /* 0xffffffffff0f7424 */ /* 0x000fce00078e00ff */
[----:B------:R-:W-:Y:S05]  /*7830*/  WARPSYNC.COLLECTIVE R15, `(.L_x_82) ;  /* 0x000000000f087348 */ /* 0x000fea0003c00000 */
[----:B------:R1:W2:Y:S02]  /*7840*/  SHFL.IDX P6, R14, R13, R12, R11 ;  /* 0x0000000c0d0e7389 */ /* 0x0002a400000c000b */
[----:B-12---:R-:W-:Y:S01]  /*7850*/  ENDCOLLECTIVE ;  /* 0x000000000000791b */ /* 0x006fe20003800000 */
.L_x_82:
[----:B------:R-:W-:Y:S05]  /*7860*/  BRA `(.L_x_83) ;  /* 0xffffff9000c87947 */ /* 0x000fea000383ffff */
.L_x_14:
[----:B--2---:R2:W3:Y:S02]  /*7870*/  SYNCS.PHASECHK.TRANS64.TRYWAIT P0, [R16+URZ+0x30800], R9 ;  /* 0x03080009100075a7 */ /* 0x0044e4000800017f */
[----:B---3--:R-:W-:Y:S05]  /*7880*/  @!P0 NANOSLEEP.SYNCS 0x989680 ;  /* 0x009896800000895d */ /* 0x008fea0003900000 */
[----:B------:R-:W3:Y:S02]  /*7890*/  @!P0 SYNCS.PHASECHK.TRANS64 P0, [R16+URZ+0x30800], R9 ;  /* 0x03080009100085a7 */ /* 0x000ee4000800007f */
[----:B---3--:R-:W-:Y:S05]  /*78a0*/  @!P0 BRA `(.L_x_14) ;  /* 0xfffffffc00f08947 */ /* 0x008fea000383ffff */
[----:B------:R-:W-:Y:S05]  /*78b0*/  BRA `(.L_x_13) ;  /* 0xffffff9000e87947 */ /* 0x000fea000383ffff */
.L_x_19:
[----:B---3--:R3:W4:Y:S02]  /*78c0*/  SYNCS.PHASECHK.TRANS64.TRYWAIT P1, [R2+URZ+0x30810], R17 ;  /* 0x03081011020075a7 */ /* 0x008724000802017f */
[----:B----4-:R-:W-:Y:S05]  /*78d0*/  @!P1 NANOSLEEP.SYNCS 0x989680 ;  /* 0x009896800000995d */ /* 0x010fea0003900000 */
[----:B------:R-:W4:Y:S02]  /*78e0*/  @!P1 SYNCS.PHASECHK.TRANS64 P1, [R2+URZ+0x30810], R17 ;  /* 0x03081011020095a7 */ /* 0x000f24000802007f */
[----:B----4-:R-:W-:Y:S05]  /*78f0*/  @!P1 BRA `(.L_x_19) ;  /* 0xfffffffc00f09947 */ /* 0x010fea000383ffff */
[----:B------:R-:W-:Y:S05]  /*7900*/  BRA `(.L_x_18) ;  /* 0xffffff9800c07947 */ /* 0x000fea000383ffff */
.L_x_23:
[----:B------:R1:W1:Y:S02]  /*7910*/  SYNCS.PHASECHK.TRANS64.TRYWAIT P1, [R2+URZ+0x30830], R17 ;  /* 0x03083011020075a7 */ /* 0x000264000802017f */
[----:B-1----:R-:W-:Y:S05]  /*7920*/  @!P1 NANOSLEEP.SYNCS 0x989680 ;  /* 0x009896800000995d */ /* 0x002fea0003900000 */
[----:B------:R-:W1:Y:S02]  /*7930*/  @!P1 SYNCS.PHASECHK.TRANS64 P1, [R2+URZ+0x30830], R17 ;  /* 0x03083011020095a7 */ /* 0x000e64000802007f */
[----:B-1----:R-:W-:Y:S05]  /*7940*/  @!P1 BRA `(.L_x_23) ;  /* 0xfffffffc00f09947 */ /* 0x002fea000383ffff */
[----:B------:R-:W-:Y:S05]  /*7950*/  BRA `(.L_x_22) ;  /* 0xffffffa000187947 */ /* 0x000fea000383ffff */
.L_x_56:
[----:B-1----:R1:W2:Y:S02]  /*7960*/  SYNCS.PHASECHK.TRANS64.TRYWAIT P1, [R11+URZ+0x30820], R0 ;  /* 0x030820000b0075a7 */ /* 0x0022a4000802017f */
[----:B--2---:R-:W-:Y:S05]  /*7970*/  @!P1 NANOSLEEP.SYNCS 0x989680 ;  /* 0x009896800000995d */ /* 0x004fea0003900000 */
[----:B------:R-:W2:Y:S02]  /*7980*/  @!P1 SYNCS.PHASECHK.TRANS64 P1, [R11+URZ+0x30820], R0 ;  /* 0x030820000b0095a7 */ /* 0x000ea4000802007f */
[----:B--2---:R-:W-:Y:S05]  /*7990*/  @!P1 BRA `(.L_x_56) ;  /* 0xfffffffc00f09947 */ /* 0x004fea000383ffff */
[----:B------:R-:W-:Y:S05]  /*79a0*/  BRA `(.L_x_84) ;  /* 0xffffffe400187947 */ /* 0x000fea000383ffff */
.L_x_60:
[----:B-1----:R1:W2:Y:S02]  /*79b0*/  SYNCS.PHASECHK.TRANS64.TRYWAIT P1, [R11+URZ+0x30840], R21 ;  /* 0x030840150b0075a7 */ /* 0x0022a4000802017f */
[----:B--2---:R-:W-:Y:S05]  /*79c0*/  @!P1 NANOSLEEP.SYNCS 0x989680 ;  /* 0x009896800000995d */ /* 0x004fea0003900000 */
[----:B------:R-:W2:Y:S02]  /*79d0*/  @!P1 SYNCS.PHASECHK.TRANS64 P1, [R11+URZ+0x30840], R21 ;  /* 0x030840150b0095a7 */ /* 0x000ea4000802007f */
[----:B--2---:R-:W-:Y:S05]  /*79e0*/  @!P1 BRA `(.L_x_60) ;  /* 0xfffffffc00f09947 */ /* 0x004fea000383ffff */
[----:B------:R-:W-:Y:S05]  /*79f0*/  BRA `(.L_x_85) ;  /* 0xffffffe800847947 */ /* 0x000fea000383ffff */
.L_x_62:
[----:B--2---:R2:W3:Y:S02]  /*7a00*/  SYNCS.PHASECHK.TRANS64.TRYWAIT P1, [R11+URZ+0x30828], R21 ;  /* 0x030828150b0075a7 */ /* 0x0044e4000802017f */
[----:B---3--:R-:W-:Y:S05]  /*7a10*/  @!P1 NANOSLEEP.SYNCS 0x989680 ;  /* 0x009896800000995d */ /* 0x008fea0003900000 */
[----:B------:R-:W3:Y:S02]  /*7a20*/  @!P1 SYNCS.PHASECHK.TRANS64 P1, [R11+URZ+0x30828], R21 ;  /* 0x030828150b0095a7 */ /* 0x000ee4000802007f */
[----:B---3--:R-:W-:Y:S05]  /*7a30*/  @!P1 BRA `(.L_x_62) ;  /* 0xfffffffc00f09947 */ /* 0x008fea000383ffff */
[----:B------:R-:W-:Y:S05]  /*7a40*/  BRA `(.L_x_86) ;  /* 0xffffffec00187947 */ /* 0x000fea000383ffff */
.L_x_64:
[----:B---3--:R3:W4:Y:S02]  /*7a50*/  SYNCS.PHASECHK.TRANS64.TRYWAIT P1, [R11+URZ+0x30848], R21 ;  /* 0x030848150b0075a7 */ /* 0x008724000802017f */
[----:B----4-:R-:W-:Y:S05]  /*7a60*/  @!P1 NANOSLEEP.SYNCS 0x989680 ;  /* 0x009896800000995d */ /* 0x010fea0003900000 */
[----:B------:R-:W4:Y:S02]  /*7a70*/  @!P1 SYNCS.PHASECHK.TRANS64 P1, [R11+URZ+0x30848], R21 ;  /* 0x030848150b0095a7 */ /* 0x000f24000802007f */
[----:B----4-:R-:W-:Y:S05]  /*7a80*/  @!P1 BRA `(.L_x_64) ;  /* 0xfffffffc00f09947 */ /* 0x010fea000383ffff */
[----:B------:R-:W-:Y:S05]  /*7a90*/  BRA `(.L_x_87) ;  /* 0xffffffec00887947 */ /* 0x000fea000383ffff */
.L_x_66:
[----:B------:R-:W-:-:S07]  /*7aa0*/  SHF.L.U32 R4, R9, 0x1f, RZ ;  /* 0x0000001f09047819 */ /* 0x000fce00000006ff */
.L_x_88:
[----:B-1----:R1:W2:Y:S02]  /*7ab0*/  SYNCS.PHASECHK.TRANS64.TRYWAIT P1, [R11+URZ+0x30820], R4 ;  /* 0x030820040b0075a7 */ /* 0x0022a4000802017f */
[----:B--2---:R-:W-:Y:S05]  /*7ac0*/  @!P1 NANOSLEEP.SYNCS 0x989680 ;  /* 0x009896800000995d */ /* 0x004fea0003900000 */
[----:B------:R-:W2:Y:S02]  /*7ad0*/  @!P1 SYNCS.PHASECHK.TRANS64 P1, [R11+URZ+0x30820], R4 ;  /* 0x030820040b0095a7 */ /* 0x000ea4000802007f */
[----:B--2---:R-:W-:Y:S05]  /*7ae0*/  @!P1 BRA `(.L_x_88) ;  /* 0xfffffffc00f09947 */ /* 0x004fea000383ffff */
[----:B------:R-:W-:Y:S05]  /*7af0*/  BRA `(.L_x_89) ;  /* 0xfffffff000107947 */ /* 0x000fea000383ffff */
.L_x_69:
[----:B---3--:R3:W4:Y:S02]  /*7b00*/  SYNCS.PHASECHK.TRANS64.TRYWAIT P1, [R11+URZ+0x30840], R12 ;  /* 0x0308400c0b0075a7 */ /* 0x008724000802017f */
[----:B----4-:R-:W-:Y:S05]  /*7b10*/  @!P1 NANOSLEEP.SYNCS 0x989680 ;  /* 0x009896800000995d */ /* 0x010fea0003900000 */
[----:B------:R-:W4:Y:S02]  /*7b20*/  @!P1 SYNCS.PHASECHK.TRANS64 P1, [R11+URZ+0x30840], R12 ;  /* 0x0308400c0b0095a7 */ /* 0x000f24000802007f */
[----:B----4-:R-:W-:Y:S05]  /*7b30*/  @!P1 BRA `(.L_x_69) ;  /* 0xfffffffc00f09947 */ /* 0x010fea000383ffff */
[----:B------:R-:W-:Y:S05]  /*7b40*/  BRA `(.L_x_90) ;  /* 0xfffffff0009c7947 */ /* 0x000fea000383ffff */
.L_x_71:
[----:B-1----:R1:W2:Y:S02]  /*7b50*/  SYNCS.PHASECHK.TRANS64.TRYWAIT P1, [R11+URZ+0x30828], R12 ;  /* 0x0308280c0b0075a7 */ /* 0x0022a4000802017f */
[----:B--2---:R-:W-:Y:S05]  /*7b60*/  @!P1 NANOSLEEP.SYNCS 0x989680 ;  /* 0x009896800000995d */ /* 0x004fea0003900000 */
[----:B------:R-:W2:Y:S02]  /*7b70*/  @!P1 SYNCS.PHASECHK.TRANS64 P1, [R11+URZ+0x30828], R12 ;  /* 0x0308280c0b0095a7 */ /* 0x000ea4000802007f */
[----:B--2---:R-:W-:Y:S05]  /*7b80*/  @!P1 BRA `(.L_x_71) ;  /* 0xfffffffc00f09947 */ /* 0x004fea000383ffff */
[----:B------:R-:W-:Y:S05]  /*7b90*/  BRA `(.L_x_91) ;  /* 0xfffffff400247947 */ /* 0x000fea000383ffff */
.L_x_73:
[----:B-1----:R1:W2:Y:S02]  /*7ba0*/  SYNCS.PHASECHK.TRANS64.TRYWAIT P0, [R4+URZ+0x30840], R3 ;  /* 0x03084003040075a7 */ /* 0x0022a4000800017f */
[----:B--2---:R-:W-:Y:S05]  /*7bb0*/  @!P0 NANOSLEEP.SYNCS 0x989680 ;  /* 0x009896800000895d */ /* 0x004fea0003900000 */
[----:B------:R-:W2:Y:S02]  /*7bc0*/  @!P0 SYNCS.PHASECHK.TRANS64 P0, [R4+URZ+0x30840], R3 ;  /* 0x03084003040085a7 */ /* 0x000ea4000800007f */
[----:B--2---:R-:W-:Y:S05]  /*7bd0*/  @!P0 BRA `(.L_x_73) ;  /* 0xfffffffc00f08947 */ /* 0x004fea000383ffff */
[----:B------:R-:W-:Y:S05]  /*7be0*/  BRA `(.L_x_92) ;  /* 0xfffffff400ac7947 */ /* 0x000fea000383ffff */
.L_x_75:
[----:B------:R-:W-:Y:S01]  /*7bf0*/  BSSY B0, `(.L_x_93) ;  /* 0x0000006000007945 */ /* 0x000fe20003800000 */
[----:B------:R-:W-:-:S07]  /*7c00*/  IMAD.MOV.U32 R15, RZ, RZ, -0x1 ;  /* 0xffffffffff0f7424 */ /* 0x000fce00078e00ff */
[----:B------:R-:W-:Y:S05]  /*7c10*/  WARPSYNC.COLLECTIVE R15, `(.L_x_94) ;  /* 0x000000000f0c7348 */ /* 0x000fea0003c00000 */
[----:B------:R-:W-:Y:S02]  /*7c20*/  ELECT P6, UR62, PT ;  /* 0x00000000003e782f */ /* 0x000fe400038c0000 */
[----:B------:R-:W-:Y:S01]  /*7c30*/  MOV R14, UR62 ;  /* 0x0000003e000e7c02 */ /* 0x000fe20008000f00 */
[----:B------:R-:W-:Y:S10]  /*7c40*/  ENDCOLLECTIVE ;  /* 0x000000000000791b */ /* 0x000ff40003800000 */
.L_x_94:
[----:B------:R-:W-:Y:S05]  /*7c50*/  BSYNC B0 ;  /* 0x0000000000007941 */ /* 0x000fea0003800000 */
.L_x_93:
[----:B------:R-:W-:Y:S01]  /*7c60*/  PLOP3.LUT P0, PT, P6, PT, PT, 0x80, 0x0 ;  /* 0x000000000000781c */ /* 0x000fe2000370f070 */
[----:B------:R-:W-:-:S12]  /*7c70*/  BRA `(.L_x_95) ;  /* 0xfffffff800547947 */ /* 0x000fd8000383ffff */
.L_x_77:
[----:B-1----:R1:W2:Y:S02]  /*7c80*/  SYNCS.PHASECHK.TRANS64.TRYWAIT P1, [R6+URZ], R5 ;  /* 0x00000005060075a7 */ /* 0x0022a4000802017f */
[----:B--2---:R-:W-:Y:S05]  /*7c90*/  @!P1 NANOSLEEP.SYNCS 0x989680 ;  /* 0x009896800000995d */ /* 0x004fea0003900000 */
[----:B------:R-:W2:Y:S02]  /*7ca0*/  @!P1 SYNCS.PHASECHK.TRANS64 P1, [R6+URZ], R5 ;  /* 0x00000005060095a7 */ /* 0x000ea4000802007f */
[----:B--2---:R-:W-:Y:S05]  /*7cb0*/  @!P1 BRA `(.L_x_77) ;  /* 0xfffffffc00f09947 */ /* 0x004fea000383ffff */
[----:B------:R-:W-:Y:S05]  /*7cc0*/  BRA `(.L_x_96) ;  /* 0xfffffff800907947 */ /* 0x000fea000383ffff */
.L_x_78:
[----:B--2---:R2:W3:Y:S02]  /*7cd0*/  SYNCS.PHASECHK.TRANS64.TRYWAIT P1, [R3+URZ], R2 ;  /* 0x00000002030075a7 */ /* 0x0044e4000802017f */
[----:B---3--:R-:W-:Y:S05]  /*7ce0*/  @!P1 NANOSLEEP.SYNCS 0x989680 ;  /* 0x009896800000995d */ /* 0x008fea0003900000 */
[----:B------:R-:W3:Y:S02]  /*7cf0*/  @!P1 SYNCS.PHASECHK.TRANS64 P1, [R3+URZ], R2 ;  /* 0x00000002030095a7 */ /* 0x000ee4000802007f */
[----:B---3--:R-:W-:Y:S05]  /*7d00*/  @!P1 BRA `(.L_x_78) ;  /* 0xfffffffc00f09947 */ /* 0x008fea000383ffff */
[----:B------:R-:W-:Y:S05]  /*7d10*/  BRA `(.L_x_97) ;  /* 0xfffffff800847947 */ /* 0x000fea000383ffff */
.L_x_80:
[----:B--2---:R2:W3:Y:S02]  /*7d20*/  SYNCS.PHASECHK.TRANS64.TRYWAIT P0, [R0+URZ], R5 ;  /* 0x00000005000075a7 */ /* 0x0044e4000800017f */
[----:B---3--:R-:W-:Y:S05]  /*7d30*/  @!P0 NANOSLEEP.SYNCS 0x989680 ;  /* 0x009896800000895d */ /* 0x008fea0003900000 */
[----:B------:R-:W3:Y:S02]  /*7d40*/  @!P0 SYNCS.PHASECHK.TRANS64 P0, [R0+URZ], R5 ;  /* 0x00000005000085a7 */ /* 0x000ee4000800007f */
[----:B---3--:R-:W-:Y:S05]  /*7d50*/  @!P0 BRA `(.L_x_80) ;  /* 0xfffffffc00f08947 */ /* 0x008fea000383ffff */
[----:B------:R-:W-:Y:S05]  /*7d60*/  BRA `(.L_x_98) ;  /* 0xfffffff800887947 */ /* 0x000fea000383ffff */
.L_x_99:
[----:B------:R-:W-:-:S00]  /*7d70*/  BRA `(.L_x_99) ;  /* 0xfffffffc00fc7947 */ /* 0x000fc0000383ffff */
[----:B------:R-:W-:-:S00]  /*7d80*/  NOP ;  /* 0x0000000000007918 */ /* 0x000fc00000000000 */
[----:B------:R-:W-:-:S00]  /*7d90*/  NOP ;  /* 0x0000000000007918 */ /* 0x000fc00000000000 */
[----:B------:R-:W-:-:S00]  /*7da0*/  NOP ;  /* 0x0000000000007918 */ /* 0x000fc00000000000 */
[----:B------:R-:W-:-:S00]  /*7db0*/  NOP ;  /* 0x0000000000007918 */ /* 0x000fc00000000000 */
[----:B------:R-:W-:-:S00]  /*7dc0*/  NOP ;  /* 0x0000000000007918 */ /* 0x000fc00000000000 */
[----:B------:R-:W-:-:S00]  /*7dd0*/  NOP ;  /* 0x0000000000007918 */ /* 0x000fc00000000000 */
[----:B------:R-:W-:-:S00]  /*7de0*/  NOP ;  /* 0x0000000000007918 */ /* 0x000fc00000000000 */
[----:B------:R-:W-:-:S00]  /*7df0*/  NOP ;  /* 0x0000000000007918 */ /* 0x000fc00000000000 */
.L_x_3653:


//--------------------- .text._ZN7cutlass13device_kernelIN5flash11enable_sm90INS1_16FlashAttnBwdSm90INS1_25CollectiveMainloopBwdSm90ILi2ELi2ELi2EN4cute5tupleIJNS5_1CILi1EEES8_S8_EEENS6_IJNS7_ILi64EEENS7_ILi128EEESB_EEENS_6half_tEfNS_4arch4Sm90ELb0ELb0ELb1ELb0ELb1ELb1ELb0ELb0ELi2ELi1ELi2ELi1ELb0EEENS1_21CollectiveEpilogueBwdISC_SD_SF_Li256ELb0ELb0ELi1EEENS1_19SingleTileSchedulerILb0ELb0ELb0ELi128EEEEEEEEEvNT_6ParamsE --------------------------
	.section	.text._ZN7cutlass13device_kernelIN5flash11enable_sm90INS1_16FlashAttnBwdSm90INS1_25CollectiveMainloopBwdSm90ILi2ELi2ELi2EN4cute5tupleIJNS5_1CILi1EEES8_S8_EEENS6_IJNS7_ILi64EEENS7_ILi128EEESB_EEENS_6half_tEfNS_4arch4Sm90ELb0ELb0ELb1ELb0ELb1ELb1ELb0ELb0ELi2ELi1ELi2ELi1ELb0EEENS1_21CollectiveEpilogueBwdISC_SD_SF_Li256ELb0ELb0ELi1EEENS1_19SingleTileSchedulerILb0ELb0ELb0ELi128EEEEEEEEEvNT_6ParamsE,"ax",@progbits
	.align	128
.text._ZN7cutlass13device_kernelIN5flash11enable_sm90INS1_16FlashAttnBwdSm90INS1_25CollectiveMainloopBwdSm90ILi2ELi2ELi2EN4cute5tupleIJNS5_1CILi1EEES8_S8_EEENS6_IJNS7_ILi64EEENS7_ILi128EEESB_EEENS_6half_tEfNS_4arch4Sm90ELb0ELb0ELb1ELb0ELb1ELb1ELb0ELb0ELi2ELi1ELi2ELi1ELb0EEENS1_21CollectiveEpilogueBwdISC_SD_SF_Li256ELb0ELb0ELi1EEENS1_19SingleTileSchedulerILb0ELb0ELb0ELi128EEEEEEEEEvNT_6ParamsE:
        .type           _ZN7cutlass13device_kernelIN5flash11enable_sm90INS1_16FlashAttnBwdSm90INS1_25CollectiveMainloopBwdSm90ILi2ELi2ELi2EN4cute5tupleIJNS5_1CILi1EEES8_S8_EEENS6_IJNS7_ILi64EEENS7_ILi128EEESB_EEENS_6half_tEfNS_4arch4Sm90ELb0ELb0ELb1ELb0ELb1ELb1ELb0ELb0ELi2ELi1ELi2ELi1ELb0EEENS1_21CollectiveEpilogueBwdISC_SD_SF_Li256ELb0ELb0ELi1EEENS1_19SingleTileSchedulerILb0ELb0ELb0ELi128EEEEEEEEEvNT_6ParamsE,@function
        .size           _ZN7cutlass13device_kernelIN5flash11enable_sm90INS1_16FlashAttnBwdSm90INS1_25CollectiveMainloopBwdSm90ILi2ELi2ELi2EN4cute5tupleIJNS5_1CILi1EEES8_S8_EEENS6_IJNS7_ILi64EEENS7_ILi128EEESB_EEENS_6half_tEfNS_4arch4Sm90ELb0ELb0ELb1ELb0ELb1ELb1ELb0ELb0ELi2ELi1ELi2ELi1ELb0EEENS1_21CollectiveEpilogueBwdISC_SD_SF_Li256ELb0ELb0ELi1EEENS1_19SingleTileSchedulerILb0ELb0ELb0ELi128EEEEEEEEEvNT_6ParamsE,(.L_x_3654 - _ZN7cutlass13device_kernelIN5flash11enable_sm90INS1_16FlashAttnBwdSm90INS1_25CollectiveMainloopBwdSm90ILi2ELi2ELi2EN4cute5tupleIJNS5_1CILi1EEES8_S8_EEENS6_IJNS7_ILi64EEENS7_ILi128EEESB_EEENS_6half_tEfNS_4arch4Sm90ELb0ELb0ELb1ELb0ELb1ELb1ELb0ELb0ELi2ELi1ELi2ELi1ELb0EEENS1_21CollectiveEpilogueBwdISC_SD_SF_Li256ELb0ELb0ELi1EEENS1_19SingleTileSchedulerILb0ELb0ELb0ELi128EEEEEEEEEvNT_6ParamsE)
        .other          _ZN7cutlass13device_kernelIN5flash11enable_sm90INS1_16FlashAttnBwdSm90INS1_25CollectiveMainloopBwdSm90ILi2ELi2ELi2EN4cute5tupleIJNS5_1CILi1EEES8_S8_EEENS6_IJNS7_ILi64EEENS7_ILi128EEESB_EEENS_6half_tEfNS_4arch4Sm90ELb0ELb0ELb1ELb0ELb1ELb1ELb0ELb0ELi2ELi1ELi2ELi1ELb0EEENS1_21CollectiveEpilogueBwdISC_SD_SF_Li256ELb0ELb0ELi1EEENS1_19SingleTileSchedulerILb0ELb0ELb0ELi128EEEEEEEEEvNT_6ParamsE,@"STO_CUDA_ENTRY STV_DEFAULT"
_ZN7cutlass13device_kernelIN5flash11enable_sm90INS1_16FlashAttnBwdSm90INS1_25CollectiveMainloopBwdSm90ILi2ELi2ELi2EN4cute5tupleIJNS5_1CILi1EEES8_S8_EEENS6_IJNS7_ILi64EEENS7_ILi128EEESB_EEENS_6half_tEfNS_4arch4Sm90ELb0ELb0ELb1ELb0ELb1ELb1ELb0ELb0ELi2ELi1ELi2ELi1ELb0EEENS1_21CollectiveEpilogueBwdISC_SD_SF_Li256ELb0ELb0ELi1EEENS1_19SingleTileSchedulerILb0ELb0ELb0ELi128EEEEEEEEEvNT_6ParamsE:
        /* <DEDUP_REMOVED lines=28> */
.L_x_101:
[----:B------:R-:W-:Y:S05]  /*01c0*/  BSYNC B0 ;  /* 0x0000000000007941 */ /* 0x000fea0003800000 */
.L_x_100:
        /* <DEDUP_REMOVED lines=30> */
[----:B------:R1:W1:Y:S01]  /*03b0*/  SYNCS.EXCH.64 URZ, [UR8+0x30820], UR4 ;  /* 0x03082004083f75b2 */ /* 0x0002620008000100 */
[----:B------:R1:W1:Y:S01]  /*03c0*/  SYNCS.EXCH.64 URZ, [UR8+0x30818], UR6 ;  /* 0x03081806083f75b2 */ /* 0x0002620008000100 */
[----:B------:R1:W1:Y:S01]  /*03d0*/  SYNCS.EXCH.64 URZ, [UR8+0x30828], UR4 ;  /* 0x03082804083f75b2 */ /* 0x0002620008000100 */
[----:B------:R-:W-:Y:S01]  /*03e0*/  NOP ;  /* 0x0000000000007918 */ /* 0x000fe20000000000 */
.L_x_102:
[----:B------:R-:W5:Y:S01]  /*03f0*/  SHFL.IDX PT, R3, R0, RZ, 0x1f ;  /* 0x00001fff00037589 */ /* 0x000f6200000e0000 */
[----:B------:R-:W-:Y:S01]  /*0400*/  NOP ;  /* 0x0000000000007918 */ /* 0x000fe20000000000 */
[----:B-----5:R-:W-:-:S13]  /*0410*/  ISETP.NE.AND P0, PT, R3, RZ, PT ;  /* 0x000000ff0300720c */ /* 0x020fda0003f05270 */
        /* <DEDUP_REMOVED lines=17> */
[----:B------:R1:W1:Y:S01]  /*0530*/  SYNCS.EXCH.64 URZ, [UR8+0x30848], UR6 ;  /* 0x03084806083f75b2 */ /* 0x0002620008000100 */
[----:B------:R-:W-:Y:S01]  /*0540*/  NOP ;  /* 0x0000000000007918 */ /* 0x000fe20000000000 */
.L_x_103:
[----:B---3--:R-:W-:Y:S01]  /*0550*/  ISETP.NE.AND P0, PT, R2, RZ, PT ;  /* 0x000000ff0200720c */ /* 0x008fe20003f05270 */
[----:B------:R-:W-:Y:S01]  /*0560*/  IMAD.MOV.U32 R17, RZ, RZ, 0x1 ;  /* 0x00000001ff117424 */ /* 0x000fe200078e00ff */
[----:B------:R-:W-:Y:S01]  /*0570*/  NOP ;  /* 0x0000000000007918 */ /* 0x000fe20000000000 */
[----:B------:R-:W-:Y:S03]  /*0580*/  BSSY B6, `(.L_x_104) ;  /* 0x00007a8000067945 */ /* 0x000fe60003800000 */
[----:B------:R-:W-:Y:S01]  /*0590*/  SEL R17, R17, 0x2, !P0 ;  /* 0x0000000211117807 */ /* 0x000fe20004000000 */
[----:B-12-4-:R-:W-:Y:S06]  /*05a0*/  BAR.SYNC.DEFER_BLOCKING 0x0 ;  /* 0x0000000000007b1d */ /* 0x016fec0000010000 */
[----:B------:R-:W-:Y:S05]  /*05b0*/  @!P0 BRA `(.L_x_105) ;  /* 0x00000048006c8947 */ /* 0x000fea0003800000 */
.L_x_106:
        /* <DEDUP_REMOVED lines=33> */
.L_x_109:
        /* <DEDUP_REMOVED lines=15> */
.L_x_108:
        /* <DEDUP_REMOVED lines=22> */
.L_x_111:
        /* <DEDUP_REMOVED lines=15> */
.L_x_110:
        /* <DEDUP_REMOVED lines=8> */
.L_x_199:
        /* <DEDUP_REMOVED lines=13> */
.L_x_113:
        /* <DEDUP_REMOVED lines=111> */
.L_x_126:
[----:B------:R-:W-:Y:S01]  /*1350*/  ISETP.NE.AND P0, PT, R7, 0x3, PT ;  /* 0x000000030700780c */ /* 0x000fe20003f05270 */
[----:B------:R-:W-:-:S12]  /*1360*/  YIELD ;  /* 0x0000000000007946 */ /* 0x000fd80003800000 */
[----:B---3--:R-:W-:Y:S05]  /*1370*/  @!P0 BRA `(.L_x_116) ;  /* 0x0000000000048947 */ /* 0x008fea0003800000 */
[----:B------:R-:W-:Y:S01]  /*1380*/  BPT.TRAP 0x1 ;  /* 0x000000040000795c */ /* 0x000fe20000300000 */
.L_x_116:
[----:B------:R-:W-:Y:S01]  /*1390*/  IMAD R2, R4, 0x8, R16 ;  /* 0x0000000804027824 */ /* 0x000fe200078e0210 */
[----:B------:R-:W-:-:S04]  /*13a0*/  SHF.L.U32 R17, R5, 0x1f, RZ ;  /* 0x0000001f05117819 */ /* 0x000fc800000006ff */
[----:B------:R2:W3:Y:S01]  /*13b0*/  SYNCS.PHASECHK.TRANS64.TRYWAIT P1, [R2+URZ+0x30810], R17 ;  /* 0x03081011020075a7 */ /* 0x0004e2000802017f */
[----:B------:R-:W-:Y:S05]  /*13c0*/  @!P0 BRA `(.L_x_117) ;  /* 0x0000000000048947 */ /* 0x000fea0003800000 */
[----:B------:R-:W-:Y:S01]  /*13d0*/  BPT.TRAP 0x1 ;  /* 0x000000040000795c */ /* 0x000fe20000300000 */
.L_x_117:
[----:B---3--:R-:W-:Y:S05]  /*13e0*/  @P1 BRA `(.L_x_118) ;  /* 0x0000000000081947 */ /* 0x008fea0003800000 */
[----:B------:R-:W3:Y:S02]  /*13f0*/  SYNCS.PHASECHK.TRANS64.TRYWAIT P1, [R2+URZ+0x30810], R17 ;  /* 0x03081011020075a7 */ /* 0x000ee4000802017f */
[----:B---3--:R-:W-:Y:S05]  /*1400*/  @!P1 BRA `(.L_x_119) ;  /* 0x0000006c00349947 */ /* 0x008fea0003800000 */
.L_x_118:
        /* <DEDUP_REMOVED lines=72> */
[----:B------:R1:W1:Y:S04]  /*1890*/  LDS.64 R220, [R12+0x28020] ;  /* 0x028020000cdc7984 */ /* 0x0002680000000a00 */
        /* <DEDUP_REMOVED lines=8> */
.L_x_120:
[----:B------:R1:W1:Y:S01]  /*1920*/  SYNCS.PHASECHK.TRANS64.TRYWAIT P1, [R2+URZ+0x30830], R17 ;  /* 0x03083011020075a7 */ /* 0x000262000802017f */
[----:B------:R-:W-:Y:S05]  /*1930*/  @!P0 BRA `(.L_x_121) ;  /* 0x0000000000048947 */ /* 0x000fea0003800000 */
[----:B------:R-:W-:Y:S01]  /*1940*/  BPT.TRAP 0x1 ;  /* 0x000000040000795c */ /* 0x000fe20000300000 */
.L_x_121:
[----:B------:R-:W-:-:S05]  /*1950*/  VIADD R13, R16, 0x20000 ;  /* 0x00020000100d7836 */ /* 0x000fca0000000000 */
[----:B------:R-:W-:-:S04]  /*1960*/  SHF.R.U32.HI R13, RZ, 0x4, R13 ;  /* 0x00000004ff0d7819 */ /* 0x000fc8000001160d */
[----:B------:R-:W-:-:S04]  /*1970*/  LOP3.LUT R13, R13, 0x3fff, RZ, 0xc0, !PT ;  /* 0x00003fff0d0d7812 */ /* 0x000fc800078ec0ff */
[----:B------:R-:W-:Y:S01]  /*1980*/  LOP3.LUT R153, R13, 0x10000, RZ, 0xfc, !PT ;  /* 0x000100000d997812 */ /* 0x000fe200078efcff */
[----:B-1----:R-:W-:Y:S06]  /*1990*/  @P1 BRA `(.L_x_122) ;  /* 0x0000000000081947 */ /* 0x002fec0003800000 */
[----:B------:R-:W1:Y:S02]  /*19a0*/  SYNCS.PHASECHK.TRANS64.TRYWAIT P1, [R2+URZ+0x30830], R17 ;  /* 0x03083011020075a7 */ /* 0x000e64000802017f */
[----:B-1----:R-:W-:Y:S05]  /*19b0*/  @!P1 BRA `(.L_x_123) ;  /* 0x0000006400dc9947 */ /* 0x002fea0003800000 */
.L_x_122:
        /* <DEDUP_REMOVED lines=166> */
[----:B------:R-:W-:Y:S01]  /*2420*/  FFMA.FTZ R154, R155, UR5, -R220 ;  /* 0x000000059b9a7c23 */ /* 0x000fe200080108dc */
        /* <DEDUP_REMOVED lines=330> */
.L_x_124:
        /* <DEDUP_REMOVED lines=49> */
.L_x_125:
        /* <DEDUP_REMOVED lines=11> */
.L_x_115:
        /* <DEDUP_REMOVED lines=83> */
.L_x_127:
        /* <DEDUP_REMOVED lines=19> */
.L_x_128:
        /* <DEDUP_REMOVED lines=18> */
.L_x_129:
        /* <DEDUP_REMOVED lines=18> */
.L_x_130:
        /* <DEDUP_REMOVED lines=161> */
.L_x_132:
[----:B------:R-:W-:Y:S05]  /*4f40*/  BSYNC B0 ;  /* 0x0000000000007941 */ /* 0x000fea0003800000 */
.L_x_131:
[----:B------:R-:W-:-:S04]  /*4f50*/  DEPBAR.LE SB0, 0x0 ;  /* 0x000080000000791a */ /* 0x000fc80000000000 */
[----:B------:R-:W-:Y:S05]  /*4f60*/  BRA `(.L_x_107) ;  /* 0x0000003000247947 */ /* 0x000fea0003800000 */
.L_x_105:
        /* <DEDUP_REMOVED lines=14> */
[----:B------:R-:W-:Y:S01]  /*5050*/  ULDC UR13, c[0x0][0x288] ;  /* 0x0000a200000d7ab9 */ /* 0x000fe20000000800 */
[----:B------:R-:W-:Y:S01]  /*5060*/  ULDC.64 UR14, c[0x0][0x2e0] ;  /* 0x0000b800000e7ab9 */ /* 0x000fe20000000a00 */
[----:B------:R-:W-:-:S04]  /*5070*/  ELECT P0, URZ, PT ;  /* 0x00000000003f782f */ /* 0x000fc80003800000 */
[----:B------:R-:W2:Y:S01]  /*5080*/  LDC R4, c[0x0][0x280] ;  /* 0x0000a000ff047b82 */ /* 0x000ea20000000800 */
[----:B-1----:R-:W-:Y:S02]  /*5090*/  USHF.R.S32.HI UR8, URZ, 0x1f, UR16 ;  /* 0x0000001f3f087899 */ /* 0x002fe40008011410 */
[----:B------:R-:W-:Y:S02]  /*50a0*/  UIMAD.WIDE.U32 UR4, UR16, UR10, URZ ;  /* 0x0000000a100472a5 */ /* 0x000fe4000f8e003f */
[----:B------:R-:W-:Y:S01]  /*50b0*/  UIMAD UR6, UR8, UR10, URZ ;  /* 0x0000000a080672a4 */ /* 0x000fe2000f8e023f */
[----:B--2---:R-:W-:-:S03]  /*50c0*/  ISETP.GE.AND P1, PT, R4, 0x1, PT ;  /* 0x000000010400780c */ /* 0x004fc60003f26270 */
[----:B------:R-:W-:Y:S02]  /*50d0*/  UIMAD UR7, UR16, UR11, UR6 ;  /* 0x0000000b100772a4 */ /* 0x000fe4000f8e0206 */
[----:B------:R-:W-:Y:S02]  /*50e0*/  USHF.R.S32.HI UR6, URZ, 0x1f, UR9 ;  /* 0x0000001f3f067899 */ /* 0x000fe40008011409 */
[----:B------:R-:W-:Y:S02]  /*50f0*/  UIMAD UR11, UR9, UR13, URZ ;  /* 0x0000000d090b72a4 */ /* 0x000fe4000f8e023f */
[----:B------:R-:W-:Y:S02]  /*5100*/  UIMAD UR6, UR6, UR14, URZ ;  /* 0x0000000e060672a4 */ /* 0x000fe4000f8e023f */
[----:B------:R-:W-:Y:S02]  /*5110*/  UIADD3 UR5, UR5, UR7, URZ ;  /* 0x0000000705057290 */ /* 0x000fe4000fffe03f */
[----:B------:R-:W-:-:S02]  /*5120*/  UIADD3 UR10, UP0, UR11, UR16, URZ ;  /* 0x000000100b0a7290 */ /* 0x000fc4000ff1e03f */
[----:B------:R-:W-:Y:S02]  /*5130*/  UIMAD UR12, UR9, UR15, UR6 ;  /* 0x0000000f090c72a4 */ /* 0x000fe4000f8e0206 */
[----:B------:R-:W-:Y:S02]  /*5140*/  UIMAD.WIDE.U32 UR6, UR9, UR14, UR4 ;  /* 0x0000000e090672a5 */ /* 0x000fe4000f8e0004 */
[----:B------:R-:W-:Y:S01]  /*5150*/  ULEA.HI.X.SX32 UR11, UR11, UR8, 0x1, UP0 ;  /* 0x000000080b0b7291 */ /* 0x000fe200080f0e3f */
[----:B------:R-:W-:Y:S11]  /*5160*/  @!P1 BRA `(.L_x_107) ;  /* 0x0000002c00a49947 */ /* 0x000ff60003800000 */
[----:B------:R-:W1:Y:S01]  /*5170*/  S2R R5, SR_TID.X ;  /* 0x0000000000057919 */ /* 0x000e620000002100 */
[C---:B------:R-:W-:Y:S01]  /*5180*/  VIADD R0, R4.reuse, 0x3f ;  /* 0x0000003f04007836 */ /* 0x040fe20000000000 */
[----:B------:R-:W-:Y:S01]  /*5190*/  ISETP.GE.AND P1, PT, R4, 0x41, PT ;  /* 0x000000410400780c */ /* 0x000fe20003f26270 */
[----:B------:R-:W-:Y:S01]  /*51a0*/  ULDC UR4, c[0x0][0x760] ;  /* 0x0001d80000047ab9 */ /* 0x000fe20000000800 */
[----:B------:R-:W2:Y:S01]  /*51b0*/  S2UR UR28, SR_CTAID.X ;  /* 0x00000000001c79c3 */ /* 0x000ea20000002500 */
[----:B------:R-:W-:Y:S01]  /*51c0*/  UIMAD UR13, UR13, UR4, URZ ;  /* 0x000000040d0d72a4 */ /* 0x000fe2000f8e023f */
[----:B------:R-:W-:Y:S01]  /*51d0*/  SHF.R.S32.HI R3, RZ, 0x1f, R0 ;  /* 0x0000001fff037819 */ /* 0x000fe20000011400 */
[----:B------:R-:W-:Y:S01]  /*51e0*/  UIADD3 UR12, UR7, UR12, URZ ;  /* 0x0000000c070c7290 */ /* 0x000fe2000fffe03f */
[----:B------:R-:W-:Y:S02]  /*51f0*/  UMOV UR4, URZ ;  /* 0x0000003f00047c82 */ /* 0x000fe40008000000 */
[----:B------:R-:W-:Y:S01]  /*5200*/  LEA.HI R3, R3, R0, RZ, 0x6 ;  /* 0x0000000003037211 */ /* 0x000fe200078f30ff */
[----:B------:R-:W-:-:S03]  /*5210*/  ULDC.64 UR26, c[0x0][0x208] ;  /* 0x00008200001a7ab9 */ /* 0x000fc60000000a00 */
[----:B------:R-:W-:-:S04]  /*5220*/  SHF.R.S32.HI R2, RZ, 0x6, R3 ;  /* 0x00000006ff027819 */ /* 0x000fc80000011403 */
[----:B------:R-:W-:Y:S02]  /*5230*/  VIMNMX R2, R2, 0x1, !PT ;  /* 0x0000000102027848 */ /* 0x000fe40007fe0100 */
[----:B-1----:R-:W-:Y:S02]  /*5240*/  LOP3.LUT R0, R5, 0x1f, RZ, 0xc0, !PT ;  /* 0x0000001f05007812 */ /* 0x002fe400078ec0ff */
[----:B------:R-:W-:Y:S01]  /*5250*/  LOP3.LUT R5, R2, 0x1, RZ, 0xc0, !PT ;  /* 0x0000000102057812 */ /* 0x000fe200078ec0ff */
[----:B--2---:R-:W-:Y:S06]  /*5260*/  @!P1 BRA `(.L_x_134) ;  /* 0x0000000800ac9947 */ /* 0x004fec0003800000 */
        /* <DEDUP_REMOVED lines=11> */
[----:B------:R-:W-:-:S12]  /*5320*/  UIADD3.X UR21, URZ, UR21, URZ, UP2, !UPT ;  /* 0x000000153f157290 */ /* 0x000fd800097fe43f */
.L_x_159:
[----:B------:R-:W-:Y:S01]  /*5330*/  UIMAD UR22, UR13, UR4, URZ ;  /* 0x000000040d1672a4 */ /* 0x000fe2000f8e023f */
[----:B------:R-:W-:Y:S01]  /*5340*/  ISETP.NE.AND P1, PT, R0, RZ, PT ;  /* 0x000000ff0000720c */ /* 0x000fe20003f25270 */
[----:B------:R-:W-:Y:S01]  /*5350*/  ULDC.64 UR8, c[0x0][0x768] ;  /* 0x0001da0000087ab9 */ /* 0x000fe20000000a00 */
[----:B------:R-:W-:Y:S01]  /*5360*/  USHF.L.U32 UR14, UR5, 0xe, URZ ;  /* 0x0000000e050e7899 */ /* 0x000fe2000800063f */
[----:B------:R-:W-:Y:S01]  /*5370*/  VIADD R4, R4, 0xfffffffe ;  /* 0xfffffffe04047836 */ /* 0x000fe20000000000 */
[----:B------:R-:W-:Y:S01]  /*5380*/  UIADD3 UR15, UP0, UR22, UR10, URZ ;  /* 0x0000000a160f7290 */ /* 0x000fe2000ff1e03f */
[----:B------:R-:W-:Y:S01]  /*5390*/  BSSY B0, `(.L_x_135) ;  /* 0x0000010000007945 */ /* 0x000fe20003800000 */
[----:B------:R-:W-:Y:S02]  /*53a0*/  UIMAD.WIDE UR32, UR14, 0x4, UR16 ;  /* 0x000000040e2078a5 */ /* 0x000fe4000f8e0210 */
[----:B------:R-:W-:Y:S01]  /*53b0*/  ULEA.HI.X.SX32 UR23, UR22, UR11, 0x1, UP0 ;  /* 0x0000000b16177291 */ /* 0x000fe200080f0e3f */
[----:B------:R-:W-:Y:S01]  /*53c0*/  ISETP.NE.AND P2, PT, R4, RZ, PT ;  /* 0x000000ff0400720c */ /* 0x000fe20003f45270 */
[----:B------:R-:W-:-:S02]  /*53d0*/  ULEA UR24, UP0, UR15, UR8, 0x2 ;  /* 0x000000080f187291 */ /* 0x000fc4000f80103f */
[----:B------:R-:W-:Y:S02]  /*53e0*/  UIMAD.WIDE UR30, UR14, 0x4, UR18 ;  /* 0x000000040e1e78a5 */ /* 0x000fe4000f8e0212 */
[----:B------:R-:W-:Y:S02]  /*53f0*/  ULEA.HI.X UR23, UR15, UR9, UR23, 0x2, UP0 ;  /* 0x000000090f177291 */ /* 0x000fe400080f1417 */
[----:B-1----:R-:W-:Y:S01]  /*5400*/  IMAD.U32 R2, RZ, RZ, UR24 ;  /* 0x00000018ff027e24 */ /* 0x002fe2000f8e00ff */
[----:B------:R-:W-:-:S03]  /*5410*/  UIMAD.WIDE UR14, UR14, 0x4, UR20 ;  /* 0x000000040e0e78a5 */ /* 0x000fc6000f8e0214 */
[----:B------:R-:W-:Y:S01]  /*5420*/  IMAD.U32 R3, RZ, RZ, UR23 ;  /* 0x00000017ff037e24 */ /* 0x000fe2000f8e00ff */
[----:B------:R-:W-:Y:S08]  /*5430*/  @P1 BRA `(.L_x_136) ;  /* 0x0000000000141947 */ /* 0x000ff00003800000 */
.L_x_137:
[----:B------:R-:W2:Y:S04]  /*5440*/  LDG.E.STRONG.GPU R6, desc[UR26][R2.64] ;  /* 0x0000001a02067981 */ /* 0x000ea8000c1ef900 */
[----:B--2---:R-:W-:Y:S01]  /*5450*/  CCTL.IVALL ;  /* 0x00000000ff00798f */ /* 0x004fe20002000000 */
[----:B------:R-:W-:Y:S05]  /*5460*/  YIELD ;  /* 0x0000000000007946 */ /* 0x000fea0003800000 */
[----:B------:R-:W-:-:S13]  /*5470*/  ISETP.NE.AND P3, PT, R6, UR28, PT ;  /* 0x0000001c06007c0c */ /* 0x000fda000bf65270 */
[----:B------:R-:W-:Y:S05]  /*5480*/  @P3 BRA `(.L_x_137) ;  /* 0xfffffffc00ec3947 */ /* 0x000fea000383ffff */
.L_x_136:
[----:B------:R-:W-:Y:S05]  /*5490*/  BSYNC B0 ;  /* 0x0000000000007941 */ /* 0x000fea0003800000 */
.L_x_135:
[----:B------:R-:W-:-:S03]  /*54a0*/  UMOV UR23, 0xffffffff ;  /* 0xffffffff00177882 */ /* 0x000fc60000000000 */
[----:B------:R-:W-:Y:S05]  /*54b0*/  BRA.DIV UR23, `(.L_x_138) ;  /* 0x0000002e17307947 */ /* 0x000fea000b800000 */
[----:B------:R-:W-:Y:S01]  /*54c0*/  NOP ;  /* 0x0000000000007918 */ /* 0x000fe20000000000 */
.L_x_202:
[----:B------:R-:W-:Y:S05]  /*54d0*/  WARPSYNC.ALL ;  /* 0x0000000000007948 */ /* 0x000fea0003800000 */
[----:B------:R-:W-:Y:S06]  /*54e0*/  BAR.SYNC.DEFER_BLOCKING 0xd, 0xa0 ;  /* 0x0342800000007b1d */ /* 0x000fec0000010000 */
[----:B------:R-:W-:Y:S04]  /*54f0*/  BSSY B0, `(.L_x_139) ;  /* 0x0000011000007945 */ /* 0x000fe80003800000 */
[----:B------:R-:W-:Y:S05]  /*5500*/  @!P0 BRA `(.L_x_140) ;  /* 0x00000000003c8947 */ /* 0x000fea0003800000 */
[----:B------:R-:W1:Y:S01]  /*5510*/  S2UR UR34, SR_CgaCtaId ;  /* 0x00000000002279c3 */ /* 0x000e620000008800 */
[----:B------:R-:W-:Y:S01]  /*5520*/  USHF.L.U32 UR23, UR4, 0xd, URZ ;  /* 0x0000000d04177899 */ /* 0x000fe2000800063f */
        /* <DEDUP_REMOVED lines=13> */
.L_x_140:
[----:B------:R-:W-:Y:S05]  /*5600*/  BSYNC B0 ;  /* 0x0000000000007941 */ /* 0x000fea0003800000 */
.L_x_139:
        /* <DEDUP_REMOVED lines=13> */
.L_x_142:
[----:B------:R-:W-:Y:S05]  /*56e0*/  BSYNC B0 ;  /* 0x0000000000007941 */ /* 0x000fea0003800000 */
.L_x_141:
[----:B------:R-:W-:Y:S06]  /*56f0*/  BAR.ARV 0xa, 0xa0 ;  /* 0x0282800000007b1d */ /* 0x000fec0000002000 */
[----:B------:R-:W-:Y:S04]  /*5700*/  BSSY B0, `(.L_x_143) ;  /* 0x0000003000007945 */ /* 0x000fe80003800000 */
[----:B------:R-:W-:Y:S05]  /*5710*/  @!P0 BRA `(.L_x_144) ;  /* 0x0000000000048947 */ /* 0x000fea0003800000 */
[----:B------:R-:W-:-:S04]  /*5720*/  DEPBAR.LE SB0, 0x0 ;  /* 0x000080000000791a */ /* 0x000fc80000000000 */
.L_x_144:
[----:B------:R-:W-:Y:S05]  /*5730*/  BSYNC B0 ;  /* 0x0000000000007941 */ /* 0x000fea0003800000 */
.L_x_143:
[----:B------:R-:W-:Y:S06]  /*5740*/  BAR.ARV 0xb, 0xa0 ;  /* 0x02c2800000007b1d */ /* 0x000fec0000002000 */
[----:B------:R-:W-:Y:S01]  /*5750*/  NOP ;  /* 0x0000000000007918 */ /* 0x000fe20000000000 */
[----:B------:R-:W-:Y:S04]  /*5760*/  BSSY B0, `(.L_x_145) ;  /* 0x0000011000007945 */ /* 0x000fe80003800000 */
[----:B------:R-:W-:Y:S05]  /*5770*/  @P1 BRA `(.L_x_146) ;  /* 0x00000000003c1947 */ /* 0x000fea0003800000 */
[----:B------:R-:W-:Y:S01]  /*5780*/  @!PT LDS RZ, [RZ] ;  /* 0x00000000fffff984 */ /* 0x000fe20000000800 */
[----:B------:R-:W-:Y:S01]  /*5790*/  @!PT LDS RZ, [RZ] ;  /* 0x00000000fffff984 */ /* 0x000fe20000000800 */
[----:B------:R-:W-:Y:S01]  /*57a0*/  @!PT LDS RZ, [RZ] ;  /* 0x00000000fffff984 */ /* 0x000fe20000000800 */
[----:B------:R-:W-:Y:S01]  /*57b0*/  @!PT LDS RZ, [RZ] ;  /* 0x00000000fffff984 */ /* 0x000fe20000000800 */
[----:B------:R1:W-:Y:S06]  /*57c0*/  MEMBAR.ALL.CTA ;  /* 0x0000000000007992 */ /* 0x0003ec0000008000 */
[----:B-1----:R-:W-:Y:S06]  /*57d0*/  MEMBAR.ALL.GPU ;  /* 0x0000000000007992 */ /* 0x002fec000000a000 */
[----:B------:R-:W-:-:S00]  /*57e0*/  ERRBAR ;  /* 0x00000000000079ab */ /* 0x000fc00000000000 */
[----:B------:R-:W-:Y:S06]  /*57f0*/  CGAERRBAR ;  /* 0x00000000000075ab */ /* 0x000fec0000000000 */
[----:B012345:R-:W-:Y:S01]  /*5800*/  CCTL.IVALL ;  /* 0x00000000ff00798f */ /* 0x03ffe20002000000 */
[----:B------:R-:W1:Y:S01]  /*5810*/  S2R R6, SR_LANEID ;  /* 0x0000000000067919 */ /* 0x000e620000000000 */
[----:B------:R-:W-:Y:S02]  /*5820*/  VOTEU.ANY UR23, UPT, PT ;  /* 0x0000000000177886 */ /* 0x000fe400038e0100 */
[----:B------:R-:W-:-:S02]  /*5830*/  UFLO.U32 UR24, UR23 ;  /* 0x00000017001872bd */ /* 0x000fc400080e0000 */
[----:B------:R-:W2:Y:S04]  /*5840*/  POPC R7, UR23 ;  /* 0x0000001700077d09 */ /* 0x000ea80008000000 */
[----:B-1----:R-:W-:-:S13]  /*5850*/  ISETP.EQ.U32.AND P3, PT, R6, UR24, PT ;  /* 0x0000001806007c0c */ /* 0x002fda000bf62070 */
[----:B--2---:R1:W-:Y:S02]  /*5860*/  @P3 REDG.E.ADD.S32.STRONG.GPU desc[UR26][R2.64], R7 ;  /* 0x000000070200398e */ /* 0x0043e4000c10e39a */
.L_x_146:
[----:B------:R-:W-:Y:S05]  /*5870*/  BSYNC B0 ;  /* 0x0000000000007941 */ /* 0x000fea0003800000 */
.L_x_145:
[----:B------:R-:W-:Y:S01]  /*5880*/  UIADD3 UR22, UR13, UR22, URZ ;  /* 0x000000160d167290 */ /* 0x000fe2000fffe03f */
[----:B------:R-:W-:Y:S03]  /*5890*/  BSSY B0, `(.L_x_147) ;  /* 0x000000d000007945 */ /* 0x000fe60003800000 */
[----:B------:R-:W-:-:S04]  /*58a0*/  UIADD3 UR23, UP0, UR22, UR10, URZ ;  /* 0x0000000a16177290 */ /* 0x000fc8000ff1e03f */
[----:B------:R-:W-:Y:S02]  /*58b0*/  ULEA.HI.X.SX32 UR22, UR22, UR11, 0x1, UP0 ;  /* 0x0000000b16167291 */ /* 0x000fe400080f0e3f */
[----:B------:R-:W-:-:S04]  /*58c0*/  ULEA UR8, UP0, UR23, UR8, 0x2 ;  /* 0x0000000817087291 */ /* 0x000fc8000f80103f */
[----:B------:R-:W-:Y:S02]  /*58d0*/  ULEA.HI.X UR22, UR23, UR9, UR22, 0x2, UP0 ;  /* 0x0000000917167291 */ /* 0x000fe400080f1416 */
[----:B-1----:R-:W-:-:S04]  /*58e0*/  IMAD.U32 R2, RZ, RZ, UR8 ;  /* 0x00000008ff027e24 */ /* 0x002fc8000f8e00ff */
[----:B------:R-:W-:Y:S01]  /*58f0*/  IMAD.U32 R3, RZ, RZ, UR22 ;  /* 0x00000016ff037e24 */ /* 0x000fe2000f8e00ff */
[----:B------:R-:W-:Y:S06]  /*5900*/  @P1 BRA `(.L_x_148) ;  /* 0x0000000000141947 */ /* 0x000fec0003800000 */
.L_x_149:
[----:B------:R-:W2:Y:S04]  /*5910*/  LDG.E.STRONG.GPU R6, desc[UR26][R2.64] ;  /* 0x0000001a02067981 */ /* 0x000ea8000c1ef900 */
[----:B--2---:R-:W-:Y:S01]  /*5920*/  CCTL.IVALL ;  /* 0x00000000ff00798f */ /* 0x004fe20002000000 */
[----:B------:R-:W-:Y:S05]  /*5930*/  YIELD ;  /* 0x0000000000007946 */ /* 0x000fea0003800000 */
[----:B------:R-:W-:-:S13]  /*5940*/  ISETP.NE.AND P3, PT, R6, UR28, PT ;  /* 0x0000001c06007c0c */ /* 0x000fda000bf65270 */
[----:B------:R-:W-:Y:S05]  /*5950*/  @P3 BRA `(.L_x_149) ;  /* 0xfffffffc00ec3947 */ /* 0x000fea000383ffff */
.L_x_148:
[----:B------:R-:W-:Y:S05]  /*5960*/  BSYNC B0 ;  /* 0x0000000000007941 */ /* 0x000fea0003800000 */
.L_x_147:
[----:B------:R-:W-:-:S03]  /*5970*/  UMOV UR8, 0xffffffff ;  /* 0xffffffff00087882 */ /* 0x000fc60000000000 */
[----:B------:R-:W-:Y:S05]  /*5980*/  BRA.DIV UR8, `(.L_x_150) ;  /* 0x0000002a08187947 */ /* 0x000fea000b800000 */
[----:B------:R-:W-:Y:S01]  /*5990*/  NOP ;  /* 0x0000000000007918 */ /* 0x000fe20000000000 */
.L_x_205:
[----:B------:R-:W-:Y:S05]  /*59a0*/  WARPSYNC.ALL ;  /* 0x0000000000007948 */ /* 0x000fea0003800000 */
        /* <DEDUP_REMOVED lines=12> */
.L_x_152:
[----:B------:R-:W-:Y:S05]  /*5a70*/  BSYNC B0 ;  /* 0x0000000000007941 */ /* 0x000fea0003800000 */
.L_x_151:
        /* <DEDUP_REMOVED lines=13> */
.L_x_154:
[----:B------:R-:W-:Y:S05]  /*5b50*/  BSYNC B0 ;  /* 0x0000000000007941 */ /* 0x000fea0003800000 */
.L_x_153:
[----:B------:R-:W-:Y:S06]  /*5b60*/  BAR.ARV 0xa, 0xa0 ;  /* 0x0282800000007b1d */ /* 0x000fec0000002000 */
[----:B------:R-:W-:Y:S04]  /*5b70*/  BSSY B0, `(.L_x_155) ;  /* 0x0000003000007945 */ /* 0x000fe80003800000 */
[----:B------:R-:W-:Y:S05]  /*5b80*/  @!P0 BRA `(.L_x_156) ;  /* 0x0000000000048947 */ /* 0x000fea0003800000 */
[----:B------:R-:W-:-:S04]  /*5b90*/  DEPBAR.LE SB0, 0x0 ;  /* 0x000080000000791a */ /* 0x000fc80000000000 */
.L_x_156:
[----:B------:R-:W-:Y:S05]  /*5ba0*/  BSYNC B0 ;  /* 0x0000000000007941 */ /* 0x000fea0003800000 */
.L_x_155:
[----:B------:R-:W-:Y:S06]  /*5bb0*/  BAR.ARV 0xb, 0xa0 ;  /* 0x02c2800000007b1d */ /* 0x000fec0000002000 */
[----:B------:R-:W-:Y:S01]  /*5bc0*/  NOP ;  /* 0x0000000000007918 */ /* 0x000fe20000000000 */
[----:B------:R-:W-:Y:S04]  /*5bd0*/  BSSY B0, `(.L_x_157) ;  /* 0x0000011000007945 */ /* 0x000fe80003800000 */
[----:B------:R-:W-:Y:S05]  /*5be0*/  @P1 BRA `(.L_x_158) ;  /* 0x00000000003c1947 */ /* 0x000fea0003800000 */
[----:B------:R-:W1:Y:S01]  /*5bf0*/  S2R R6, SR_LANEID ;  /* 0x0000000000067919 */ /* 0x000e620000000000 */
[----:B------:R-:W-:Y:S01]  /*5c00*/  @!PT LDS RZ, [RZ] ;  /* 0x00000000fffff984 */ /* 0x000fe20000000800 */
[----:B------:R-:W-:Y:S01]  /*5c10*/  @!PT LDS RZ, [RZ] ;  /* 0x00000000fffff984 */ /* 0x000fe20000000800 */
[----:B------:R-:W-:Y:S01]  /*5c20*/  @!PT LDS RZ, [RZ] ;  /* 0x00000000fffff984 */ /* 0x000fe20000000800 */
[----:B------:R-:W-:Y:S01]  /*5c30*/  @!PT LDS RZ, [RZ] ;  /* 0x00000000fffff984 */ /* 0x000fe20000000800 */
[----:B------:R2:W-:Y:S06]  /*5c40*/  MEMBAR.ALL.CTA ;  /* 0x0000000000007992 */ /* 0x0005ec0000008000 */
[----:B--2---:R-:W-:Y:S06]  /*5c50*/  MEMBAR.ALL.GPU ;  /* 0x0000000000007992 */ /* 0x004fec000000a000 */
[----:B------:R-:W-:-:S00]  /*5c60*/  ERRBAR ;  /* 0x00000000000079ab */ /* 0x000fc00000000000 */
[----:B------:R-:W-:Y:S06]  /*5c70*/  CGAERRBAR ;  /* 0x00000000000075ab */ /* 0x000fec0000000000 */
[----:B012345:R-:W-:Y:S01]  /*5c80*/  CCTL.IVALL ;  /* 0x00000000ff00798f */ /* 0x03ffe20002000000 */
[----:B------:R-:W-:Y:S02]  /*5c90*/  VOTEU.ANY UR8, UPT, PT ;  /* 0x0000000000087886 */ /* 0x000fe400038e0100 */
[----:B------:R-:W-:Y:S02]  /*5ca0*/  UFLO.U32 UR9, UR8 ;  /* 0x00000008000972bd */ /* 0x000fe400080e0000 */
[----:B------:R-:W2:Y:S04]  /*5cb0*/  POPC R7, UR8 ;  /* 0x0000000800077d09 */ /* 0x000ea80008000000 */
[----:B-1----:R-:W-:-:S13]  /*5cc0*/  ISETP.EQ.U32.AND P1, PT, R6, UR9, PT ;  /* 0x0000000906007c0c */ /* 0x002fda000bf22070 */
[----:B--2---:R1:W-:Y:S02]  /*5cd0*/  @P1 REDG.E.ADD.S32.STRONG.GPU desc[UR26][R2.64], R7 ;  /* 0x000000070200198e */ /* 0x0043e4000c10e39a */
.L_x_158:
[----:B------:R-:W-:Y:S05]  /*5ce0*/  BSYNC B0 ;  /* 0x0000000000007941 */ /* 0x000fea0003800000 */
.L_x_157:
[----:B------:R-:W-:Y:S02]  /*5cf0*/  UIADD3 UR4, UR4, 0x2, URZ ;  /* 0x0000000204047890 */ /* 0x000fe4000fffe03f */
[----:B------:R-:W-:Y:S01]  /*5d00*/  UIADD3 UR5, UR5, 0x1, URZ ;  /* 0x0000000105057890 */ /* 0x000fe2000fffe03f */
[----:B------:R-:W-:Y:S11]  /*5d10*/  @P2 BRA `(.L_x_159) ;  /* 0xfffffff400842947 */ /* 0x000ff6000383ffff */
.L_x_134:
[----:B------:R-:W-:-:S13]  /*5d20*/  ISETP.NE.AND P1, PT, R5, RZ, PT ;  /* 0x000000ff0500720c */ /* 0x000fda0003f25270 */
[----:B------:R-:W-:Y:S05]  /*5d30*/  @!P1 BRA `(.L_x_107) ;  /* 0x0000002000b09947 */ /* 0x000fea0003800000 */
[----:B------:R-:W-:Y:S01]  /*5d40*/  UIMAD UR5, UR13, UR4, URZ ;  /* 0x000000040d0572a4 */ /* 0x000fe2000f8e023f */
[----:B------:R-:W-:Y:S01]  /*5d50*/  ISETP.NE.AND P1, PT, R0, RZ, PT ;  /* 0x000000ff0000720c */ /* 0x000fe20003f25270 */
[----:B------:R-:W-:Y:S01]  /*5d60*/  ULDC.64 UR14, c[0x0][0x768] ;  /* 0x0001da00000e7ab9 */ /* 0x000fe20000000a00 */
[----:B------:R-:W-:Y:S01]  /*5d70*/  BSSY B0, `(.L_x_160) ;  /* 0x000000d000007945 */ /* 0x000fe20003800000 */
[----:B------:R-:W-:-:S04]  /*5d80*/  UIADD3 UR8, UP0, UR5, UR10, URZ ;  /* 0x0000000a05087290 */ /* 0x000fc8000ff1e03f */
[----:B------:R-:W-:Y:S02]  /*5d90*/  ULEA.HI.X.SX32 UR5, UR5, UR11, 0x1, UP0 ;  /* 0x0000000b05057291 */ /* 0x000fe400080f0e3f */
[----:B------:R-:W-:-:S04]  /*5da0*/  ULEA UR9, UP0, UR8, UR14, 0x2 ;  /* 0x0000000e08097291 */ /* 0x000fc8000f80103f */
[----:B------:R-:W-:Y:S02]  /*5db0*/  ULEA.HI.X UR5, UR8, UR15, UR5, 0x2, UP0 ;  /* 0x0000000f08057291 */ /* 0x000fe400080f1405 */
[----:B-1----:R-:W-:-:S04]  /*5dc0*/  IMAD.U32 R2, RZ, RZ, UR9 ;  /* 0x00000009ff027e24 */ /* 0x002fc8000f8e00ff */
[----:B------:R-:W-:Y:S01]  /*5dd0*/  IMAD.U32 R3, RZ, RZ, UR5 ;  /* 0x00000005ff037e24 */ /* 0x000fe2000f8e00ff */
[----:B------:R-:W-:Y:S06]  /*5de0*/  @P1 BRA `(.L_x_161) ;  /* 0x0000000000141947 */ /* 0x000fec0003800000 */
.L_x_162:
[----:B------:R-:W2:Y:S04]  /*5df0*/  LDG.E.STRONG.GPU R0, desc[UR26][R2.64] ;  /* 0x0000001a02007981 */ /* 0x000ea8000c1ef900 */
[----:B--2---:R-:W-:Y:S01]  /*5e00*/  CCTL.IVALL ;  /* 0x00000000ff00798f */ /* 0x004fe20002000000 */
[----:B------:R-:W-:Y:S05]  /*5e10*/  YIELD ;  /* 0x0000000000007946 */ /* 0x000fea0003800000 */
[----:B------:R-:W-:-:S13]  /*5e20*/  ISETP.NE.AND P2, PT, R0, UR28, PT ;  /* 0x0000001c00007c0c */ /* 0x000fda000bf45270 */
[----:B------:R-:W-:Y:S05]  /*5e30*/  @P2 BRA `(.L_x_162) ;  /* 0xfffffffc00ec2947 */ /* 0x000fea000383ffff */
.L_x_161:
[----:B------:R-:W-:Y:S05]  /*5e40*/  BSYNC B0 ;  /* 0x0000000000007941 */ /* 0x000fea0003800000 */
.L_x_160:
[----:B------:R-:W-:-:S03]  /*5e50*/  UMOV UR5, 0xffffffff ;  /* 0xffffffff00057882 */ /* 0x000fc60000000000 */
[----:B------:R-:W-:Y:S05]  /*5e60*/  BRA.DIV UR5, `(.L_x_163) ;  /* 0x0000002205fc7947 */ /* 0x000fea000b800000 */
[----:B------:R-:W-:Y:S01]  /*5e70*/  NOP ;  /* 0x0000000000007918 */ /* 0x000fe20000000000 */
.L_x_208:
[----:B------:R-:W-:Y:S01]  /*5e80*/  IMAD.U32 R6, RZ, RZ, UR4 ;  /* 0x00000004ff067e24 */ /* 0x000fe2000f8e00ff */
[----:B------:R-:W-:Y:S05]  /*5e90*/  WARPSYNC.ALL ;  /* 0x0000000000007948 */ /* 0x000fea0003800000 */
[----:B------:R-:W-:Y:S01]  /*5ea0*/  BAR.SYNC.DEFER_BLOCKING 0xd, 0xa0 ;  /* 0x0342800000007b1d */ /* 0x000fe20000010000 */
[----:B------:R-:W-:-:S05]  /*5eb0*/  IMAD.SHL.U32 R6, R6, 0x2000, RZ ;  /* 0x0000200006067824 */ /* 0x000fca00078e00ff */
[----:B------:R-:W-:Y:S04]  /*5ec0*/  BSSY B0, `(.L_x_164) ;  /* 0x0000012000007945 */ /* 0x000fe80003800000 */
[----:B------:R-:W-:Y:S05]  /*5ed0*/  @!P0 BRA `(.L_x_165) ;  /* 0x0000000000408947 */ /* 0x000fea0003800000 */
[----:B------:R-:W1:Y:S01]  /*5ee0*/  LDC.64 R8, c[0x0][0x2c0] ;  /* 0x0000b000ff087b82 */ /* 0x000e620000000a00 */
[C---:B------:R-:W-:Y:S01]  /*5ef0*/  IADD3 R4, P2, R6.reuse, UR6, RZ ;  /* 0x0000000606047c10 */ /* 0x040fe2000ff5e0ff */
[----:B------:R-:W-:Y:S01]  /*5f00*/  UMOV UR5, 0x400 ;  /* 0x0000040000057882 */ /* 0x000fe20000000000 */
[----:B------:R-:W-:Y:S01]  /*5f10*/  UMOV UR16, 0x0 ;  /* 0x0000000000107882 */ /* 0x000fe20000000000 */
[----:B------:R-:W-:Y:S01]  /*5f20*/  UMOV UR17, 0x14f00000 ;  /* 0x14f0000000117882 */ /* 0x000fe20000000000 */
[----:B------:R-:W-:-:S03]  /*5f30*/  LEA.HI.X.SX32 R5, R6, UR12, 0x1, P2 ;  /* 0x0000000c06057c11 */ /* 0x000fc600090f0eff */
[----:B------:R-:W2:Y:S01]  /*5f40*/  S2UR UR8, SR_CgaCtaId ;  /* 0x00000000000879c3 */ /* 0x000ea20000008800 */
[----:B-1----:R-:W-:-:S04]  /*5f50*/  LEA R0, P3, R4, R8, 0x2 ;  /* 0x0000000804007211 */ /* 0x002fc800078610ff */
[----:B------:R-:W-:Y:S02]  /*5f60*/  LEA.HI.X R4, R4, R9, R5, 0x2, P3 ;  /* 0x0000000904047211 */ /* 0x000fe400018f1405 */
[----:B------:R-:W-:Y:S02]  /*5f70*/  R2UR UR14, R0 ;  /* 0x00000000000e72ca */ /* 0x000fe400000e0000 */
[----:B------:R-:W-:Y:S01]  /*5f80*/  R2UR UR15, R4 ;  /* 0x00000000040f72ca */ /* 0x000fe200000e0000 */
[----:B--2---:R-:W-:-:S03]  /*5f90*/  ULEA UR5, UR8, UR5, 0x18 ;  /* 0x0000000508057291 */ /* 0x004fc6000f8ec03f */
[----:B------:R-:W-:Y:S01]  /*5fa0*/  UMOV UR8, 0x400 ;  /* 0x0000040000087882 */ /* 0x000fe20000000000 */
[----:B------:R-:W-:-:S09]  /*5fb0*/  UIADD3 UR5, UR5, 0x10000, URZ ;  /* 0x0001000005057890 */ /* 0x000fd2000fffe03f */
[----:B------:R1:W-:Y:S02]  /*5fc0*/  UBLKRED.G.S.ADD.F32.RN [UR14], [UR5], UR8, desc[UR16] ;  /* 0x0000100e050073bb */ /* 0x0003e400080a1408 */
[----:B-1----:R0:W-:Y:S02]  /*5fd0*/  UTMACMDFLUSH ;  /* 0x00000000000079b7 */ /* 0x0021e40000000000 */
.L_x_165:
[----:B------:R-:W-:Y:S05]  /*5fe0*/  BSYNC B0 ;  /* 0x0000000000007941 */ /* 0x000fea0003800000 */
.L_x_164:
[----:B------:R-:W-:Y:S06]  /*5ff0*/  BAR.SYNC.DEFER_BLOCKING 0xe, 0xa0 ;  /* 0x0382800000007b1d */ /* 0x000fec0000010000 */
[----:B------:R-:W-:Y:S04]  /*6000*/  BSSY B0, `(.L_x_166) ;  /* 0x0000013000007945 */ /* 0x000fe80003800000 */
[----:B------:R-:W-:Y:S05]  /*6010*/  @!P0 BRA `(.L_x_167) ;  /* 0x0000000000448947 */ /* 0x000fea0003800000 */
[----:B------:R-:W1:Y:S01]  /*6020*/  S2UR UR15, SR_CgaCtaId ;  /* 0x00000000000f79c3 */ /* 0x000e620000008800 */
[----:B------:R-:W-:Y:S01]  /*6030*/  R2UR UR5, R6 ;  /* 0x00000000060572ca */ /* 0x000fe200000e0000 */
[----:B------:R-:W-:Y:S01]  /*6040*/  UMOV UR14, 0x400 ;  /* 0x00000400000e7882 */ /* 0x000fe20000000000 */
[----:B------:R-:W-:Y:S01]  /*6050*/  ULDC.64 UR8, c[0x0][0x2c0] ;  /* 0x0000b00000087ab9 */ /* 0x000fe20000000a00 */
[----:B------:R-:W-:-:S10]  /*6060*/  UMOV UR17, 0x14f00000 ;  /* 0x14f0000000117882 */ /* 0x000fd40000000000 */
[----:B------:R-:W-:-:S04]  /*6070*/  UIADD3 UR5, UR5, 0x1000, URZ ;  /* 0x0000100005057890 */ /* 0x000fc8000fffe03f */
[----:B------:R-:W-:-:S04]  /*6080*/  UIADD3 UR16, UP0, UR5, UR6, URZ ;  /* 0x0000000605107290 */ /* 0x000fc8000ff1e03f */
[----:B------:R-:W-:Y:S02]  /*6090*/  ULEA.HI.X.SX32 UR5, UR5, UR12, 0x1, UP0 ;  /* 0x0000000c05057291 */ /* 0x000fe400080f0e3f */
[----:B-1----:R-:W-:Y:S02]  /*60a0*/  ULEA UR14, UR15, UR14, 0x18 ;  /* 0x0000000e0f0e7291 */ /* 0x002fe4000f8ec03f */
[----:B------:R-:W-:Y:S02]  /*60b0*/  ULEA UR8, UP0, UR16, UR8, 0x2 ;  /* 0x0000000810087291 */ /* 0x000fe4000f80103f */
[----:B------:R-:W-:Y:S02]  /*60c0*/  UIADD3 UR14, UR14, 0x14000, URZ ;  /* 0x000140000e0e7890 */ /* 0x000fe4000fffe03f */
[----:B------:R-:W-:-:S03]  /*60d0*/  ULEA.HI.X UR9, UR16, UR9, UR5, 0x2, UP0 ;  /* 0x0000000910097291 */ /* 0x000fc600080f1405 */
[----:B------:R-:W-:Y:S01]  /*60e0*/  UMOV UR5, 0x400 ;  /* 0x0000040000057882 */ /* 0x000fe20000000000 */
[----:B------:R-:W-:-:S05]  /*60f0*/  UMOV UR16, 0x0 ;  /* 0x0000000000107882 */ /* 0x000fca0000000000 */
[----:B------:R1:W-:Y:S01]  /*6100*/  UBLKRED.G.S.ADD.F32.RN [UR8], [UR14], UR5, desc[UR16] ;  /* 0x000010080e0073bb */ /* 0x0003e200080a1405 */
[----:B------:R0:W-:Y:S01]  /*6110*/  UTMACMDFLUSH ;  /* 0x00000000000079b7 */ /* 0x0001e20000000000 */
[----:B-1----:R-:W-:-:S04]  /*6120*/  DEPBAR.LE SB0, 0x1 ;  /* 0x000080400000791a */ /* 0x002fc80000000000 */
.L_x_167:
[----:B------:R-:W-:Y:S05]  /*6130*/  BSYNC B0 ;  /* 0x0000000000007941 */ /* 0x000fea0003800000 */
.L_x_166:
[----:B------:R-:W-:Y:S06]  /*6140*/  BAR.ARV 0xa, 0xa0 ;  /* 0x0282800000007b1d */ /* 0x000fec0000002000 */
[----:B------:R-:W-:Y:S04]  /*6150*/  BSSY B0, `(.L_x_168) ;  /* 0x0000003000007945 */ /* 0x000fe80003800000 */
[----:B------:R-:W-:Y:S05]  /*6160*/  @!P0 BRA `(.L_x_169) ;  /* 0x0000000000048947 */ /* 0x000fea0003800000 */
[----:B------:R-:W-:-:S04]  /*6170*/  DEPBAR.LE SB0, 0x0 ;  /* 0x000080000000791a */ /* 0x000fc80000000000 */
.L_x_169:
[----:B------:R-:W-:Y:S05]  /*6180*/  BSYNC B0 ;  /* 0x0000000000007941 */ /* 0x000fea0003800000 */
.L_x_168:
[----:B------:R-:W-:Y:S06]  /*6190*/  BAR.ARV 0xb, 0xa0 ;  /* 0x02c2800000007b1d */ /* 0x000fec0000002000 */
[----:B------:R-:W-:Y:S01]  /*61a0*/  NOP ;  /* 0x0000000000007918 */ /* 0x000fe20000000000 */
        /* <DEDUP_REMOVED lines=15> */
[----:B--2---:R4:W-:Y:S01]  /*62a0*/  @P0 REDG.E.ADD.S32.STRONG.GPU desc[UR26][R2.64], R5 ;  /* 0x000000050200098e */ /* 0x0049e2000c10e39a */
[----:B------:R-:W-:Y:S05]  /*62b0*/  BRA `(.L_x_107) ;  /* 0x0000001c00507947 */ /* 0x000fea0003800000 */
.L_x_133:
        /* <DEDUP_REMOVED lines=55> */
.L_x_209:
        /* <DEDUP_REMOVED lines=10> */
.L_x_173:
        /* <DEDUP_REMOVED lines=47> */
[----:B------:R-:W-:Y:S01]  /*69c0*/  R2UR UR14, R2 ;  /* 0x00000000020e72ca */ /* 0x000fe200000e0000 */
[----:B------:R-:W-:Y:S01]  /*69d0*/  IMAD.X R3, RZ, RZ, R0, P1 ;  /* 0x000000ffff037224 */ /* 0x000fe200008e0600 */
[----:B---3--:R-:W-:-:S04]  /*69e0*/  ISETP.GE.AND P1, PT, R12, 0x41, PT ;  /* 0x000000410c00780c */ /* 0x008fc80003f26270 */
[----:B------:R-:W-:-:S13]  /*69f0*/  R2UR UR15, R3 ;  /* 0x00000000030f72ca */ /* 0x000fda00000e0000 */
        /* <DEDUP_REMOVED lines=32> */
.L_x_184:
[----:B------:R-:W-:-:S04]  /*6c00*/  SHF.L.U32 R21, R9, 0x1f, RZ ;  /* 0x0000001f09157819 */ /* 0x000fc800000006ff */
[----:B-1----:R-:W1:Y:S02]  /*6c10*/  SYNCS.PHASECHK.TRANS64.TRYWAIT P1, [R11+URZ+0x30840], R21 ;  /* 0x030840150b0075a7 */ /* 0x002e64000802017f */
[----:B-12---:R-:W-:Y:S05]  /*6c20*/  @!P1 BRA `(.L_x_176) ;  /* 0x0000001400bc9947 */ /* 0x006fea0003800000 */
.L_x_210:
[----:B------:R-:W-:Y:S05]  /*6c30*/  @P0 BRA `(.L_x_177) ;  /* 0x0000000000140947 */ /* 0x000fea0003800000 */
[----:B------:R-:W-:Y:S01]  /*6c40*/  ISETP.NE.AND P1, PT, R14, RZ, PT ;  /* 0x000000ff0e00720c */ /* 0x000fe20003f25270 */
[----:B------:R-:W-:-:S04]  /*6c50*/  IMAD.MOV.U32 R0, RZ, RZ, 0x4100 ;  /* 0x00004100ff007424 */ /* 0x000fc800078e00ff */
[----:B------:R2:W-:Y:S08]  /*6c60*/  SYNCS.ARRIVE.TRANS64 RZ, [R11+URZ+0x30830], R0 ;  /* 0x030830000bff79a7 */ /* 0x0005f0000800003f */
[----:B------:R-:W-:Y:S05]  /*6c70*/  @!P1 BRA `(.L_x_177) ;  /* 0x0000000000049947 */ /* 0x000fea0003800000 */
[----:B------:R-:W-:Y:S01]  /*6c80*/  BPT.TRAP 0x1 ;  /* 0x000000040000795c */ /* 0x000fe20000300000 */
.L_x_177:
        /* <DEDUP_REMOVED lines=36> */
.L_x_211:
[----:B------:R-:W-:Y:S05]  /*6ed0*/  @P0 BRA `(.L_x_179) ;  /* 0x0000000000140947 */ /* 0x000fea0003800000 */
[----:B------:R-:W-:Y:S01]  /*6ee0*/  ISETP.NE.AND P1, PT, R14, RZ, PT ;  /* 0x000000ff0e00720c */ /* 0x000fe20003f25270 */
[----:B------:R-:W-:-:S04]  /*6ef0*/  IMAD.MOV.U32 R2, RZ, RZ, 0x4100 ;  /* 0x00004100ff027424 */ /* 0x000fc800078e00ff */
[----:B------:R3:W-:Y:S08]  /*6f00*/  SYNCS.ARRIVE.TRANS64 RZ, [R11+URZ+0x30818], R2 ;  /* 0x030818020bff79a7 */ /* 0x0007f0000800003f */
[----:B------:R-:W-:Y:S05]  /*6f10*/  @!P1 BRA `(.L_x_179) ;  /* 0x0000000000049947 */ /* 0x000fea0003800000 */
[----:B------:R-:W-:Y:S01]  /*6f20*/  BPT.TRAP 0x1 ;  /* 0x000000040000795c */ /* 0x000fe20000300000 */
.L_x_179:
        /* <DEDUP_REMOVED lines=27> */
.L_x_212:
        /* <DEDUP_REMOVED lines=9> */
.L_x_181:
        /* <DEDUP_REMOVED lines=31> */
.L_x_214:
[----:B------:R-:W-:Y:S05]  /*7360*/  @P0 BRA `(.L_x_183) ;  /* 0x0000000000140947 */ /* 0x000fea0003800000 */
[----:B------:R-:W-:Y:S01]  /*7370*/  ISETP.NE.AND P1, PT, R14, RZ, PT ;  /* 0x000000ff0e00720c */ /* 0x000fe20003f25270 */
[----:B-1----:R-:W-:-:S04]  /*7380*/  IMAD.MOV.U32 R4, RZ, RZ, 0x4100 ;  /* 0x00004100ff047424 */ /* 0x002fc800078e00ff */
[----:B------:R2:W-:Y:S08]  /*7390*/  SYNCS.ARRIVE.TRANS64 RZ, [R11+URZ+0x30810], R4 ;  /* 0x030810040bff79a7 */ /* 0x0005f0000800003f */
[----:B------:R-:W-:Y:S05]  /*73a0*/  @!P1 BRA `(.L_x_183) ;  /* 0x0000000000049947 */ /* 0x000fea0003800000 */
[----:B------:R-:W-:Y:S01]  /*73b0*/  BPT.TRAP 0x1 ;  /* 0x000000040000795c */ /* 0x000fe20000300000 */
.L_x_183:
        /* <DEDUP_REMOVED lines=29> */
.L_x_175:
[----:B------:R-:W-:-:S13]  /*7590*/  ISETP.NE.AND P1, PT, R19, RZ, PT ;  /* 0x000000ff1300720c */ /* 0x000fda0003f25270 */
[----:B------:R-:W-:Y:S05]  /*75a0*/  @!P1 BRA `(.L_x_174) ;  /* 0x0000000400289947 */ /* 0x000fea0003800000 */
[----:B------:R-:W-:-:S04]  /*75b0*/  SHF.L.U32 R12, R9, 0x1f, RZ ;  /* 0x0000001f090c7819 */ /* 0x000fc800000006ff */
[----:B------:R-:W3:Y:S02]  /*75c0*/  SYNCS.PHASECHK.TRANS64.TRYWAIT P1, [R11+URZ+0x30840], R12 ;  /* 0x0308400c0b0075a7 */ /* 0x000ee4000802017f */
[----:B---3--:R-:W-:Y:S05]  /*75d0*/  @!P1 BRA `(.L_x_185) ;  /* 0x0000000c00a49947 */ /* 0x008fea0003800000 */
.L_x_215:
[----:B------:R-:W-:Y:S05]  /*75e0*/  @P0 BRA `(.L_x_186) ;  /* 0x0000000000140947 */ /* 0x000fea0003800000 */
[----:B------:R-:W-:Y:S01]  /*75f0*/  ISETP.NE.AND P1, PT, R14, RZ, PT ;  /* 0x000000ff0e00720c */ /* 0x000fe20003f25270 */
[----:B-12---:R-:W-:-:S04]  /*7600*/  IMAD.MOV.U32 R4, RZ, RZ, 0x4100 ;  /* 0x00004100ff047424 */ /* 0x006fc800078e00ff */
[----:B------:R4:W-:Y:S08]  /*7610*/  SYNCS.ARRIVE.TRANS64 RZ, [R11+URZ+0x30830], R4 ;  /* 0x030830040bff79a7 */ /* 0x0009f0000800003f */
[----:B------:R-:W-:Y:S05]  /*7620*/  @!P1 BRA `(.L_x_186) ;  /* 0x0000000000049947 */ /* 0x000fea0003800000 */
[----:B------:R-:W-:Y:S01]  /*7630*/  BPT.TRAP 0x1 ;  /* 0x000000040000795c */ /* 0x000fe20000300000 */
.L_x_186:
        /* <DEDUP_REMOVED lines=33> */
.L_x_216:
[----:B------:R-:W-:Y:S05]  /*7850*/  @P0 BRA `(.L_x_188) ;  /* 0x0000000000140947 */ /* 0x000fea0003800000 */
[----:B------:R-:W-:Y:S01]  /*7860*/  ISETP.NE.AND P0, PT, R14, RZ, PT ;  /* 0x000000ff0e00720c */ /* 0x000fe20003f05270 */
[----:B------:R-:W-:-:S04]  /*7870*/  IMAD.MOV.U32 R4, RZ, RZ, 0x4100 ;  /* 0x00004100ff047424 */ /* 0x000fc800078e00ff */
[----:B------:R2:W-:Y:S08]  /*7880*/  SYNCS.ARRIVE.TRANS64 RZ, [R11+URZ+0x30818], R4 ;  /* 0x030818040bff79a7 */ /* 0x0005f0000800003f */
[----:B------:R-:W-:Y:S05]  /*7890*/  @!P0 BRA `(.L_x_188) ;  /* 0x0000000000048947 */ /* 0x000fea0003800000 */
[----:B------:R-:W-:Y:S01]  /*78a0*/  BPT.TRAP 0x1 ;  /* 0x000000040000795c */ /* 0x000fe20000300000 */
.L_x_188:
        /* <DEDUP_REMOVED lines=26> */
.L_x_174:
[----:B-12---:R-:W-:Y:S01]  /*7a50*/  IMAD R4, R20, 0x8, R11 ;  /* 0x0000000814047824 */ /* 0x006fe200078e020b */
[----:B------:R-:W-:Y:S01]  /*7a60*/  SHF.L.U32 R3, R9, 0x1f, RZ ;  /* 0x0000001f09037819 */ /* 0x000fe200000006ff */
[----:B------:R-:W1:Y:S03]  /*7a70*/  S2R R2, SR_TID.X ;  /* 0x0000000000027919 */ /* 0x000e660000002100 */
[----:B------:R-:W2:Y:S01]  /*7a80*/  SYNCS.PHASECHK.TRANS64.TRYWAIT P0, [R4+URZ+0x30840], R3 ;  /* 0x03084003040075a7 */ /* 0x000ea2000800017f */
[----:B-1----:R-:W-:-:S04]  /*7a90*/  LOP3.LUT R2, R2, 0x7f, RZ, 0xc0, !PT ;  /* 0x0000007f02027812 */ /* 0x002fc800078ec0ff */
[----:B------:R-:W-:Y:S01]  /*7aa0*/  ISETP.NE.AND P1, PT, R2, RZ, PT ;  /* 0x000000ff0200720c */ /* 0x000fe20003f25270 */
[----:B--2---:R-:W-:-:S12]  /*7ab0*/  @!P0 BRA `(.L_x_189) ;  /* 0x0000000800948947 */ /* 0x004fd80003800000 */
.L_x_217:
[----:B------:R-:W-:Y:S05]  /*7ac0*/  @P1 BRA `(.L_x_190) ;  /* 0x0000000000181947 */ /* 0x000fea0003800000 */
[----:B------:R-:W2:Y:S01]  /*7ad0*/  S2R R2, SR_TID.X ;  /* 0x0000000000027919 */ /* 0x000ea20000002100 */
[----:B-1----:R-:W-:-:S04]  /*7ae0*/  IMAD.MOV.U32 R3, RZ, RZ, 0x4100 ;  /* 0x00004100ff037424 */ /* 0x002fc800078e00ff */
[----:B------:R4:W-:Y:S01]  /*7af0*/  SYNCS.ARRIVE.TRANS64 RZ, [R4+URZ+0x30830], R3 ;  /* 0x0308300304ff79a7 */ /* 0x0009e2000800003f */
[----:B--2---:R-:W-:-:S13]  /*7b00*/  LOP3.LUT P0, RZ, R2, 0x1f, RZ, 0xc0, !PT ;  /* 0x0000001f02ff7812 */ /* 0x004fda000780c0ff */
[----:B----4-:R-:W-:Y:S05]  /*7b10*/  @!P0 BRA `(.L_x_190) ;  /* 0x0000000000048947 */ /* 0x010fea0003800000 */
[----:B------:R-:W-:Y:S01]  /*7b20*/  BPT.TRAP 0x1 ;  /* 0x000000040000795c */ /* 0x000fe20000300000 */
.L_x_190:
        /* <DEDUP_REMOVED lines=40> */
.L_x_171:
[----:B------:R-:W-:Y:S05]  /*7db0*/  BSYNC B0 ;  /* 0x0000000000007941 */ /* 0x000fea0003800000 */
.L_x_170:
[----:B------:R-:W-:-:S03]  /*7dc0*/  UMOV UR6, 0xffffffff ;  /* 0xffffffff00067882 */ /* 0x000fc60000000000 */
[----:B------:R-:W-:Y:S05]  /*7dd0*/  BRA.DIV UR6, `(.L_x_191) ;  /* 0x0000000606e07947 */ /* 0x000fea000b800000 */
[----:B------:R-:W-:-:S13]  /*7de0*/  ELECT P0, URZ, PT ;  /* 0x00000000003f782f */ /* 0x000fda0003800000 */
.L_x_220:
[----:B------:R-:W-:Y:S05]  /*7df0*/  @!P0 BRA `(.L_x_107) ;  /* 0x0000000000808947 */ /* 0x000fea0003800000 */
[----:B------:R-:W-:-:S04]  /*7e00*/  LOP3.LUT R17, R17, 0x2, RZ, 0xfc, !PT ;  /* 0x0000000211117812 */ /* 0x000fc800078efcff */
[----:B------:R-:W-:-:S13]  /*7e10*/  ISETP.NE.AND P0, PT, R17, 0x3, PT ;  /* 0x000000031100780c */ /* 0x000fda0003f05270 */
[----:B------:R-:W-:Y:S05]  /*7e20*/  @!P0 BRA `(.L_x_192) ;  /* 0x0000000000048947 */ /* 0x000fea0003800000 */
[----:B------:R-:W-:Y:S01]  /*7e30*/  BPT.TRAP 0x1 ;  /* 0x000000040000795c */ /* 0x000fe20000300000 */
.L_x_192:
        /* <DEDUP_REMOVED lines=15> */
.L_x_221:
[----:B------:R-:W2:Y:S02]  /*7f30*/  SYNCS.PHASECHK.TRANS64.TRYWAIT P1, [R3+URZ], R2 ;  /* 0x00000002030075a7 */ /* 0x000ea4000802017f */
[----:B--2---:R-:W-:Y:S05]  /*7f40*/  @!P1 BRA `(.L_x_194) ;  /* 0x0000000400bc9947 */ /* 0x004fea0003800000 */
.L_x_222:
[----:B------:R-:W-:Y:S05]  /*7f50*/  @!P0 BRA `(.L_x_195) ;  /* 0x0000000000048947 */ /* 0x000fea0003800000 */
[----:B------:R-:W-:Y:S01]  /*7f60*/  BPT.TRAP 0x1 ;  /* 0x000000040000795c */ /* 0x000fe20000300000 */
.L_x_195:
[----:B--2---:R-:W-:-:S04]  /*7f70*/  VIADD R3, R7, 0x30840 ;  /* 0x0003084007037836 */ /* 0x004fc80000000000 */
[----:B------:R-:W-:-:S04]  /*7f80*/  IMAD R0, R0, 0x8, R3 ;  /* 0x0000000800007824 */ /* 0x000fc800078e0203 */
[----:B------:R-:W2:Y:S02]  /*7f90*/  SYNCS.PHASECHK.TRANS64.TRYWAIT P0, [R0+URZ], R5 ;  /* 0x00000005000075a7 */ /* 0x000ea4000800017f */
[----:B--2---:R-:W-:Y:S05]  /*7fa0*/  @!P0 BRA `(.L_x_196) ;  /* 0x0000000400b88947 */ /* 0x004fea0003800000 */
.L_x_223:
[----:B------:R-:W-:-:S07]  /*7fb0*/  IMAD R3, R4, 0x8, R3 ;  /* 0x0000000804037824 */ /* 0x000fce00078e0203 */
.L_x_197:
[----:B---3--:R3:W4:Y:S02]  /*7fc0*/  SYNCS.PHASECHK.TRANS64.TRYWAIT P0, [R3+URZ], R2 ;  /* 0x00000002030075a7 */ /* 0x008724000800017f */
[----:B----4-:R-:W-:Y:S05]  /*7fd0*/  @!P0 NANOSLEEP.SYNCS 0x989680 ;  /* 0x009896800000895d */ /* 0x010fea0003900000 */
[----:B------:R-:W4:Y:S02]  /*7fe0*/  @!P0 SYNCS.PHASECHK.TRANS64 P0, [R3+URZ], R2 ;  /* 0x00000002030085a7 */ /* 0x000f24000800007f */
[----:B----4-:R-:W-:Y:S05]  /*7ff0*/  @!P0 BRA `(.L_x_197) ;  /* 0xfffffffc00f08947 */ /* 0x010fea000383ffff */
.L_x_107:
[----:B------:R-:W-:Y:S05]  /*8000*/  BSYNC B6 ;  /* 0x0000000000067941 */ /* 0x000fea0003800000 */
.L_x_104:
[----:B------:R-:W-:Y:S05]  /*8010*/  EXIT ;  /* 0x000000000000794d */ /* 0x000fea0003800000 */
.L_x_112:
[----:B------:R-:W-:Y:S02]  /*8020*/  IMAD.MOV.U32 R12, RZ, RZ, RZ ;  /* 0x000000ffff0c7224 */ /* 0x000fe400078e00ff */
[----:B------:R-:W-:Y:S02]  /*8030*/  IMAD.MOV.U32 R11, RZ, RZ, 0x1f ;  /* 0x0000001fff0b7424 */ /* 0x000fe400078e00ff */
[----:B------:R-:W-:-:S07]  /*8040*/  IMAD.MOV.U32 R15, RZ, RZ, -0x1 ;  /* 0xffffffffff0f7424 */ /* 0x000fce00078e00ff */
[----:B------:R-:W-:Y:S05]  /*8050*/  WARPSYNC.COLLECTIVE R15, `(.L_x_198) ;  /* 0x000000000f087348 */ /* 0x000fea0003c00000 */
[----:B------:R1:W2:Y:S02]  /*8060*/  SHFL.IDX P6, R14, R13, R12, R11 ;  /* 0x0000000c0d0e7389 */ /* 0x0002a400000c000b */
[----:B-12---:R-:W-:Y:S01]  /*8070*/  ENDCOLLECTIVE ;  /* 0x000000000000791b */ /* 0x006fe20003800000 */
.L_x_198:
[----:B------:R-:W-:Y:S05]  /*8080*/  BRA `(.L_x_199) ;  /* 0xffffff8800c07947 */ /* 0x000fea000383ffff */
.L_x_114:
[----:B--2---:R2:W3:Y:S02]  /*8090*/  SYNCS.PHASECHK.TRANS64.TRYWAIT P0, [R16+URZ+0x30800], R9 ;  /* 0x03080009100075a7 */ /* 0x0044e4000800017f */
[----:B---3--:R-:W-:Y:S05]  /*80a0*/  @!P0 NANOSLEEP.SYNCS 0x989680 ;  /* 0x009896800000895d */ /* 0x008fea0003900000 */
[----:B------:R-:W3:Y:S02]  /*80b0*/  @!P0 SYNCS.PHASECHK.TRANS64 P0, [R16+URZ+0x30800], R9 ;  /* 0x03080009100085a7 */ /* 0x000ee4000800007f */
[----:B---3--:R-:W-:Y:S05]  /*80c0*/  @!P0 BRA `(.L_x_114) ;  /* 0xfffffffc00f08947 */ /* 0x008fea000383ffff */
[----:B------:R-:W-:Y:S05]  /*80d0*/  BRA `(.L_x_113) ;  /* 0xffffff8800e07947 */ /* 0x000fea000383ffff */
.L_x_119:
[----:B---3--:R3:W4:Y:S02]  /*80e0*/  SYNCS.PHASECHK.TRANS64.TRYWAIT P1, [R2+URZ+0x30810], R17 ;  /* 0x03081011020075a7 */ /* 0x008724000802017f */
[----:B----4-:R-:W-:Y:S05]  /*80f0*/  @!P1 NANOSLEEP.SYNCS 0x989680 ;  /* 0x009896800000995d */ /* 0x010fea0003900000 */
[----:B------:R-:W4:Y:S02]  /*8100*/  @!P1 SYNCS.PHASECHK.TRANS64 P1, [R2+URZ+0x30810], R17 ;  /* 0x03081011020095a7 */ /* 0x000f24000802007f */
[----:B----4-:R-:W-:Y:S05]  /*8110*/  @!P1 BRA `(.L_x_119) ;  /* 0xfffffffc00f09947 */ /* 0x010fea000383ffff */
[----:B------:R-:W-:Y:S05]  /*8120*/  BRA `(.L_x_118) ;  /* 0xffffff9000b87947 */ /* 0x000fea000383ffff */
.L_x_123:
[----:B------:R1:W1:Y:S02]  /*8130*/  SYNCS.PHASECHK.TRANS64.TRYWAIT P1, [R2+URZ+0x30830], R17 ;  /* 0x03083011020075a7 */ /* 0x000264000802017f */
[----:B-1----:R-:W-:Y:S05]  /*8140*/  @!P1 NANOSLEEP.SYNCS 0x989680 ;  /* 0x009896800000995d */ /* 0x002fea0003900000 */
[----:B------:R-:W1:Y:S02]  /*8150*/  @!P1 SYNCS.PHASECHK.TRANS64 P1, [R2+URZ+0x30830], R17 ;  /* 0x03083011020095a7 */ /* 0x000e64000802007f */
[----:B-1----:R-:W-:Y:S05]  /*8160*/  @!P1 BRA `(.L_x_123) ;  /* 0xfffffffc00f09947 */ /* 0x002fea000383ffff */
[----:B------:R-:W-:Y:S05]  /*8170*/  BRA `(.L_x_122) ;  /* 0xffffff9800107947 */ /* 0x000fea000383ffff */
.L_x_138:
[----:B------:R-:W-:Y:S01]  /*8180*/  BSSY B0, `(.L_x_200) ;  /* 0x0000005000007945 */ /* 0x000fe20003800000 */
[----:B------:R-:W-:-:S07]  /*8190*/  IMAD.MOV.U32 R15, RZ, RZ, -0x1 ;  /* 0xffffffffff0f7424 */ /* 0x000fce00078e00ff */
[----:B------:R-:W-:Y:S05]  /*81a0*/  WARPSYNC.COLLECTIVE R15, `(.L_x_201) ;  /* 0x000000000f087348 */ /* 0x000fea0003c00000 */
[----:B------:R-:W-:Y:S01]  /*81b0*/  NOP ;  /* 0x0000000000007918 */ /* 0x000fe20000000000 */
[----:B------:R-:W-:Y:S01]  /*81c0*/  ENDCOLLECTIVE ;  /* 0x000000000000791b */ /* 0x000fe20003800000 */
.L_x_201:
[----:B------:R-:W-:Y:S05]  /*81d0*/  BSYNC B0 ;  /* 0x0000000000007941 */ /* 0x000fea0003800000 */
.L_x_200:
[----:B------:R-:W-:Y:S05]  /*81e0*/  BRA `(.L_x_202) ;  /* 0xffffffd000b87947 */ /* 0x000fea000383ffff */
.L_x_150:
[----:B------:R-:W-:Y:S01]  /*81f0*/  BSSY B0, `(.L_x_203) ;  /* 0x0000005000007945 */ /* 0x000fe20003800000 */
[----:B------:R-:W-:-:S07]  /*8200*/  IMAD.MOV.U32 R15, RZ, RZ, -0x1 ;  /* 0xffffffffff0f7424 */ /* 0x000fce00078e00ff */
[----:B------:R-:W-:Y:S05]  /*8210*/  WARPSYNC.COLLECTIVE R15, `(.L_x_204) ;  /* 0x000000000f087348 */ /* 0x000fea0003c00000 */
[----:B------:R-:W-:Y:S01]  /*8220*/  NOP ;  /* 0x0000000000007918 */ /* 0x000fe20000000000 */
[----:B------:R-:W-:Y:S01]  /*8230*/  ENDCOLLECTIVE ;  /* 0x000000000000791b */ /* 0x000fe20003800000 */
.L_x_204:
[----:B------:R-:W-:Y:S05]  /*8240*/  BSYNC B0 ;  /* 0x0000000000007941 */ /* 0x000fea0003800000 */
.L_x_203:
[----:B------:R-:W-:Y:S05]  /*8250*/  BRA `(.L_x_205) ;  /* 0xffffffd400d07947 */ /* 0x000fea000383ffff */
.L_x_163:
[----:B------:R-:W-:Y:S01]  /*8260*/  BSSY B0, `(.L_x_206) ;  /* 0x0000005000007945 */ /* 0x000fe20003800000 */
[----:B------:R-:W-:-:S07]  /*8270*/  IMAD.MOV.U32 R15, RZ, RZ, -0x1 ;  /* 0xffffffffff0f7424 */ /* 0x000fce00078e00ff */
[----:B------:R-:W-:Y:S05]  /*8280*/  WARPSYNC.COLLECTIVE R15, `(.L_x_207) ;  /* 0x000000000f087348 */ /* 0x000fea0003c00000 */
[----:B------:R-:W-:Y:S01]  /*8290*/  NOP ;  /* 0x0000000000007918 */ /* 0x000fe20000000000 */
[----:B------:R-:W-:Y:S01]  /*82a0*/  ENDCOLLECTIVE ;  /* 0x000000000000791b */ /* 0x000fe20003800000 */
.L_x_207:
[----:B------:R-:W-:Y:S05]  /*82b0*/  BSYNC B0 ;  /* 0x0000000000007941 */ /* 0x000fea0003800000 */
.L_x_206:
[----:B------:R-:W-:Y:S05]  /*82c0*/  BRA `(.L_x_208) ;  /* 0xffffffd800ec7947 */ /* 0x000fea000383ffff */
.L_x_172:
[----:B-1----:R1:W2:Y:S02]  /*82d0*/  SYNCS.PHASECHK.TRANS64.TRYWAIT P1, [R11+URZ+0x30820], R0 ;  /* 0x030820000b0075a7 */ /* 0x0022a4000802017f */
[----:B--2---:R-:W-:Y:S05]  /*82e0*/  @!P1 NANOSLEEP.SYNCS 0x989680 ;  /* 0x009896800000995d */ /* 0x004fea0003900000 */
[----:B------:R-:W2:Y:S02]  /*82f0*/  @!P1 SYNCS.PHASECHK.TRANS64 P1, [R11+URZ+0x30820], R0 ;  /* 0x030820000b0095a7 */ /* 0x000ea4000802007f */
[----:B--2---:R-:W-:Y:S05]  /*8300*/  @!P1 BRA `(.L_x_172) ;  /* 0xfffffffc00f09947 */ /* 0x004fea000383ffff */
[----:B------:R-:W-:Y:S05]  /*8310*/  BRA `(.L_x_209) ;  /* 0xffffffe000c47947 */ /* 0x000fea000383ffff */
.L_x_176:
[----:B-1----:R1:W2:Y:S02]  /*8320*/  SYNCS.PHASECHK.TRANS64.TRYWAIT P1, [R11+URZ+0x30840], R21 ;  /* 0x030840150b0075a7 */ /* 0x0022a4000802017f */
[----:B--2---:R-:W-:Y:S05]  /*8330*/  @!P1 NANOSLEEP.SYNCS 0x989680 ;  /* 0x009896800000995d */ /* 0x004fea0003900000 */
[----:B------:R-:W2:Y:S02]  /*8340*/  @!P1 SYNCS.PHASECHK.TRANS64 P1, [R11+URZ+0x30840], R21 ;  /* 0x030840150b0095a7 */ /* 0x000ea4000802007f */
[----:B--2---:R-:W-:Y:S05]  /*8350*/  @!P1 BRA `(.L_x_176) ;  /* 0xfffffffc00f09947 */ /* 0x004fea000383ffff */
[----:B------:R-:W-:Y:S05]  /*8360*/  BRA `(.L_x_210) ;  /* 0xffffffe800307947 */ /* 0x000fea000383ffff */
.L_x_178:
[----:B--2---:R2:W3:Y:S02]  /*8370*/  SYNCS.PHASECHK.TRANS64.TRYWAIT P1, [R11+URZ+0x30828], R21 ;  /* 0x030828150b0075a7 */ /* 0x0044e4000802017f */
[----:B---3--:R-:W-:Y:S05]  /*8380*/  @!P1 NANOSLEEP.SYNCS 0x989680 ;  /* 0x009896800000995d */ /* 0x008fea0003900000 */
[----:B------:R-:W3:Y:S02]  /*8390*/  @!P1 SYNCS.PHASECHK.TRANS64 P1, [R11+URZ+0x30828], R21 ;  /* 0x030828150b0095a7 */ /* 0x000ee4000802007f */
[----:B---3--:R-:W-:Y:S05]  /*83a0*/  @!P1 BRA `(.L_x_178) ;  /* 0xfffffffc00f09947 */ /* 0x008fea000383ffff */
[----:B------:R-:W-:Y:S05]  /*83b0*/  BRA `(.L_x_211) ;  /* 0xffffffe800c47947 */ /* 0x000fea000383ffff */
.L_x_180:
[----:B---3--:R3:W4:Y:S02]  /*83c0*/  SYNCS.PHASECHK.TRANS64.TRYWAIT P1, [R11+URZ+0x30848], R21 ;  /* 0x030848150b0075a7 */ /* 0x008724000802017f */
[----:B----4-:R-:W-:Y:S05]  /*83d0*/  @!P1 NANOSLEEP.SYNCS 0x989680 ;  /* 0x009896800000995d */ /* 0x010fea0003900000 */
[----:B------:R-:W4:Y:S02]  /*83e0*/  @!P1 SYNCS.PHASECHK.TRANS64 P1, [R11+URZ+0x30848], R21 ;  /* 0x030848150b0095a7 */ /* 0x000f24000802007f */
[----:B----4-:R-:W-:Y:S05]  /*83f0*/  @!P1 BRA `(.L_x_180) ;  /* 0xfffffffc00f09947 */ /* 0x010fea000383ffff */
[----:B------:R-:W-:Y:S05]  /*8400*/  BRA `(.L_x_212) ;  /* 0xffffffec00347947 */ /* 0x000fea000383ffff */
.L_x_182:
[----:B------:R-:W-:-:S07]  /*8410*/  SHF.L.U32 R4, R9, 0x1f, RZ ;  /* 0x0000001f09047819 */ /* 0x000fce00000006ff */
.L_x_213:
[----:B-1----:R1:W2:Y:S02]  /*8420*/  SYNCS.PHASECHK.TRANS64.TRYWAIT P1, [R11+URZ+0x30820], R4 ;  /* 0x030820040b0075a7 */ /* 0x0022a4000802017f */
[----:B--2---:R-:W-:Y:S05]  /*8430*/  @!P1 NANOSLEEP.SYNCS 0x989680 ;  /* 0x009896800000995d */ /* 0x004fea0003900000 */
[----:B------:R-:W2:Y:S02]  /*8440*/  @!P1 SYNCS.PHASECHK.TRANS64 P1, [R11+URZ+0x30820], R4 ;  /* 0x030820040b0095a7 */ /* 0x000ea4000802007f */
[----:B--2---:R-:W-:Y:S05]  /*8450*/  @!P1 BRA `(.L_x_213) ;  /* 0xfffffffc00f09947 */ /* 0x004fea000383ffff */
[----:B------:R-:W-:Y:S05]  /*8460*/  BRA `(.L_x_214) ;  /* 0xffffffec00bc7947 */ /* 0x000fea000383ffff */
.L_x_185:
[----:B---3--:R3:W4:Y:S02]  /*8470*/  SYNCS.PHASECHK.TRANS64.TRYWAIT P1, [R11+URZ+0x30840], R12 ;  /* 0x0308400c0b0075a7 */ /* 0x008724000802017f */
[----:B----4-:R-:W-:Y:S05]  /*8480*/  @!P1 NANOSLEEP.SYNCS 0x989680 ;  /* 0x009896800000995d */ /* 0x010fea0003900000 */
[----:B------:R-:W4:Y:S02]  /*8490*/  @!P1 SYNCS.PHASECHK.TRANS64 P1, [R11+URZ+0x30840], R12 ;  /* 0x0308400c0b0095a7 */ /* 0x000f24000802007f */
[----:B----4-:R-:W-:Y:S05]  /*84a0*/  @!P1 BRA `(.L_x_185) ;  /* 0xfffffffc00f09947 */ /* 0x010fea000383ffff */
[----:B------:R-:W-:Y:S05]  /*84b0*/  BRA `(.L_x_215) ;  /* 0xfffffff000487947 */ /* 0x000fea000383ffff */
.L_x_187:
[----:B-1----:R1:W2:Y:S02]  /*84c0*/  SYNCS.PHASECHK.TRANS64.TRYWAIT P1, [R11+URZ+0x30828], R12 ;  /* 0x0308280c0b0075a7 */ /* 0x0022a4000802017f */
[----:B--2---:R-:W-:Y:S05]  /*84d0*/  @!P1 NANOSLEEP.SYNCS 0x989680 ;  /* 0x009896800000995d */ /* 0x004fea0003900000 */
[----:B------:R-:W2:Y:S02]  /*84e0*/  @!P1 SYNCS.PHASECHK.TRANS64 P1, [R11+URZ+0x30828], R12 ;  /* 0x0308280c0b0095a7 */ /* 0x000ea4000802007f */
[----:B--2---:R-:W-:Y:S05]  /*84f0*/  @!P1 BRA `(.L_x_187) ;  /* 0xfffffffc00f09947 */ /* 0x004fea000383ffff */
[----:B------:R-:W-:Y:S05]  /*8500*/  BRA `(.L_x_216) ;  /* 0xfffffff000d07947 */ /* 0x000fea000383ffff */
.L_x_189:
[----:B-1----:R1:W2:Y:S02]  /*8510*/  SYNCS.PHASECHK.TRANS64.TRYWAIT P0, [R4+URZ+0x30840], R3 ;  /* 0x03084003040075a7 */ /* 0x0022a4000800017f */
[----:B--2---:R-:W-:Y:S05]  /*8520*/  @!P0 NANOSLEEP.SYNCS 0x989680 ;  /* 0x009896800000895d */ /* 0x004fea0003900000 */
[----:B------:R-:W2:Y:S02]  /*8530*/  @!P0 SYNCS.PHASECHK.TRANS64 P0, [R4+URZ+0x30840], R3 ;  /* 0x03084003040085a7 */ /* 0x000ea4000800007f */
[----:B--2---:R-:W-:Y:S05]  /*8540*/  @!P0 BRA `(.L_x_189) ;  /* 0xfffffffc00f08947 */ /* 0x004fea000383ffff */
[----:B------:R-:W-:Y:S05]  /*8550*/  BRA `(.L_x_217) ;  /* 0xfffffff400587947 */ /* 0x000fea000383ffff */
.L_x_191:
[----:B------:R-:W-:Y:S01]  /*8560*/  BSSY B0, `(.L_x_218) ;  /* 0x0000006000007945 */ /* 0x000fe20003800000 */
[----:B------:R-:W-:-:S07]  /*8570*/  IMAD.MOV.U32 R15, RZ, RZ, -0x1 ;  /* 0xffffffffff0f7424 */ /* 0x000fce00078e00ff */
[----:B------:R-:W-:Y:S05]  /*8580*/  WARPSYNC.COLLECTIVE R15, `(.L_x_219) ;  /* 0x000000000f0c7348 */ /* 0x000fea0003c00000 */
[----:B------:R-:W-:Y:S02]  /*8590*/  ELECT P6, UR62, PT ;  /* 0x00000000003e782f */ /* 0x000fe400038c0000 */
[----:B------:R-:W-:Y:S01]  /*85a0*/  MOV R14, UR62 ;  /* 0x0000003e000e7c02 */ /* 0x000fe20008000f00 */
[----:B------:R-:W-:Y:S10]  /*85b0*/  ENDCOLLECTIVE ;  /* 0x000000000000791b */ /* 0x000ff40003800000 */
.L_x_219:
[----:B------:R-:W-:Y:S05]  /*85c0*/  BSYNC B0 ;  /* 0x0000000000007941 */ /* 0x000fea0003800000 */
.L_x_218:
[----:B------:R-:W-:Y:S01]  /*85d0*/  PLOP3.LUT P0, PT, P6, PT, PT, 0x80, 0x0 ;  /* 0x000000000000781c */ /* 0x000fe2000370f070 */
[----:B------:R-:W-:-:S12]  /*85e0*/  BRA `(.L_x_220) ;  /* 0xfffffff800007947 */ /* 0x000fd8000383ffff */
.L_x_193:
[----:B-1----:R1:W2:Y:S02]  /*85f0*/  SYNCS.PHASECHK.TRANS64.TRYWAIT P1, [R6+URZ], R5 ;  /* 0x00000005060075a7 */ /* 0x0022a4000802017f */
[----:B--2---:R-:W-:Y:S05]  /*8600*/  @!P1 NANOSLEEP.SYNCS 0x989680 ;  /* 0x009896800000995d */ /* 0x004fea0003900000 */
[----:B------:R-:W2:Y:S02]  /*8610*/  @!P1 SYNCS.PHASECHK.TRANS64 P1, [R6+URZ], R5 ;  /* 0x00000005060095a7 */ /* 0x000ea4000802007f */
[----:B--2---:R-:W-:Y:S05]  /*8620*/  @!P1 BRA `(.L_x_193) ;  /* 0xfffffffc00f09947 */ /* 0x004fea000383ffff */
[----:B------:R-:W-:Y:S05]  /*8630*/  BRA `(.L_x_221) ;  /* 0xfffffff8003c7947 */ /* 0x000fea000383ffff */
.L_x_194:
[----:B--2---:R2:W3:Y:S02]  /*8640*/  SYNCS.PHASECHK.TRANS64.TRYWAIT P1, [R3+URZ], R2 ;  /* 0x00000002030075a7 */ /* 0x0044e4000802017f */
[----:B---3--:R-:W-:Y:S05]  /*8650*/  @!P1 NANOSLEEP.SYNCS 0x989680 ;  /* 0x009896800000995d */ /* 0x008fea0003900000 */
[----:B------:R-:W3:Y:S02]  /*8660*/  @!P1 SYNCS.PHASECHK.TRANS64 P1, [R3+URZ], R2 ;  /* 0x00000002030095a7 */ /* 0x000ee4000802007f */
[----:B---3--:R-:W-:Y:S05]  /*8670*/  @!P1 BRA `(.L_x_194) ;  /* 0xfffffffc00f09947 */ /* 0x008fea000383ffff */
[----:B------:R-:W-:Y:S05]  /*8680*/  BRA `(.L_x_222) ;  /* 0xfffffff800307947 */ /* 0x000fea000383ffff */
.L_x_196:
[----:B--2---:R2:W3:Y:S02]  /*8690*/  SYNCS.PHASECHK.TRANS64.TRYWAIT P0, [R0+URZ], R5 ;  /* 0x00000005000075a7 */ /* 0x0044e4000800017f */
[----:B---3--:R-:W-:Y:S05]  /*86a0*/  @!P0 NANOSLEEP.SYNCS 0x989680 ;  /* 0x009896800000895d */ /* 0x008fea0003900000 */
[----:B------:R-:W3:Y:S02]  /*86b0*/  @!P0 SYNCS.PHASECHK.TRANS64 P0, [R0+URZ], R5 ;  /* 0x00000005000085a7 */ /* 0x000ee4000800007f */
[----:B---3--:R-:W-:Y:S05]  /*86c0*/  @!P0 BRA `(.L_x_196) ;  /* 0xfffffffc00f08947 */ /* 0x008fea000383ffff */
[----:B------:R-:W-:Y:S05]  /*86d0*/  BRA `(.L_x_223) ;  /* 0xfffffff800347947 */ /* 0x000fea000383ffff */
.L_x_224:
        /* <DEDUP_REMOVED lines=10> */
.L_x_3654:


//--------------------- .text._ZN7cutlass13device_kernelIN5flash11enable_sm90INS1_16FlashAttnBwdSm90INS1_25CollectiveMainloopBwdSm90ILi2ELi2ELi2EN4cute5tupleIJNS5_1CILi1EEES8_S8_EEENS6_IJNS7_ILi64EEENS7_ILi128EEESB_EEENS_6half_tEfNS_4arch4Sm90ELb0ELb0ELb1ELb0ELb0ELb1ELb0ELb0ELi2ELi1ELi2ELi1ELb0EEENS1_24CollectiveEpilogueBwdGQAISC_fSF_Li256ELb0ELb0EEENS1_19SingleTileSchedulerILb0ELb0ELb0ELi128EEEEEEEEEvNT_6ParamsE --------------------------
	.section	.text._ZN7cutlass13device_kernelIN5flash11enable_sm90INS1_16FlashAttnBwdSm90INS1_25CollectiveMainloopBwdSm90ILi2ELi2ELi2EN4cute5tupleIJNS5_1CILi1EEES8_S8_EEENS6_IJNS7_ILi64EEENS7_ILi128EEESB_EEENS_6half_tEfNS_4arch4Sm90ELb0ELb0ELb1ELb0ELb0ELb1ELb0ELb0ELi2ELi1ELi2ELi1ELb0EEENS1_24CollectiveEpilogueBwdGQAISC_fSF_Li256ELb0ELb0EEENS1_19SingleTileSchedulerILb0ELb0ELb0ELi128EEEEEEEEEvNT_6ParamsE,"ax",@progbits
	.align	128
.text._ZN7cutlass13device_kernelIN5flash11enable_sm90INS1_16FlashAttnBwdSm90INS1_25CollectiveMainloopBwdSm90ILi2ELi2ELi2EN4cute5tupleIJNS5_1CILi1EEES8_S8_EEENS6_IJNS7_ILi64EEENS7_ILi128EEESB_EEENS_6half_tEfNS_4arch4Sm90ELb0ELb0ELb1ELb0ELb0ELb1ELb0ELb0ELi2ELi1ELi2ELi1ELb0EEENS1_24CollectiveEpilogueBwdGQAISC_fSF_Li256ELb0ELb0EEENS1_19SingleTileSchedulerILb0ELb0ELb0ELi128EEEEEEEEEvNT_6ParamsE:
        .type           _ZN7cutlass13device_kernelIN5flash11enable_sm90INS1_16FlashAttnBwdSm90INS1_25CollectiveMainloopBwdSm90ILi2ELi2ELi2EN4cute5tupleIJNS5_1CILi1EEES8_S8_EEENS6_IJNS7_ILi64EEENS7_ILi128EEESB_EEENS_6half_tEfNS_4arch4Sm90ELb0ELb0ELb1ELb0ELb0ELb1ELb0ELb0ELi2ELi1ELi2ELi1ELb0EEENS1_24CollectiveEpilogueBwdGQAISC_fSF_Li256ELb0ELb0EEENS1_19SingleTileSchedulerILb0ELb0ELb0ELi128EEEEEEEEEvNT_6ParamsE,@function
        .size           _ZN7cutlass13device_kernelIN5flash11enable_sm90INS1_16FlashAttnBwdSm90INS1_25CollectiveMainloopBwdSm90ILi2ELi2ELi2EN4cute5tupleIJNS5_1CILi1EEES8_S8_EEENS6_IJNS7_ILi64EEENS7_ILi128EEESB_EEENS_6half_tEfNS_4arch4Sm90ELb0ELb0ELb1ELb0ELb0ELb1ELb0ELb0ELi2ELi1ELi2ELi1ELb0EEENS1_24CollectiveEpilogueBwdGQAISC_fSF_Li256ELb0ELb0EEENS1_19SingleTileSchedulerILb0ELb0ELb0ELi128EEEEEEEEEvNT_6ParamsE,(.L_x_3655 - _ZN7cutlass13device_kernelIN5flash11enable_sm90INS1_16FlashAttnBwdSm90INS1_25CollectiveMainloopBwdSm90ILi2ELi2ELi2EN4cute5tupleIJNS5_1CILi1EEES8_S8_EEENS6_IJNS7_ILi64EEENS7_ILi128EEESB_EEENS_6half_tEfNS_4arch4Sm90ELb0ELb0ELb1ELb0ELb0ELb1ELb0ELb0ELi2ELi1ELi2ELi1ELb0EEENS1_24CollectiveEpilogueBwdGQAISC_fSF_Li256ELb0ELb0EEENS1_19SingleTileSchedulerILb0ELb0ELb0ELi128EEEEEEEEEvNT_6ParamsE)
        .other          _ZN7cutlass13device_kernelIN5flash11enable_sm90INS1_16FlashAttnBwdSm90INS1_25CollectiveMainloopBwdSm90ILi2ELi2ELi2EN4cute5tupleIJNS5_1CILi1EEES8_S8_EEENS6_IJNS7_ILi64EEENS7_ILi128EEESB_EEENS_6half_tEfNS_4arch4Sm90ELb0ELb0ELb1ELb0ELb0ELb1ELb0ELb0ELi2ELi1ELi2ELi1ELb0EEENS1_24CollectiveEpilogueBwdGQAISC_fSF_Li256ELb0ELb0EEENS1_19SingleTileSchedulerILb0ELb0ELb0ELi128EEEEEEEEEvNT_6ParamsE,@"STO_CUDA_ENTRY STV_DEFAULT"
_ZN7cutlass13device_kernelIN5flash11enable_sm90INS1_16FlashAttnBwdSm90INS1_25CollectiveMainloopBwdSm90ILi2ELi2ELi2EN4cute5tupleIJNS5_1CILi1EEES8_S8_EEENS6_IJNS7_ILi64EEENS7_ILi128EEESB_EEENS_6half_tEfNS_4arch4Sm90ELb0ELb0ELb1ELb0ELb0ELb1ELb0ELb0ELi2ELi1ELi2ELi1ELb0EEENS1_24CollectiveEpilogueBwdGQAISC_fSF_Li256ELb0ELb0EEENS1_19SingleTileSchedulerILb0ELb0ELb0ELi128EEEEEEEEEvNT_6ParamsE:
        /* <DEDUP_REMOVED lines=13> */
[----:B------:R-:W-:-:S02]  /*00d0*/  UIADD3.X UR7, URZ, UR5, URZ, UP0, !UPT ;  /* 0x000000053f077290 */ /* 0x000fc400087fe43f */
[----:B------:R-:W-:Y:S02]  /*00e0*/  UIADD3.X UR9, URZ, UR5, URZ, UP1, !UPT ;  /* 0x000000053f097290 */ /* 0x000fe40008ffe43f */
[----:B------:R-:W-:Y:S02]  /*00f0*/  UIADD3.X UR11, URZ, UR5, URZ, UP2, !UPT ;  /* 0x000000053f0b7290 */ /* 0x000fe400097fe43f */
[----:B------:R-:W-:-:S03]  /*0100*/  UIADD3.X UR5, URZ, UR5, URZ, UP3, !UPT ;  /* 0x000000053f057290 */ /* 0x000fc60009ffe43f */
[----:B------:R1:W-:Y:S02]  /*0110*/  UTMACCTL.PF [UR6] ;  /* 0x00000000060079b9 */ /* 0x0003e40008040000 */
[----:B------:R1:W-:Y:S02]  /*0120*/  UTMACCTL.PF [UR8] ;  /* 0x00000000080079b9 */ /* 0x0003e40008040000 */
[----:B------:R1:W-:Y:S02]  /*0130*/  UTMACCTL.PF [UR10] ;  /* 0x000000000a0079b9 */ /* 0x0003e40008040000 */
[----:B------:R1:W-:Y:S02]  /*0140*/  UTMACCTL.PF [UR4] ;  /* 0x00000000040079b9 */ /* 0x0003e40008040000 */
[----:B-1----:R-:W-:Y:S01]  /*0150*/  NOP ;  /* 0x0000000000007918 */ /* 0x002fe20000000000 */
.L_x_226:
[----:B------:R-:W-:Y:S05]  /*0160*/  BSYNC B0 ;  /* 0x0000000000007941 */ /* 0x000fea0003800000 */
.L_x_225:
        /* <DEDUP_REMOVED lines=34> */
.L_x_227:
        /* <DEDUP_REMOVED lines=22> */
.L_x_228:
[----:B------:R-:W-:Y:S01]  /*04f0*/  ISETP.NE.AND P0, PT, R2, RZ, PT ;  /* 0x000000ff0200720c */ /* 0x000fe20003f05270 */
[----:B------:R-:W-:Y:S01]  /*0500*/  IMAD.MOV.U32 R17, RZ, RZ, 0x1 ;  /* 0x00000001ff117424 */ /* 0x000fe200078e00ff */
[----:B------:R-:W-:Y:S01]  /*0510*/  NOP ;  /* 0x0000000000007918 */ /* 0x000fe20000000000 */
[----:B------:R-:W-:Y:S03]  /*0520*/  BSSY B6, `(.L_x_229) ;  /* 0x00006ff000067945 */ /* 0x000fe60003800000 */
[----:B------:R-:W-:Y:S01]  /*0530*/  SEL R17, R17, 0x2, !P0 ;  /* 0x0000000211117807 */ /* 0x000fe20004000000 */
[----:B-12-45:R-:W-:Y:S06]  /*0540*/  BAR.SYNC.DEFER_BLOCKING 0x0 ;  /* 0x0000000000007b1d */ /* 0x036fec0000010000 */
[----:B------:R-:W-:Y:S05]  /*0550*/  @!P0 BRA `(.L_x_230) ;  /* 0x0000004400d08947 */ /* 0x000fea0003800000 */
.L_x_231:
        /* <DEDUP_REMOVED lines=13> */
[----:B----4-:R-:W-:Y:S05]  /*0630*/  @!P0 BRA `(.L_x_232) ;  /* 0x0000006c00b48947 */ /* 0x010fea0003800000 */
        /* <DEDUP_REMOVED lines=19> */
.L_x_234:
        /* <DEDUP_REMOVED lines=15> */
.L_x_233:
        /* <DEDUP_REMOVED lines=22> */
.L_x_236:
        /* <DEDUP_REMOVED lines=15> */
.L_x_235:
        /* <DEDUP_REMOVED lines=8> */
.L_x_306:
[----:B------:R-:W-:Y:S01]  /*0b30*/  SHF.L.U32 R11, RZ, 0x1f, RZ ;  /* 0x0000001fff0b7819 */ /* 0x000fe200000006ff */
[----:B------:R-:W-:Y:S01]  /*0b40*/  IMAD.SHL.U32 R4, R0, 0x40, RZ ;  /* 0x0000004000047824 */ /* 0x000fe200078e00ff */
[-C--:B------:R-:W-:Y:S01]  /*0b50*/  LEA.HI R5, R3, R0.reuse, RZ, 0x5 ;  /* 0x0000000003057211 */ /* 0x080fe200078f28ff */
[----:B------:R-:W-:Y:S01]  /*0b60*/  IMAD.SHL.U32 R10, R13, 0x1000, RZ ;  /* 0x000010000d0a7824 */ /* 0x000fe200078e00ff */
[----:B------:R-:W3:Y:S01]  /*0b70*/  SYNCS.PHASECHK.TRANS64.TRYWAIT P0, [R16+URZ+0x30800], R11 ;  /* 0x0308000b100075a7 */ /* 0x000ee2000800017f */
[----:B------:R-:W-:Y:S02]  /*0b80*/  LEA.HI R6, R3, R0, RZ, 0x4 ;  /* 0x0000000003067211 */ /* 0x000fe400078f20ff */
[----:B------:R-:W-:Y:S02]  /*0b90*/  SHF.R.S32.HI R5, RZ, 0x5, R5 ;  /* 0x00000005ff057819 */ /* 0x000fe40000011405 */
[----:B------:R-:W-:Y:S02]  /*0ba0*/  SHF.R.S32.HI R9, RZ, 0x4, R6 ;  /* 0x00000004ff097819 */ /* 0x000fe40000011406 */
[----:B------:R-:W-:Y:S01]  /*0bb0*/  LOP3.LUT R4, R4, 0x1c0, RZ, 0xc0, !PT ;  /* 0x000001c004047812 */ /* 0x000fe200078ec0ff */
[----:B------:R-:W-:Y:S01]  /*0bc0*/  IMAD.SHL.U32 R5, R5, 0x10, RZ ;  /* 0x0000001005057824 */ /* 0x000fe200078e00ff */
[----:B------:R-:W-:-:S02]  /*0bd0*/  LEA.HI R7, R6, R9, RZ, 0x1 ;  /* 0x0000000906077211 */ /* 0x000fc400078f08ff */
[----:B------:R-:W-:Y:S02]  /*0be0*/  LEA.HI R6, R3, R0, RZ, 0x3 ;  /* 0x0000000003067211 */ /* 0x000fe400078f18ff */
[----:B------:R-:W-:Y:S02]  /*0bf0*/  LOP3.LUT R5, R4, 0x30, R5, 0xf8, !PT ;  /* 0x0000003004057812 */ /* 0x000fe400078ef805 */
[----:B------:R-:W-:Y:S02]  /*0c00*/  LOP3.LUT R8, R7, 0x7ffffe, RZ, 0xc0, !PT ;  /* 0x007ffffe07087812 */ /* 0x000fe400078ec0ff */
[----:B--2---:R-:W-:Y:S02]  /*0c10*/  LEA.HI R3, R14, R14, RZ, 0x1 ;  /* 0x0000000e0e037211 */ /* 0x004fe400078f08ff */
[----:B------:R-:W-:Y:S01]  /*0c20*/  LOP3.LUT R7, R5, 0x8, R6, 0xf8, !PT ;  /* 0x0000000805077812 */ /* 0x000fe200078ef806 */
[----:B------:R-:W-:Y:S01]  /*0c30*/  IMAD.IADD R9, R9, 0x1, -R8 ;  /* 0x0000000109097824 */ /* 0x000fe200078e0a08 */
[----:B------:R-:W-:-:S02]  /*0c40*/  LOP3.LUT R5, R2, 0xffffff80, RZ, 0xc0, !PT ;  /* 0xffffff8002057812 */ /* 0x000fc400078ec0ff */
[----:B------:R-:W-:Y:S01]  /*0c50*/  LOP3.LUT R3, R3, 0xfffffffe, RZ, 0xc0, !PT ;  /* 0xfffffffe03037812 */ /* 0x000fe200078ec0ff */
[----:B------:R-:W-:Y:S01]  /*0c60*/  IMAD R9, R9, 0x200, R10 ;  /* 0x0000020009097824 */ /* 0x000fe200078e020a */
[----:B------:R-:W-:Y:S01]  /*0c70*/  SHF.R.U32.HI R4, RZ, 0x3, R4 ;  /* 0x00000003ff047819 */ /* 0x000fe20000011604 */
[----:B------:R-:W-:Y:S02]  /*0c80*/  IMAD.IADD R5, R0, 0x1, -R5 ;  /* 0x0000000100057824 */ /* 0x000fe400078e0a05 */
[----:B------:R-:W-:Y:S01]  /*0c90*/  IMAD.IADD R8, R14, 0x1, -R3 ;  /* 0x000000010e087824 */ /* 0x000fe200078e0a03 */
[----:B------:R-:W-:Y:S01]  /*0ca0*/  LOP3.LUT R4, R7, R4, RZ, 0x3c, !PT ;  /* 0x0000000407047212 */ /* 0x000fe200078e3cff */
[----:B---3--:R-:W-:Y:S06]  /*0cb0*/  @P0 BRA `(.L_x_238) ;  /* 0x0000000000080947 */ /* 0x008fec0003800000 */
[----:B------:R-:W2:Y:S02]  /*0cc0*/  SYNCS.PHASECHK.TRANS64.TRYWAIT P0, [R16+URZ+0x30800], R11 ;  /* 0x0308000b100075a7 */ /* 0x000ea4000800017f */
[----:B--2---:R-:W-:Y:S05]  /*0cd0*/  @!P0 BRA `(.L_x_239) ;  /* 0x0000006800308947 */ /* 0x004fea0003800000 */
.L_x_238:
[----:B------:R-:W3:Y:S01]  /*0ce0*/  LDC R6, c[0x0][0x280] ;  /* 0x0000a000ff067b82 */ /* 0x000ee20000000800 */
[----:B------:R-:W-:Y:S01]  /*0cf0*/  SHF.R.S32.HI R0, RZ, 0x1f, R5 ;  /* 0x0000001fff007819 */ /* 0x000fe20000011405 */
[----:B------:R-:W-:Y:S01]  /*0d00*/  IMAD.IADD R12, R4, 0x1, R9 ;  /* 0x00000001040c7824 */ /* 0x000fe200078e0209 */
[----:B------:R-:W-:Y:S02]  /*0d10*/  CS2R R24, SRZ ;  /* 0x0000000000187805 */ /* 0x000fe4000001ff00 */
[----:B------:R-:W-:Y:S02]  /*0d20*/  CS2R R88, SRZ ;  /* 0x0000000000587805 */ /* 0x000fe4000001ff00 */
[----:B------:R-:W-:Y:S02]  /*0d30*/  LEA.HI R2, R0, R5, RZ, 0x2 ;  /* 0x0000000500027211 */ /* 0x000fe400078f10ff */
[----:B------:R-:W-:Y:S02]  /*0d40*/  CS2R R90, SRZ ;  /* 0x00000000005a7805 */ /* 0x000fe4000001ff00 */
[----:B------:R-:W-:-:S02]  /*0d50*/  CS2R R92, SRZ ;  /* 0x00000000005c7805 */ /* 0x000fc4000001ff00 */
[----:B------:R-:W-:Y:S02]  /*0d60*/  CS2R R94, SRZ ;  /* 0x00000000005e7805 */ /* 0x000fe4000001ff00 */
[----:B------:R-:W-:Y:S02]  /*0d70*/  LOP3.LUT R228, R2, 0x7ffffffc, RZ, 0xc0, !PT ;  /* 0x7ffffffc02e47812 */ /* 0x000fe400078ec0ff */
        /* <DEDUP_REMOVED lines=59> */
[----:B------:R-:W-:Y:S01]  /*1130*/  CS2R R86, SRZ ;  /* 0x0000000000567805 */ /* 0x000fe2000001ff00 */
[C---:B------:R-:W-:Y:S02]  /*1140*/  IMAD.SHL.U32 R9, R5.reuse, 0x4, RZ ;  /* 0x0000000405097824 */ /* 0x040fe400078e00ff */
[----:B------:R-:W-:Y:S01]  /*1150*/  IMAD.IADD R228, R5, 0x1, -R228 ;  /* 0x0000000105e47824 */ /* 0x000fe200078e0ae4 */
[----:B------:R-:W-:Y:S06]  /*1160*/  @!P0 BRA `(.L_x_240) ;  /* 0x0000002c00ac8947 */ /* 0x000fec0003800000 */
[----:B------:R-:W3:Y:S01]  /*1170*/  S2R R4, SR_CTAID.X ;  /* 0x0000000000047919 */ /* 0x000ee20000002500 */
[----:B------:R-:W3:Y:S01]  /*1180*/  LDC R7, c[0x0][0x290] ;  /* 0x0000a400ff077b82 */ /* 0x000ee20000000800 */
[----:B------:R-:W-:Y:S02]  /*1190*/  LEA.HI R5, R0, R5, RZ, 0x5 ;  /* 0x0000000500057211 */ /* 0x000fe400078f28ff */
[----:B------:R-:W-:Y:S02]  /*11a0*/  CS2R R150, SRZ ;  /* 0x0000000000967805 */ /* 0x000fe4000001ff00 */
[----:B------:R-:W-:Y:S02]  /*11b0*/  SHF.R.S32.HI R0, RZ, 0x2, R2 ;  /* 0x00000002ff007819 */ /* 0x000fe40000011402 */
[----:B------:R-:W-:Y:S02]  /*11c0*/  CS2R R148, SRZ ;  /* 0x0000000000947805 */ /* 0x000fe4000001ff00 */
[----:B------:R-:W-:-:S02]  /*11d0*/  SHF.R.S32.HI R5, RZ, 0x5, R5 ;  /* 0x00000005ff057819 */ /* 0x000fc40000011405 */
[----:B------:R-:W-:Y:S02]  /*11e0*/  CS2R R146, SRZ ;  /* 0x0000000000927805 */ /* 0x000fe4000001ff00 */
[----:B------:R-:W-:Y:S02]  /*11f0*/  SHF.R.S32.HI R3, RZ, 0x1f, R2 ;  /* 0x0000001fff037819 */ /* 0x000fe40000011402 */
[----:B------:R-:W-:Y:S02]  /*1200*/  CS2R R144, SRZ ;  /* 0x0000000000907805 */ /* 0x000fe4000001ff00 */
[----:B------:R-:W-:Y:S02]  /*1210*/  LEA.HI R2, R13, R13, RZ, 0x1 ;  /* 0x0000000d0d027211 */ /* 0x000fe400078f08ff */
[----:B------:R-:W-:Y:S02]  /*1220*/  CS2R R142, SRZ ;  /* 0x00000000008e7805 */ /* 0x000fe4000001ff00 */
[----:B------:R-:W-:-:S02]  /*1230*/  LEA.HI R3, R3, R0, RZ, 0x3 ;  /* 0x0000000003037211 */ /* 0x000fc400078f18ff */
[----:B------:R-:W-:Y:S02]  /*1240*/  CS2R R140, SRZ ;  /* 0x00000000008c7805 */ /* 0x000fe4000001ff00 */
[----:B------:R-:W-:Y:S02]  /*1250*/  LOP3.LUT R2, R2, 0xfffffffe, RZ, 0xc0, !PT ;  /* 0xfffffffe02027812 */ /* 0x000fe400078ec0ff */
[----:B------:R-:W-:Y:S02]  /*1260*/  CS2R R138, SRZ ;  /* 0x00000000008a7805 */ /* 0x000fe4000001ff00 */
[----:B------:R-:W-:Y:S02]  /*1270*/  LOP3.LUT R3, R3, 0xfffffff8, RZ, 0xc0, !PT ;  /* 0xfffffff803037812 */ /* 0x000fe400078ec0ff */
[----:B------:R-:W-:Y:S02]  /*1280*/  CS2R R136, SRZ ;  /* 0x0000000000887805 */ /* 0x000fe4000001ff00 */
[----:B------:R-:W-:Y:S01]  /*1290*/  CS2R R134, SRZ ;  /* 0x0000000000867805 */ /* 0x000fe2000001ff00 */
[----:B------:R-:W-:Y:S01]  /*12a0*/  IMAD.IADD R2, R13, 0x1, -R2 ;  /* 0x000000010d027824 */ /* 0x000fe200078e0a02 */
        /* <DEDUP_REMOVED lines=11> */
[----:B------:R-:W-:Y:S01]  /*1360*/  CS2R R110, SRZ ;  /* 0x00000000006e7805 */ /* 0x000fe2000001ff00 */
[----:B---3--:R-:W-:Y:S01]  /*1370*/  IMAD R4, R4, -0x80, R7 ;  /* 0xffffff8004047824 */ /* 0x008fe200078e0207 */
[----:B------:R-:W-:-:S02]  /*1380*/  LOP3.LUT R7, R17, 0x1, RZ, 0xfc, !PT ;  /* 0x0000000111077812 */ /* 0x000fc400078efcff */
[----:B------:R-:W-:Y:S02]  /*1390*/  CS2R R108, SRZ ;  /* 0x00000000006c7805 */ /* 0x000fe4000001ff00 */
[----:B------:R-:W-:Y:S01]  /*13a0*/  CS2R R106, SRZ ;  /* 0x00000000006a7805 */ /* 0x000fe2000001ff00 */
[----:B------:R-:W-:Y:S01]  /*13b0*/  IMAD R4, R5, -0x10, R4 ;  /* 0xfffffff005047824 */ /* 0x000fe200078e0204 */
[----:B------:R-:W-:Y:S01]  /*13c0*/  CS2R R104, SRZ ;  /* 0x0000000000687805 */ /* 0x000fe2000001ff00 */
[----:B------:R-:W-:Y:S01]  /*13d0*/  VIADD R5, R6, 0x3f ;  /* 0x0000003f06057836 */ /* 0x000fe20000000000 */
[----:B------:R-:W-:Y:S02]  /*13e0*/  CS2R R102, SRZ ;  /* 0x0000000000667805 */ /* 0x000fe4000001ff00 */
[----:B------:R-:W-:Y:S02]  /*13f0*/  CS2R R100, SRZ ;  /* 0x0000000000647805 */ /* 0x000fe4000001ff00 */
[----:B------:R-:W-:-:S02]  /*1400*/  IADD3 R3, R4, R3, -R0 ;  /* 0x0000000304037210 */ /* 0x000fc40007ffe800 */
[----:B------:R-:W-:Y:S02]  /*1410*/  CS2R R98, SRZ ;  /* 0x0000000000627805 */ /* 0x000fe4000001ff00 */
[----:B------:R-:W-:Y:S02]  /*1420*/  SHF.R.S32.HI R6, RZ, 0x1f, R5 ;  /* 0x0000001fff067819 */ /* 0x000fe40000011405 */
[----:B------:R-:W-:Y:S02]  /*1430*/  CS2R R96, SRZ ;  /* 0x0000000000607805 */ /* 0x000fe4000001ff00 */
[----:B------:R-:W-:Y:S02]  /*1440*/  CS2R R94, SRZ ;  /* 0x00000000005e7805 */ /* 0x000fe4000001ff00 */
[----:B------:R-:W-:Y:S02]  /*1450*/  CS2R R92, SRZ ;  /* 0x00000000005c7805 */ /* 0x000fe4000001ff00 */
[----:B--2---:R-:W-:Y:S01]  /*1460*/  LEA.HI R11, R6, R5, RZ, 0x6 ;  /* 0x00000005060b7211 */ /* 0x004fe200078f30ff */
[----:B------:R-:W-:Y:S01]  /*1470*/  IMAD R6, R2, -0x40, R3 ;  /* 0xffffffc002067824 */ /* 0x000fe200078e0203 */
[----:B------:R-:W-:Y:S01]  /*1480*/  CS2R R4, SRZ ;  /* 0x0000000000047805 */ /* 0x000fe2000001ff00 */
[----:B------:R-:W-:Y:S01]  /*1490*/  IMAD.MOV.U32 R3, RZ, RZ, RZ ;  /* 0x000000ffff037224 */ /* 0x000fe200078e00ff */
        /* <DEDUP_REMOVED lines=34> */
[----:B------:R-:W-:-:S07]  /*16c0*/  SHF.R.S32.HI R11, RZ, 0x6, R11 ;  /* 0x00000006ff0b7819 */ /* 0x000fce000001140b */
.L_x_251:
[----:B------:R-:W-:-:S13]  /*16d0*/  ISETP.NE.AND P0, PT, R7, 0x3, PT ;  /* 0x000000030700780c */ /* 0x000fda0003f05270 */
[----:B---3--:R-:W-:Y:S05]  /*16e0*/  @!P0 BRA `(.L_x_241) ;  /* 0x0000000000048947 */ /* 0x008fea0003800000 */
[----:B------:R-:W-:Y:S01]  /*16f0*/  BPT.TRAP 0x1 ;  /* 0x000000040000795c */ /* 0x000fe20000300000 */
.L_x_241:
[----:B------:R-:W-:Y:S01]  /*1700*/  IMAD R2, R3, 0x8, R16 ;  /* 0x0000000803027824 */ /* 0x000fe200078e0210 */
[----:B------:R-:W-:-:S04]  /*1710*/  SHF.L.U32 R153, R4, 0x1f, RZ ;  /* 0x0000001f04997819 */ /* 0x000fc800000006ff */
[----:B------:R2:W3:Y:S01]  /*1720*/  SYNCS.PHASECHK.TRANS64.TRYWAIT P1, [R2+URZ+0x30810], R153 ;  /* 0x03081099020075a7 */ /* 0x0004e2000802017f */
[----:B------:R-:W-:Y:S05]  /*1730*/  @!P0 BRA `(.L_x_242) ;  /* 0x0000000000048947 */ /* 0x000fea0003800000 */
[----:B------:R-:W-:Y:S01]  /*1740*/  BPT.TRAP 0x1 ;  /* 0x000000040000795c */ /* 0x000fe20000300000 */
.L_x_242:
[----:B---3--:R-:W-:Y:S05]  /*1750*/  @P1 BRA `(.L_x_243) ;  /* 0x0000000000081947 */ /* 0x008fea0003800000 */
[----:B------:R-:W3:Y:S02]  /*1760*/  SYNCS.PHASECHK.TRANS64.TRYWAIT P1, [R2+URZ+0x30810], R153 ;  /* 0x03081099020075a7 */ /* 0x000ee4000802017f */
[----:B---3--:R-:W-:Y:S05]  /*1770*/  @!P1 BRA `(.L_x_244) ;  /* 0x0000005c009c9947 */ /* 0x008fea0003800000 */
.L_x_243:
[----:B------:R-:W-:Y:S05]  /*1780*/  WARPSYNC.ALL ;  /* 0x0000000000007948 */ /* 0x000fea0003800000 */
[----:B------:R-:W-:Y:S01]  /*1790*/  VIADD R0, R16, 0x18000 ;  /* 0x0001800010007836 */ /* 0x000fe20000000000 */
[----:B------:R-:W-:Y:S01]  /*17a0*/  WARPGROUP.ARRIVE ;  /* 0x00000000000079c5 */ /* 0x000fe20000000000 */
[----:B-1----:R-:W-:Y:S01]  /*17b0*/  IMAD R13, R8, 0x2000, R16 ;  /* 0x00002000080d7824 */ /* 0x002fe200078e0210 */
[----:B------:R-:W-:Y:S01]  /*17c0*/  UMOV UR5, 0x40000040 ;  /* 0x4000004000057882 */ /* 0x000fe20000000000 */
[----:B------:R-:W-:Y:S01]  /*17d0*/  UMOV UR7, 0x40000040 ;  /* 0x4000004000077882 */ /* 0x000fe20000000000 */
[----:B------:R-:W-:-:S02]  /*17e0*/  SHF.R.U32.HI R0, RZ, 0x4, R0 ;  /* 0x00000004ff007819 */ /* 0x000fc40000011600 */
[----:B------:R-:W-:Y:S01]  /*17f0*/  R2UR UR9, R13 ;  /* 0x000000000d0972ca */ /* 0x000fe200000e0000 */
[----:B------:R-:W-:Y:S01]  /*1800*/  IMAD R13, R3, 0x20, R228 ;  /* 0x00000020030d7824 */ /* 0x000fe200078e02e4 */
[----:B------:R-:W-:-:S03]  /*1810*/  LOP3.LUT R0, R0, 0x3fff, RZ, 0xc0, !PT ;  /* 0x00003fff00007812 */ /* 0x000fc600078ec0ff */
[----:B------:R-:W-:Y:S01]  /*1820*/  IMAD.SHL.U32 R13, R13, 0x2, RZ ;  /* 0x000000020d0d7824 */ /* 0x000fe200078e00ff */
[----:B------:R-:W-:-:S03]  /*1830*/  LOP3.LUT R14, R0, 0x10000, RZ, 0xfc, !PT ;  /* 0x00010000000e7812 */ /* 0x000fc600078efcff */
[----:B------:R-:W-:Y:S02]  /*1840*/  IMAD R13, R13, 0x4, R16 ;  /* 0x000000040d0d7824 */ /* 0x000fe400078e0210 */
[----:B------:R-:W-:Y:S02]  /*1850*/  IMAD R14, R3, 0x400, R14 ;  /* 0x00000400030e7824 */ /* 0x000fe400078e020e */
[----:B------:R-:W-:-:S03]  /*1860*/  USHF.R.U32.HI UR4, URZ, 0x4, UR9 ;  /* 0x000000043f047899 */ /* 0x000fc60008011609 */
[----:B------:R-:W-:Y:S01]  /*1870*/  R2UR UR8, R14 ;  /* 0x000000000e0872ca */ /* 0x000fe200000e0000 */
[----:B------:R-:W-:-:S04]  /*1880*/  ULOP3.LUT UR4, UR4, 0x3fff, URZ, 0xc0, !UPT ;  /* 0x00003fff04047892 */ /* 0x000fc8000f8ec03f */
[----:B------:R-:W-:-:S07]  /*1890*/  ULOP3.LUT UR10, UR4, 0x10000, URZ, 0xfc, !UPT ;  /* 0x00010000040a7892 */ /* 0x000fce000f8efc3f */
[----:B------:R-:W-:Y:S01]  /*18a0*/  UMOV UR4, UR10 ;  /* 0x0000000a00047c82 */ /* 0x000fe20008000000 */
[----:B------:R-:W-:Y:S02]  /*18b0*/  UMOV UR6, UR8 ;  /* 0x0000000800067c82 */ /* 0x000fe40008000000 */
[----:B------:R-:W-:Y:S01]  /*18c0*/  HGMMA.64x64x16.F32 R184, gdesc[UR4], RZ, !UPT, gsb0 ;  /* 0x00e0000004b879f0 */ /* 0x000fe2000c0008ff */
        /* <DEDUP_REMOVED lines=60> */
.L_x_245:
[----:B------:R1:W1:Y:S01]  /*1c90*/  SYNCS.PHASECHK.TRANS64.TRYWAIT P1, [R2+URZ+0x30830], R153 ;  /* 0x03083099020075a7 */ /* 0x000262000802017f */
[----:B------:R-:W-:Y:S05]  /*1ca0*/  @!P0 BRA `(.L_x_246) ;  /* 0x0000000000048947 */ /* 0x000fea0003800000 */
[----:B------:R-:W-:Y:S01]  /*1cb0*/  BPT.TRAP 0x1 ;  /* 0x000000040000795c */ /* 0x000fe20000300000 */
.L_x_246:
[----:B------:R-:W-:-:S05]  /*1cc0*/  VIADD R17, R16, 0x20000 ;  /* 0x0002000010117836 */ /* 0x000fca0000000000 */
[----:B------:R-:W-:-:S04]  /*1cd0*/  SHF.R.U32.HI R17, RZ, 0x4, R17 ;  /* 0x00000004ff117819 */ /* 0x000fc80000011611 */
[----:B------:R-:W-:-:S04]  /*1ce0*/  LOP3.LUT R17, R17, 0x3fff, RZ, 0xc0, !PT ;  /* 0x00003fff11117812 */ /* 0x000fc800078ec0ff */
[----:B------:R-:W-:Y:S01]  /*1cf0*/  LOP3.LUT R152, R17, 0x10000, RZ, 0xfc, !PT ;  /* 0x0001000011987812 */ /* 0x000fe200078efcff */
[----:B-1----:R-:W-:Y:S06]  /*1d00*/  @P1 BRA `(.L_x_247) ;  /* 0x0000000000081947 */ /* 0x002fec0003800000 */
[----:B------:R-:W1:Y:S02]  /*1d10*/  SYNCS.PHASECHK.TRANS64.TRYWAIT P1, [R2+URZ+0x30830], R153 ;  /* 0x03083099020075a7 */ /* 0x000e64000802017f */
[----:B-1----:R-:W-:Y:S05]  /*1d20*/  @!P1 BRA `(.L_x_248) ;  /* 0x0000005800449947 */ /* 0x002fea0003800000 */
.L_x_247:
[----:B------:R-:W-:Y:S01]  /*1d30*/  UIADD3 UR9, UR9, 0x8000, URZ ;  /* 0x0000800009097890 */ /* 0x000fe2000fffe03f */
[----:B------:R-:W-:Y:S01]  /*1d40*/  IMAD R152, R3, 0x400, R152 ;  /* 0x0000040003987824 */ /* 0x000fe200078e0298 */
[----:B------:R-:W-:Y:S01]  /*1d50*/  UMOV UR7, 0x40000040 ;  /* 0x4000004000077882 */ /* 0x000fe20000000000 */
[----:B------:R-:W-:Y:S01]  /*1d60*/  UMOV UR5, 0x40000040 ;  /* 0x4000004000057882 */ /* 0x000fe20000000000 */
[----:B------:R-:W-:Y:S01]  /*1d70*/  USHF.R.U32.HI UR9, URZ, 0x4, UR9 ;  /* 0x000000043f097899 */ /* 0x000fe20008011609 */
[----:B------:R-:W-:Y:S01]  /*1d80*/  ISETP.GT.AND P1, PT, R6, 0x8, PT ;  /* 0x000000080600780c */ /* 0x000fe20003f24270 */
[----:B------:R-:W-:Y:S01]  /*1d90*/  ULDC UR10, c[0x0][0x75c] ;  /* 0x0001d700000a7ab9 */ /* 0x000fe20000000800 */
[----:B------:R-:W-:Y:S01]  /*1da0*/  R2UR UR8, R152 ;  /* 0x00000000980872ca */ /* 0x000fe200000e0000 */
[----:B------:R-:W-:Y:S01]  /*1db0*/  ULOP3.LUT UR9, UR9, 0x3fff, URZ, 0xc0, !UPT ;  /* 0x00003fff09097892 */ /* 0x000fe2000f8ec03f */
[----:B--23--:R-:W-:Y:S01]  /*1dc0*/  WARPGROUP.ARRIVE ;  /* 0x00000000000079c5 */ /* 0x00cfe20000000000 */
[----:B------:R-:W-:Y:S01]  /*1dd0*/  FMUL.FTZ R224, R188, UR10 ;  /* 0x0000000abce07c20 */ /* 0x000fe20008410000 */
[----:B------:R-:W-:Y:S01]  /*1de0*/  FMUL.FTZ R225, R189, UR10 ;  /* 0x0000000abde17c20 */ /* 0x000fe20008410000 */
[----:B------:R-:W-:Y:S01]  /*1df0*/  ULOP3.LUT UR9, UR9, 0x10000, URZ, 0xfc, !UPT ;  /* 0x0001000009097892 */ /* 0x000fe2000f8efc3f */
[----:B------:R-:W-:Y:S01]  /*1e00*/  FMUL.FTZ R186, R186, UR10 ;  /* 0x0000000ababa7c20 */ /* 0x000fe20008410000 */
[----:B------:R-:W-:Y:S01]  /*1e10*/  FMUL.FTZ R184, R184, UR10 ;  /* 0x0000000ab8b87c20 */ /* 0x000fe20008410000 */
[----:B------:R-:W-:Y:S01]  /*1e20*/  FMUL.FTZ R185, R185, UR10 ;  /* 0x0000000ab9b97c20 */ /* 0x000fe20008410000 */
[----:B------:R-:W-:Y:S01]  /*1e30*/  FMUL.FTZ R226, R200, UR10 ;  /* 0x0000000ac8e27c20 */ /* 0x000fe20008410000 */
[----:B------:R-:W-:Y:S01]  /*1e40*/  LOP3.LUT R200, R17, 0x2000000, RZ, 0xfc, !PT ;  /* 0x0200000011c87812 */ /* 0x000fe200078efcff */
[----:B------:R-:W-:Y:S01]  /*1e50*/  FMUL.FTZ R187, R187, UR10 ;  /* 0x0000000abbbb7c20 */ /* 0x000fe20008410000 */
[----:B------:R-:W-:Y:S01]  /*1e60*/  UMOV UR4, UR9 ;  /* 0x0000000900047c82 */ /* 0x000fe20008000000 */
[----:B------:R-:W-:Y:S01]  /*1e70*/  UMOV UR6, UR8 ;  /* 0x0000000800067c82 */ /* 0x000fe20008000000 */
[----:B------:R-:W1:Y:S01]  /*1e80*/  MUFU.TANH R186, R186 ;  /* 0x000000ba00ba7308 */ /* 0x000e620000002400 */
[----:B------:R-:W-:Y:S01]  /*1e90*/  HGMMA.64x64x16.F32 R152, gdesc[UR4], RZ, !UPT, gsb0 ;  /* 0x00e00000049879f0 */ /* 0x000fe2000c0008ff */
[----:B------:R-:W-:Y:S01]  /*1ea0*/  UIADD3 UR6, UR8, 0x2, URZ ;  /* 0x0000000208067890 */ /* 0x000fe2000fffe03f */
[----:B------:R-:W-:Y:S01]  /*1eb0*/  IMAD R200, R3, 0x400, R200 ;  /* 0x0000040003c87824 */ /* 0x000fe200078e02c8 */
[----:B------:R-:W-:Y:S01]  /*1ec0*/  UIADD3 UR4, UR9, 0x2, URZ ;  /* 0x0000000209047890 */ /* 0x000fe2000fffe03f */
[----:B------:R-:W-:Y:S01]  /*1ed0*/  ISETP.GT.AND P2, PT, R6, RZ, PT ;  /* 0x000000ff0600720c */ /* 0x000fe20003f44270 */
[----:B------:R-:W-:Y:S01]  /*1ee0*/  UMOV UR7, 0x40000040 ;  /* 0x4000004000077882 */ /* 0x000fe20000000000 */
[----:B------:R-:W-:Y:S01]  /*1ef0*/  UMOV UR5, 0x40000040 ;  /* 0x4000004000057882 */ /* 0x000fe20000000000 */
[----:B------:R-:W2:Y:S01]  /*1f00*/  MUFU.TANH R184, R184 ;  /* 0x000000b800b87308 */ /* 0x000ea20000002400 */
        /* <DEDUP_REMOVED lines=8> */
[----:B-1----:R-:W-:Y:S01]  /*1f90*/  FSEL R201, R186, -INF , P1 ;  /* 0xff800000bac97808 */ /* 0x002fe20000800000 */
[----:B------:R-:W-:Y:S01]  /*1fa0*/  FMUL.FTZ R197, R197, UR10 ;  /* 0x0000000ac5c57c20 */ /* 0x000fe20008410000 */
[----:B------:R-:W-:Y:S01]  /*1fb0*/  FMUL.FTZ R199, R199, UR10 ;  /* 0x0000000ac7c77c20 */ /* 0x000fe20008410000 */
[----:B------:R-:W-:Y:S01]  /*1fc0*/  FMUL.FTZ R196, R196, UR10 ;  /* 0x0000000ac4c47c20 */ /* 0x000fe20008410000 */
[----:B------:R-:W-:Y:S01]  /*1fd0*/  FMUL.FTZ R198, R198, UR10 ;  /* 0x0000000ac6c67c20 */ /* 0x000fe20008410000 */
[----:B------:R-:W-:Y:S01]  /*1fe0*/  FMUL.FTZ R202, R202, UR10 ;  /* 0x0000000acaca7c20 */ /* 0x000fe20008410000 */
[----:B------:R-:W-:Y:S01]  /*1ff0*/  FMUL.FTZ R210, R210, UR10 ;  /* 0x0000000ad2d27c20 */ /* 0x000fe20008410000 */
[----:B------:R-:W1:Y:S01]  /*2000*/  MUFU.TANH R187, R187 ;  /* 0x000000bb00bb7308 */ /* 0x000e620000002400 */
[C---:B--2---:R-:W-:Y:S01]  /*2010*/  FSEL R17, R184.reuse, -INF , P2 ;  /* 0xff800000b8117808 */ /* 0x044fe20001000000 */
[----:B------:R-:W-:Y:S01]  /*2020*/  FFMA.FTZ R184, -R184, R184, 1 ;  /* 0x3f800000b8b87423 */ /* 0x000fe200000101b8 */
[----:B------:R-:W-:Y:S01]  /*2030*/  FMUL.FTZ R209, R209, UR10 ;  /* 0x0000000ad1d17c20 */ /* 0x000fe20008410000 */
[----:B------:R-:W-:Y:S01]  /*2040*/  FMUL.FTZ R212, R212, UR10 ;  /* 0x0000000ad4d47c20 */ /* 0x000fe20008410000 */
[----:B------:R-:W-:-:S03]  /*2050*/  FFMA.FTZ R186, -R186, R186, 1 ;  /* 0x3f800000baba7423 */ /* 0x000fc600000101ba */
[----:B------:R-:W-:Y:S08]  /*2060*/  MUFU.TANH R225, R225 ;  /* 0x000000e100e17308 */ /* 0x000ff00000002400 */
[----:B------:R-:W-:Y:S01]  /*2070*/  MUFU.TANH R191, R191 ;  /* 0x000000bf00bf7308 */ /* 0x000fe20000002400 */
[C---:B-1----:R-:W-:Y:S01]  /*2080*/  FSEL R230, R187.reuse, -INF , P1 ;  /* 0xff800000bbe67808 */ /* 0x042fe20000800000 */
[----:B------:R-:W-:-:S06]  /*2090*/  FFMA.FTZ R187, -R187, R187, 1 ;  /* 0x3f800000bbbb7423 */ /* 0x000fcc00000101bb */
        /* <DEDUP_REMOVED lines=61> */
[----:B------:R-:W-:Y:S01]  /*2470*/  R2UR UR4, R200 ;  /* 0x00000000c80472ca */ /* 0x000fe200000e0000 */
[----:B------:R-:W-:Y:S01]  /*2480*/  ULDC UR5, c[0x0][0x744] ;  /* 0x0001d10000057ab9 */ /* 0x000fe20000000800 */
[----:B------:R-:W-:Y:S01]  /*2490*/  UMOV UR7, 0x40000040 ;  /* 0x4000004000077882 */ /* 0x000fe20000000000 */
[--C-:B----4-:R-:W-:Y:S01]  /*24a0*/  FFMA.FTZ R232, R201, UR5, -R222.reuse ;  /* 0x00000005c9e87c23 */ /* 0x110fe200080108de */
[----:B------:R-:W-:Y:S01]  /*24b0*/  FFMA.FTZ R17, R17, UR5, -R222 ;  /* 0x0000000511117c23 */ /* 0x000fe200080108de */
[----:B------:R-:W-:-:S05]  /*24c0*/  FFMA.FTZ R230, R230, UR5, -R223 ;  /* 0x00000005e6e67c23 */ /* 0x000fca00080108df */
[----:B------:R-:W1:Y:S03]  /*24d0*/  MUFU.EX2 R17, R17 ;  /* 0x0000001100117308 */ /* 0x000e660000000800 */
[----:B------:R-:W-:Y:S01]  /*24e0*/  UMOV UR6, UR4 ;  /* 0x0000000400067c82 */ /* 0x000fe20008000000 */
[----:B------:R-:W-:Y:S02]  /*24f0*/  WARPGROUP.DEPBAR.LE gsb0, 0x0 ;  /* 0x00008000000079c5 */ /* 0x000fe40000010000 */
[----:B------:R-:W2:Y:S02]  /*2500*/  LDS.64 R188, [R13+0x28200] ;  /* 0x028200000dbc7984 */ /* 0x000ea40000000a00 */
[--C-:B--2---:R-:W-:Y:S01]  /*2510*/  FADD.FTZ R200, R152, -R188.reuse ;  /* 0x800000bc98c87221 */ /* 0x104fe20000010000 */
[----:B------:R-:W-:Y:S01]  /*2520*/  FSEL R152, R185, -INF , P2 ;  /* 0xff800000b9987808 */ /* 0x000fe20001000000 */
[--C-:B------:R-:W-:Y:S01]  /*2530*/  FADD.FTZ R201, R155, -R189.reuse ;  /* 0x800000bd9bc97221 */ /* 0x100fe20000010000 */
[----:B------:R-:W-:Y:S01]  /*2540*/  FADD.FTZ R222, R153, -R189 ;  /* 0x800000bd99de7221 */ /* 0x000fe20000010000 */
[----:B-1----:R-:W-:Y:S01]  /*2550*/  FMUL.FTZ R189, R17, R200 ;  /* 0x000000c811bd7220 */ /* 0x002fe20000410000 */
[----:B------:R-:W-:Y:S01]  /*2560*/  FADD.FTZ R231, R154, -R188 ;  /* 0x800000bc9ae77221 */ /* 0x000fe20000010000 */
[----:B------:R-:W-:Y:S01]  /*2570*/  FFMA.FTZ R155, R152, UR5, -R223 ;  /* 0x00000005989b7c23 */ /* 0x000fe200080108df */
[----:B------:R-:W1:Y:S01]  /*2580*/  MUFU.EX2 R200, R230 ;  /* 0x000000e600c87308 */ /* 0x000e620000000800 */
[----:B------:R-:W2:Y:S01]  /*2590*/  LDS.64 R152, [R13+0x28220] ;  /* 0x028220000d987984 */ /* 0x000ea20000000a00 */
[----:B------:R-:W-:Y:S01]  /*25a0*/  FMUL.FTZ R184, R184, R189 ;  /* 0x000000bdb8b87220 */ /* 0x000fe20000410000 */
[----:B------:R-:W-:Y:S01]  /*25b0*/  FMUL.FTZ R189, R204, UR10 ;  /* 0x0000000accbd7c20 */ /* 0x000fe20008410000 */
[----:B------:R-:W-:Y:S01]  /*25c0*/  FMUL.FTZ R188, R203, UR10 ;  /* 0x0000000acbbc7c20 */ /* 0x000fe20008410000 */
[----:B------:R-:W-:Y:S01]  /*25d0*/  FFMA.FTZ R185, -R185, R185, 1 ;  /* 0x3f800000b9b97423 */ /* 0x000fe200000101b9 */
[----:B------:R-:W-:-:S02]  /*25e0*/  FSEL R203, R224, -INF , P2 ;  /* 0xff800000e0cb7808 */ /* 0x000fc40001000000 */
[----:B------:R-:W3:Y:S08]  /*25f0*/  MUFU.EX2 R155, R155 ;  /* 0x0000009b009b7308 */ /* 0x000ef00000000800 */
[----:B------:R-:W-:Y:S01]  /*2600*/  MUFU.TANH R188, R188 ;  /* 0x000000bc00bc7308 */ /* 0x000fe20000002400 */
[----:B-1----:R-:W-:-:S04]  /*2610*/  FMUL.FTZ R204, R200, R201 ;  /* 0x000000c9c8cc7220 */ /* 0x002fc80000410000 */
[----:B------:R-:W-:Y:S01]  /*2620*/  FMUL.FTZ R187, R187, R204 ;  /* 0x000000ccbbbb7220 */ /* 0x000fe20000410000 */
[----:B------:R-:W-:Y:S02]  /*2630*/  FMUL.FTZ R204, R206, UR10 ;  /* 0x0000000acecc7c20 */ /* 0x000fe40008410000 */
[----:B------:R-:W-:Y:S01]  /*2640*/  MUFU.TANH R189, R189 ;  /* 0x000000bd00bd7308 */ /* 0x000fe20000002400 */
[----:B---3--:R-:W-:-:S04]  /*2650*/  FMUL.FTZ R222, R155, R222 ;  /* 0x000000de9bde7220 */ /* 0x008fc80000410000 */
[----:B------:R-:W-:Y:S01]  /*2660*/  FMUL.FTZ R185, R185, R222 ;  /* 0x000000deb9b97220 */ /* 0x000fe20000410000 */
[----:B-----5:R-:W-:Y:S01]  /*2670*/  FFMA.FTZ R222, R203, UR5, -R220 ;  /* 0x00000005cbde7c23 */ /* 0x020fe200080108dc */
[----:B------:R-:W-:Y:S01]  /*2680*/  FMUL.FTZ R203, R205, UR10 ;  /* 0x0000000acdcb7c20 */ /* 0x000fe20008410000 */
[C---:B------:R-:W-:Y:S01]  /*2690*/  FSEL R205, R190.reuse, -INF , P1 ;  /* 0xff800000becd7808 */ /* 0x040fe20000800000 */
[----:B------:R-:W-:Y:S01]  /*26a0*/  FFMA.FTZ R190, -R190, R190, 1 ;  /* 0x3f800000bebe7423 */ /* 0x000fe200000101be */
[----:B------:R1:W3:Y:S01]  /*26b0*/  MUFU.EX2 R201, R222 ;  /* 0x000000de00c97308 */ /* 0x0002e20000000800 */
[----:B------:R-:W-:Y:S01]  /*26c0*/  F2FP.F16.F32.PACK_AB R184, R185, R184 ;  /* 0x000000b8b9b8723e */ /* 0x000fe200000000ff */
[--C-:B--2---:R-:W-:Y:S01]  /*26d0*/  FADD.FTZ R230, R156, -R152.reuse ;  /* 0x800000989ce67221 */ /* 0x104fe20000010000 */
[----:B------:R-:W-:Y:S01]  /*26e0*/  FADD.FTZ R223, R158, -R152 ;  /* 0x800000989edf7221 */ /* 0x000fe20000010000 */
[----:B------:R-:W-:Y:S01]  /*26f0*/  FSEL R152, R225, -INF , P2 ;  /* 0xff800000e1987808 */ /* 0x000fe20001000000 */
[--C-:B------:R-:W-:Y:S01]  /*2700*/  FADD.FTZ R206, R157, -R153.reuse ;  /* 0x800000999dce7221 */ /* 0x100fe20000010000 */
[----:B------:R-:W-:Y:S01]  /*2710*/  FADD.FTZ R159, R159, -R153 ;  /* 0x800000999f9f7221 */ /* 0x000fe20000010000 */
[----:B------:R-:W-:Y:S01]  /*2720*/  FFMA.FTZ R225, -R225, R225, 1 ;  /* 0x3f800000e1e17423 */ /* 0x000fe200000101e1 */
[----:B------:R-:W-:Y:S01]  /*2730*/  FFMA.FTZ R156, R205, UR5, -R220 ;  /* 0x00000005cd9c7c23 */ /* 0x000fe200080108dc */
[--C-:B------:R-:W-:Y:S01]  /*2740*/  FFMA.FTZ R157, R152, UR5, -R221.reuse ;  /* 0x00000005989d7c23 */ /* 0x100fe200080108dd */
[----:B------:R-:W-:Y:S01]  /*2750*/  FSEL R152, R191, -INF , P1 ;  /* 0xff800000bf987808 */ /* 0x000fe20000800000 */
[----:B------:R-:W-:Y:S01]  /*2760*/  FMUL.FTZ R220, R207, UR10 ;  /* 0x0000000acfdc7c20 */ /* 0x000fe20008410000 */
[----:B------:R-:W-:Y:S01]  /*2770*/  FSEL R207, R194, -INF , P1 ;  /* 0xff800000c2cf7808 */ /* 0x000fe20000800000 */
[----:B------:R-:W-:Y:S01]  /*2780*/  FFMA.FTZ R191, -R191, R191, 1 ;  /* 0x3f800000bfbf7423 */ /* 0x000fe200000101bf */
[----:B------:R-:W2:Y:S01]  /*2790*/  MUFU.EX2 R156, R156 ;  /* 0x0000009c009c7308 */ /* 0x000ea20000000800 */
[----:B------:R-:W-:Y:S01]  /*27a0*/  FFMA.FTZ R158, R152, UR5, -R221 ;  /* 0x00000005989e7c23 */ /* 0x000fe200080108dd */
[----:B------:R-:W-:Y:S01]  /*27b0*/  FMUL.FTZ R221, R208, UR10 ;  /* 0x0000000ad0dd7c20 */ /* 0x000fe20008410000 */
[----:B------:R-:W4:Y:S01]  /*27c0*/  LDS.64 R152, [R13+0x28240] ;  /* 0x028240000d987984 */ /* 0x000f220000000a00 */
[----:B-1----:R-:W-:Y:S01]  /*27d0*/  FFMA.FTZ R222, R207, UR5, -R218 ;  /* 0x00000005cfde7c23 */ /* 0x002fe200080108da */
[----:B------:R-:W-:Y:S01]  /*27e0*/  FFMA.FTZ R205, -R224, R224, 1 ;  /* 0x3f800000e0cd7423 */ /* 0x000fe200000101e0 */
[----:B---3--:R-:W-:-:S02]  /*27f0*/  FMUL.FTZ R230, R201, R230 ;  /* 0x000000e6c9e67220 */ /* 0x008fc40000410000 */
[----:B------:R-:W1:Y:S02]  /*2800*/  MUFU.EX2 R157, R157 ;  /* 0x0000009d009d7308 */ /* 0x000e640000000800 */
[----:B------:R-:W-:-:S06]  /*2810*/  FMUL.FTZ R205, R205, R230 ;  /* 0x000000e6cdcd7220 */ /* 0x000fcc0000410000 */
[----:B------:R-:W3:Y:S01]  /*2820*/  MUFU.EX2 R158, R158 ;  /* 0x0000009e009e7308 */ /* 0x000ee20000000800 */
[----:B--2---:R-:W-:-:S04]  /*2830*/  FMUL.FTZ R223, R156, R223 ;  /* 0x000000df9cdf7220 */ /* 0x004fc80000410000 */
[----:B------:R-:W-:-:S03]  /*2840*/  FMUL.FTZ R190, R190, R223 ;  /* 0x000000dfbebe7220 */ /* 0x000fc60000410000 */
[----:B------:R-:W-:Y:S01]  /*2850*/  MUFU.TANH R204, R204 ;  /* 0x000000cc00cc7308 */ /* 0x000fe20000002400 */
[----:B-1----:R-:W-:-:S04]  /*2860*/  FMUL.FTZ R206, R157, R206 ;  /* 0x000000ce9dce7220 */ /* 0x002fc80000410000 */
[----:B------:R-:W-:-:S03]  /*2870*/  FMUL.FTZ R208, R225, R206 ;  /* 0x000000cee1d07220 */ /* 0x000fc60000410000 */
[----:B------:R-:W-:Y:S01]  /*2880*/  MUFU.TANH R203, R203 ;  /* 0x000000cb00cb7308 */ /* 0x000fe20000002400 */
[----:B---3--:R-:W-:Y:S01]  /*2890*/  FMUL.FTZ R206, R158, R159 ;  /* 0x0000009f9ece7220 */ /* 0x008fe20000410000 */
[C---:B------:R-:W-:Y:S01]  /*28a0*/  FSEL R159, R192.reuse, -INF , P2 ;  /* 0xff800000c09f7808 */ /* 0x040fe20001000000 */
[----:B------:R-:W-:Y:S02]  /*28b0*/  FFMA.FTZ R192, -R192, R192, 1 ;  /* 0x3f800000c0c07423 */ /* 0x000fe400000101c0 */
[----:B------:R-:W-:Y:S02]  /*28c0*/  FMUL.FTZ R191, R191, R206 ;  /* 0x000000cebfbf7220 */ /* 0x000fe40000410000 */
[----:B------:R-:W-:Y:S01]  /*28d0*/  FFMA.FTZ R159, R159, UR5, -R218 ;  /* 0x000000059f9f7c23 */ /* 0x000fe200080108da */
[C---:B------:R-:W-:Y:S01]  /*28e0*/  FSEL R218, R195.reuse, -INF , P1 ;  /* 0xff800000c3da7808 */ /* 0x040fe20000800000 */
[----:B------:R-:W-:Y:S01]  /*28f0*/  FFMA.FTZ R195, -R195, R195, 1 ;  /* 0x3f800000c3c37423 */ /* 0x000fe200000101c3 */
[----:B------:R-:W-:Y:S01]  /*2900*/  MUFU.TANH R220, R220 ;  /* 0x000000dc00dc7308 */ /* 0x000fe20000002400 */
[--C-:B----4-:R-:W-:Y:S01]  /*2910*/  FADD.FTZ R206, R160, -R152.reuse ;  /* 0x80000098a0ce7221 */ /* 0x110fe20000010000 */
[----:B------:R-:W-:Y:S01]  /*2920*/  FADD.FTZ R207, R162, -R152 ;  /* 0x80000098a2cf7221 */ /* 0x000fe20000010000 */
[----:B------:R-:W-:Y:S01]  /*2930*/  FSEL R152, R193, -INF , P2 ;  /* 0xff800000c1987808 */ /* 0x000fe20001000000 */
[--C-:B------:R-:W-:Y:S01]  /*2940*/  FADD.FTZ R160, R161, -R153.reuse ;  /* 0x80000099a1a07221 */ /* 0x100fe20000010000 */
[----:B------:R-:W-:Y:S01]  /*2950*/  FADD.FTZ R161, R163, -R153 ;  /* 0x80000099a3a17221 */ /* 0x000fe20000010000 */
[----:B------:R-:W-:-:S02]  /*2960*/  FFMA.FTZ R193, -R193, R193, 1 ;  /* 0x3f800000c1c17423 */ /* 0x000fc400000101c1 */
[----:B------:R-:W1:Y:S01]  /*2970*/  MUFU.EX2 R159, R159 ;  /* 0x0000009f009f7308 */ /* 0x000e620000000800 */
[--C-:B------:R-:W-:Y:S01]  /*2980*/  FFMA.FTZ R163, R152, UR5, -R219.reuse ;  /* 0x0000000598a37c23 */ /* 0x100fe200080108db */
[----:B------:R-:W-:Y:S01]  /*2990*/  FFMA.FTZ R219, R218, UR5, -R219 ;  /* 0x00000005dadb7c23 */ /* 0x000fe200080108db */
[----:B------:R-:W2:Y:S01]  /*29a0*/  LDS.64 R152, [R13+0x28260] ;  /* 0x028260000d987984 */ /* 0x000ea20000000a00 */
[----:B------:R-:W-:Y:S01]  /*29b0*/  FMUL.FTZ R218, R211, UR10 ;  /* 0x0000000ad3da7c20 */ /* 0x000fe20008410000 */
[----:B------:R-:W-:-:S03]  /*29c0*/  FFMA.FTZ R211, -R194, R194, 1 ;  /* 0x3f800000c2d37423 */ /* 0x000fc600000101c2 */
[----:B------:R-:W3:Y:S08]  /*29d0*/  MUFU.EX2 R162, R222 ;  /* 0x000000de00a27308 */ /* 0x000ef00000000800 */
[----:B------:R-:W4:Y:S01]  /*29e0*/  MUFU.EX2 R163, R163 ;  /* 0x000000a300a37308 */ /* 0x000f220000000800 */
[----:B-1----:R-:W-:-:S04]  /*29f0*/  FMUL.FTZ R223, R159, R206 ;  /* 0x000000ce9fdf7220 */ /* 0x002fc80000410000 */
[----:B------:R-:W-:-:S03]  /*2a00*/  FMUL.FTZ R194, R192, R223 ;  /* 0x000000dfc0c27220 */ /* 0x000fc60000410000 */
[----:B------:R-:W-:Y:S01]  /*2a10*/  MUFU.TANH R221, R221 ;  /* 0x000000dd00dd7308 */ /* 0x000fe20000002400 */
[----:B---3--:R-:W-:Y:S01]  /*2a20*/  FMUL.FTZ R206, R162, R207 ;  /* 0x000000cfa2ce7220 */ /* 0x008fe20000410000 */
[----:B------:R-:W-:-:S03]  /*2a30*/  FSEL R207, R196, -INF , P2 ;  /* 0xff800000c4cf7808 */ /* 0x000fc60001000000 */
[----:B------:R-:W-:Y:S01]  /*2a40*/  FMUL.FTZ R192, R211, R206 ;  /* 0x000000ced3c07220 */ /* 0x000fe20000410000 */
[----:B------:R-:W-:Y:S01]  /*2a50*/  FSEL R211, R198, -INF , P1 ;  /* 0xff800000c6d37808 */ /* 0x000fe20000800000 */
[--C-:B------:R-:W-:Y:S01]  /*2a60*/  FFMA.FTZ R207, R207, UR5, -R216.reuse ;  /* 0x00000005cfcf7c23 */ /* 0x100fe200080108d8 */
[----:B------:R-:W1:Y:S01]  /*2a70*/  MUFU.EX2 R206, R219 ;  /* 0x000000db00ce7308 */ /* 0x000e620000000800 */
[----:B----4-:R-:W-:Y:S02]  /*2a80*/  FMUL.FTZ R160, R163, R160 ;  /* 0x000000a0a3a07220 */ /* 0x010fe40000410000 */
[----:B------:R-:W-:Y:S02]  /*2a90*/  FFMA.FTZ R216, R211, UR5, -R216 ;  /* 0x00000005d3d87c23 */ /* 0x000fe400080108d8 */
[----:B------:R-:W-:-:S03]  /*2aa0*/  FMUL.FTZ R193, R193, R160 ;  /* 0x000000a0c1c17220 */ /* 0x000fc60000410000 */
[----:B------:R-:W3:Y:S01]  /*2ab0*/  MUFU.EX2 R207, R207 ;  /* 0x000000cf00cf7308 */ /* 0x000ee20000000800 */
[--C-:B--2---:R-:W-:Y:S01]  /*2ac0*/  FADD.FTZ R222, R164, -R152.reuse ;  /* 0x80000098a4de7221 */ /* 0x104fe20000010000 */
[----:B------:R-:W-:Y:S01]  /*2ad0*/  FADD.FTZ R223, R166, -R152 ;  /* 0x80000098a6df7221 */ /* 0x000fe20000010000 */
[----:B------:R-:W-:Y:S01]  /*2ae0*/  FSEL R152, R197, -INF , P2 ;  /* 0xff800000c5987808 */ /* 0x000fe20001000000 */
[----:B------:R-:W-:Y:S01]  /*2af0*/  FADD.FTZ R211, R165, -R153 ;  /* 0x80000099a5d37221 */ /* 0x000fe20000010000 */
[----:B------:R-:W-:-:S03]  /*2b00*/  FFMA.FTZ R197, -R197, R197, 1 ;  /* 0x3f800000c5c57423 */ /* 0x000fc600000101c5 */
[----:B------:R-:W2:Y:S01]  /*2b10*/  MUFU.EX2 R164, R216 ;  /* 0x000000d800a47308 */ /* 0x000ea20000000800 */
[----:B-1----:R-:W-:Y:S01]  /*2b20*/  FMUL.FTZ R160, R206, R161 ;  /* 0x000000a1cea07220 */ /* 0x002fe20000410000 */
[----:B------:R-:W-:Y:S01]  /*2b30*/  FFMA.FTZ R166, R152, UR5, -R217 ;  /* 0x0000000598a67c23 */ /* 0x000fe200080108d9 */
[----:B------:R-:W-:Y:S01]  /*2b40*/  FFMA.FTZ R152, -R196, R196, 1 ;  /* 0x3f800000c4987423 */ /* 0x000fe200000101c4 */
[----:B------:R-:W-:Y:S01]  /*2b50*/  FADD.FTZ R196, R167, -R153 ;  /* 0x80000099a7c47221 */ /* 0x000fe20000010000 */
[----:B------:R-:W-:Y:S01]  /*2b60*/  FMUL.FTZ R195, R195, R160 ;  /* 0x000000a0c3c37220 */ /* 0x000fe20000410000 */
[----:B------:R-:W-:Y:S01]  /*2b70*/  FSEL R160, R199, -INF , P1 ;  /* 0xff800000c7a07808 */ /* 0x000fe20000800000 */
[----:B------:R-:W-:Y:S01]  /*2b80*/  FFMA.FTZ R153, -R198, R198, 1 ;  /* 0x3f800000c6997423 */ /* 0x000fe200000101c6 */
[----:B------:R-:W1:Y:S01]  /*2b90*/  MUFU.EX2 R166, R166 ;  /* 0x000000a600a67308 */ /* 0x000e620000000800 */
[----:B------:R-:W-:Y:S01]  /*2ba0*/  FMUL.FTZ R198, R213, UR10 ;  /* 0x0000000ad5c67c20 */ /* 0x000fe20008410000 */
[----:B------:R-:W-:Y:S01]  /*2bb0*/  FSEL R167, R226, -INF , P2 ;  /* 0xff800000e2a77808 */ /* 0x000fe20001000000 */
[----:B------:R-:W-:Y:S01]  /*2bc0*/  FFMA.FTZ R217, R160, UR5, -R217 ;  /* 0x00000005a0d97c23 */ /* 0x000fe200080108d9 */
[----:B------:R-:W-:Y:S01]  /*2bd0*/  FSEL R213, R202, -INF , P1 ;  /* 0xff800000cad57808 */ /* 0x000fe20000800000 */
[----:B------:R-:W4:Y:S01]  /*2be0*/  LDS.64 R160, [R13+0x28280] ;  /* 0x028280000da07984 */ /* 0x000f220000000a00 */
[----:B---3--:R-:W-:Y:S01]  /*2bf0*/  FMUL.FTZ R219, R207, R222 ;  /* 0x000000decfdb7220 */ /* 0x008fe20000410000 */
[--C-:B------:R-:W-:Y:S01]  /*2c00*/  FFMA.FTZ R167, R167, UR5, -R22.reuse ;  /* 0x00000005a7a77c23 */ /* 0x100fe20008010816 */
[----:B------:R3:W5:Y:S01]  /*2c10*/  MUFU.EX2 R165, R217 ;  /* 0x000000d900a57308 */ /* 0x0007620000000800 */
[----:B------:R-:W-:Y:S01]  /*2c20*/  FFMA.FTZ R213, R213, UR5, -R22 ;  /* 0x00000005d5d57c23 */ /* 0x000fe20008010816 */
[----:B------:R-:W-:Y:S01]  /*2c30*/  FMUL.FTZ R152, R152, R219 ;  /* 0x000000db98987220 */ /* 0x000fe20000410000 */
[----:B------:R-:W-:Y:S01]  /*2c40*/  FFMA.FTZ R199, -R199, R199, 1 ;  /* 0x3f800000c7c77423 */ /* 0x000fe200000101c7 */
[----:B------:R-:W-:Y:S01]  /*2c50*/  FFMA.FTZ R226, -R226, R226, 1 ;  /* 0x3f800000e2e27423 */ /* 0x000fe200000101e2 */
[----:B--2---:R-:W-:-:S03]  /*2c60*/  FMUL.FTZ R216, R164, R223 ;  /* 0x000000dfa4d87220 */ /* 0x004fc60000410000 */
[----:B------:R-:W2:Y:S01]  /*2c70*/  MUFU.EX2 R167, R167 ;  /* 0x000000a700a77308 */ /* 0x000ea20000000800 */
[----:B-1----:R-:W-:Y:S01]  /*2c80*/  FMUL.FTZ R22, R166, R211 ;  /* 0x000000d3a6167220 */ /* 0x002fe20000410000 */
[----:B------:R-:W-:Y:S01]  /*2c90*/  FMUL.FTZ R153, R153, R216 ;  /* 0x000000d899997220 */ /* 0x000fe20000410000 */
[----:B------:R-:W-:Y:S01]  /*2ca0*/  FMUL.FTZ R216, R214, UR10 ;  /* 0x0000000ad6d87c20 */ /* 0x000fe20008410000 */
[----:B------:R-:W-:Y:S01]  /*2cb0*/  FFMA.FTZ R214, -R188, R188, 1 ;  /* 0x3f800000bcd67423 */ /* 0x000fe200000101bc */
[----:B------:R-:W-:Y:S01]  /*2cc0*/  FMUL.FTZ R197, R197, R22 ;  /* 0x00000016c5c57220 */ /* 0x000fe20000410000 */
[----:B------:R-:W-:Y:S01]  /*2cd0*/  FSEL R22, R227, -INF , P2 ;  /* 0xff800000e3167808 */ /* 0x000fe20001000000 */
[----:B---3--:R-:W-:Y:S01]  /*2ce0*/  FMUL.FTZ R217, R215, UR10 ;  /* 0x0000000ad7d97c20 */ /* 0x008fe20008410000 */
[----:B------:R1:W3:Y:S01]  /*2cf0*/  MUFU.EX2 R211, R213 ;  /* 0x000000d500d37308 */ /* 0x0002e20000000800 */
[----:B-----5:R-:W-:Y:S01]  /*2d00*/  FMUL.FTZ R196, R165, R196 ;  /* 0x000000c4a5c47220 */ /* 0x020fe20000410000 */
[----:B------:R-:W-:-:S03]  /*2d10*/  FFMA.FTZ R215, -R189, R189, 1 ;  /* 0x3f800000bdd77423 */ /* 0x000fc600000101bd */
[----:B------:R-:W-:Y:S01]  /*2d20*/  FMUL.FTZ R196, R199, R196 ;  /* 0x000000c4c7c47220 */ /* 0x000fe20000410000 */
[----:B------:R-:W-:Y:S02]  /*2d30*/  FFMA.FTZ R199, -R202, R202, 1 ;  /* 0x3f800000cac77423 */ /* 0x000fe400000101ca */
[----:B------:R-:W-:Y:S01]  /*2d40*/  MUFU.TANH R218, R218 ;  /* 0x000000da00da7308 */ /* 0x000fe20000002400 */
[----:B-1----:R-:W-:-:S07]  /*2d50*/  FFMA.FTZ R213, -R227, R227, 1 ;  /* 0x3f800000e3d57423 */ /* 0x002fce00000101e3 */
[----:B------:R-:W-:Y:S01]  /*2d60*/  MUFU.TANH R216, R216 ;  /* 0x000000d800d87308 */ /* 0x000fe20000002400 */
[--C-:B----4-:R-:W-:Y:S01]  /*2d70*/  FADD.FTZ R168, R168, -R160.reuse ;  /* 0x800000a0a8a87221 */ /* 0x110fe20000010000 */
[----:B------:R-:W-:Y:S01]  /*2d80*/  FADD.FTZ R222, R170, -R160 ;  /* 0x800000a0aade7221 */ /* 0x000fe20000010000 */
[----:B------:R-:W-:Y:S01]  /*2d90*/  FFMA.FTZ R160, R22, UR5, -R23 ;  /* 0x0000000516a07c23 */ /* 0x000fe20008010817 */
[----:B------:R-:W-:Y:S01]  /*2da0*/  FSEL R22, R188, -INF , P1 ;  /* 0xff800000bc167808 */ /* 0x000fe20000800000 */
[--C-:B------:R-:W-:Y:S01]  /*2db0*/  FADD.FTZ R219, R169, -R161.reuse ;  /* 0x800000a1a9db7221 */ /* 0x100fe20000010000 */
[----:B------:R-:W-:Y:S01]  /*2dc0*/  FADD.FTZ R170, R171, -R161 ;  /* 0x800000a1abaa7221 */ /* 0x000fe20000010000 */
[----:B--2---:R-:W-:Y:S01]  /*2dd0*/  FMUL.FTZ R169, R167, R168 ;  /* 0x000000a8a7a97220 */ /* 0x004fe20000410000 */
[----:B---3--:R-:W-:Y:S01]  /*2de0*/  FMUL.FTZ R222, R211, R222 ;  /* 0x000000ded3de7220 */ /* 0x008fe20000410000 */
[----:B------:R-:W1:Y:S01]  /*2df0*/  MUFU.EX2 R160, R160 ;  /* 0x000000a000a07308 */ /* 0x000e620000000800 */
[----:B------:R-:W-:Y:S01]  /*2e00*/  FFMA.FTZ R161, R22, UR5, -R23 ;  /* 0x0000000516a17c23 */ /* 0x000fe20008010817 */
[----:B------:R-:W-:Y:S01]  /*2e10*/  FMUL.FTZ R202, R226, R169 ;  /* 0x000000a9e2ca7220 */ /* 0x000fe20000410000 */
[----:B------:R-:W2:Y:S01]  /*2e20*/  LDS.64 R22, [R13+0x282a0] ;  /* 0x0282a0000d167984 */ /* 0x000ea20000000a00 */
[----:B------:R-:W-:Y:S01]  /*2e30*/  FSEL R169, R189, -INF , P2 ;  /* 0xff800000bda97808 */ /* 0x000fe20001000000 */
[----:B------:R-:W-:Y:S01]  /*2e40*/  FMUL.FTZ R199, R199, R222 ;  /* 0x000000dec7c77220 */ /* 0x000fe20000410000 */
[----:B------:R-:W-:-:S02]  /*2e50*/  FFMA.FTZ R222, -R203, R203, 1 ;  /* 0x3f800000cbde7423 */ /* 0x000fc400000101cb */
[----:B------:R-:W3:Y:S08]  /*2e60*/  MUFU.EX2 R161, R161 ;  /* 0x000000a100a17308 */ /* 0x000ef00000000800 */
[----:B------:R-:W-:Y:S01]  /*2e70*/  MUFU.TANH R198, R198 ;  /* 0x000000c600c67308 */ /* 0x000fe20000002400 */
[C---:B-1----:R-:W-:Y:S01]  /*2e80*/  FMUL.FTZ R168, R160.reuse, R219 ;  /* 0x000000dba0a87220 */ /* 0x042fe20000410000 */
[----:B------:R-:W-:-:S03]  /*2e90*/  F2FP.F16.F32.PACK_AB R160, R160, R167 ;  /* 0x000000a7a0a0723e */ /* 0x000fc600000000ff */
[----:B------:R-:W-:Y:S01]  /*2ea0*/  FMUL.FTZ R213, R213, R168 ;  /* 0x000000a8d5d57220 */ /* 0x000fe20000410000 */
[--C-:B------:R-:W-:Y:S01]  /*2eb0*/  FFMA.FTZ R168, R169, UR5, -R20.reuse ;  /* 0x00000005a9a87c23 */ /* 0x100fe20008010814 */
[C---:B------:R-:W-:Y:S01]  /*2ec0*/  FSEL R169, R204.reuse, -INF , P1 ;  /* 0xff800000cca97808 */ /* 0x040fe20000800000 */
[----:B------:R-:W-:Y:S01]  /*2ed0*/  FFMA.FTZ R204, -R204, R204, 1 ;  /* 0x3f800000cccc7423 */ /* 0x000fe200000101cc */
[C---:B---3--:R-:W-:Y:S01]  /*2ee0*/  FMUL.FTZ R171, R161.reuse, R170 ;  /* 0x000000aaa1ab7220 */ /* 0x048fe20000410000 */
[----:B------:R-:W-:Y:S01]  /*2ef0*/  MUFU.TANH R217, R217 ;  /* 0x000000d900d97308 */ /* 0x000fe20000002400 */
[----:B------:R-:W-:Y:S01]  /*2f00*/  F2FP.F16.F32.PACK_AB R161, R161, R211 ;  /* 0x000000d3a1a1723e */ /* 0x000fe200000000ff */
[----:B------:R-:W-:Y:S01]  /*2f10*/  FFMA.FTZ R169, R169, UR5, -R20 ;  /* 0x00000005a9a97c23 */ /* 0x000fe20008010814 */
[----:B------:R-:W-:Y:S01]  /*2f20*/  FSEL R20, R203, -INF , P2 ;  /* 0xff800000cb147808 */ /* 0x000fe20001000000 */
[----:B------:R-:W-:Y:S01]  /*2f30*/  FMUL.FTZ R214, R214, R171 ;  /* 0x000000abd6d67220 */ /* 0x000fe20000410000 */
[----:B------:R-:W-:-:S03]  /*2f40*/  FFMA.FTZ R203, -R220, R220, 1 ;  /* 0x3f800000dccb7423 */ /* 0x000fc600000101dc */
[----:B------:R-:W1:Y:S01]  /*2f50*/  MUFU.EX2 R168, R168 ;  /* 0x000000a800a87308 */ /* 0x000e620000000800 */
[----:B------:R-:W-:Y:S01]  /*2f60*/  FFMA.FTZ R170, R20, UR5, -R21 ;  /* 0x0000000514aa7c23 */ /* 0x000fe20008010815 */
[----:B------:R-:W-:-:S05]  /*2f70*/  FSEL R20, R220, -INF , P1 ;  /* 0xff800000dc147808 */ /* 0x000fca0000800000 */
[----:B------:R-:W-:Y:S01]  /*2f80*/  FFMA.FTZ R188, R20, UR5, -R21 ;  /* 0x0000000514bc7c23 */ /* 0x000fe20008010815 */
[----:B------:R-:W-:Y:S01]  /*2f90*/  FSEL R21, R221, -INF , P2 ;  /* 0xff800000dd157808 */ /* 0x000fe20001000000 */
[----:B--2---:R-:W-:Y:S01]  /*2fa0*/  FADD.FTZ R171, R172, -R22 ;  /* 0x80000016acab7221 */ /* 0x004fe20000010000 */
[----:B------:R-:W2:Y:S01]  /*2fb0*/  MUFU.EX2 R170, R170 ;  /* 0x000000aa00aa7308 */ /* 0x000ea20000000800 */
[--C-:B------:R-:W-:Y:S01]  /*2fc0*/  FADD.FTZ R173, R173, -R23.reuse ;  /* 0x80000017adad7221 */ /* 0x100fe20000010000 */
[----:B------:R-:W-:Y:S01]  /*2fd0*/  FADD.FTZ R175, R175, -R23 ;  /* 0x80000017afaf7221 */ /* 0x000fe20000010000 */
[----:B------:R-:W-:Y:S01]  /*2fe0*/  FFMA.FTZ R23, R21, UR5, -R18 ;  /* 0x0000000515177c23 */ /* 0x000fe20008010812 */
[----:B------:R-:W-:Y:S01]  /*2ff0*/  FADD.FTZ R174, R174, -R22 ;  /* 0x80000016aeae7221 */ /* 0x000fe20000010000 */
[----:B-1----:R-:W-:Y:S01]  /*3000*/  FMUL.FTZ R20, R168, R171 ;  /* 0x000000aba8147220 */ /* 0x002fe20000410000 */
[----:B------:R-:W-:Y:S02]  /*3010*/  FSEL R171, R210, -INF , P1 ;  /* 0xff800000d2ab7808 */ /* 0x000fe40000800000 */
[----:B------:R-:W1:Y:S01]  /*3020*/  MUFU.EX2 R169, R169 ;  /* 0x000000a900a97308 */ /* 0x000e620000000800 */
[----:B------:R-:W-:-:S02]  /*3030*/  FMUL.FTZ R215, R215, R20 ;  /* 0x00000014d7d77220 */ /* 0x000fc40000410000 */
[----:B------:R-:W-:Y:S01]  /*3040*/  FFMA.FTZ R171, R171, UR5, -R18 ;  /* 0x00000005abab7c23 */ /* 0x000fe20008010812 */
[----:B------:R-:W-:Y:S01]  /*3050*/  FSEL R18, R209, -INF , P2 ;  /* 0xff800000d1127808 */ /* 0x000fe20001000000 */
[----:B------:R-:W3:Y:S03]  /*3060*/  LDS.64 R20, [R13+0x282c0] ;  /* 0x0282c0000d147984 */ /* 0x000ee60000000a00 */
[----:B------:R4:W5:Y:S01]  /*3070*/  MUFU.EX2 R22, R188 ;  /* 0x000000bc00167308 */ /* 0x0009620000000800 */
[----:B------:R-:W-:Y:S01]  /*3080*/  FFMA.FTZ R172, R18, UR5, -R19 ;  /* 0x0000000512ac7c23 */ /* 0x000fe20008010813 */
[----:B------:R-:W-:-:S06]  /*3090*/  FSEL R18, R218, -INF , P1 ;  /* 0xff800000da127808 */ /* 0x000fcc0000800000 */
[----:B------:R-:W-:Y:S01]  /*30a0*/  MUFU.EX2 R171, R171 ;  /* 0x000000ab00ab7308 */ /* 0x000fe20000000800 */
[----:B----4-:R-:W-:Y:S01]  /*30b0*/  FFMA.FTZ R188, R18, UR5, -R19 ;  /* 0x0000000512bc7c23 */ /* 0x010fe20008010813 */
[----:B--2---:R-:W-:Y:S01]  /*30c0*/  FMUL.FTZ R19, R170, R173 ;  /* 0x000000adaa137220 */ /* 0x004fe20000410000 */
[----:B-1----:R-:W-:-:S03]  /*30d0*/  FMUL.FTZ R189, R169, R174 ;  /* 0x000000aea9bd7220 */ /* 0x002fc60000410000 */
[----:B------:R-:W-:Y:S01]  /*30e0*/  FMUL.FTZ R222, R222, R19 ;  /* 0x00000013dede7220 */ /* 0x000fe20000410000 */
[----:B------:R-:W-:Y:S01]  /*30f0*/  FMUL.FTZ R204, R204, R189 ;  /* 0x000000bdcccc7220 */ /* 0x000fe20000410000 */
[----:B------:R-:W-:Y:S01]  /*3100*/  FSEL R189, R212, -INF , P2 ;  /* 0xff800000d4bd7808 */ /* 0x000fe20001000000 */
[----:B------:R1:W2:Y:S01]  /*3110*/  LDS.64 R18, [R13+0x282e0] ;  /* 0x0282e0000d127984 */ /* 0x0002a20000000a00 */
[----:B-----5:R-:W-:Y:S01]  /*3120*/  FMUL.FTZ R220, R22, R175 ;  /* 0x000000af16dc7220 */ /* 0x020fe20000410000 */
[----:B------:R-:W4:Y:S01]  /*3130*/  MUFU.EX2 R154, R232 ;  /* 0x000000e8009a7308 */ /* 0x000f220000000800 */
[----:B------:R-:W-:Y:S01]  /*3140*/  FFMA.FTZ R212, -R212, R212, 1 ;  /* 0x3f800000d4d47423 */ /* 0x000fe200000101d4 */
[----:B------:R-:W-:Y:S01]  /*3150*/  FFMA.FTZ R174, R189, UR5, -R14 ;  /* 0x00000005bdae7c23 */ /* 0x000fe2000801080e */
[C---:B------:R-:W-:Y:S01]  /*3160*/  FSEL R189, R216.reuse, -INF , P1 ;  /* 0xff800000d8bd7808 */ /* 0x040fe20000800000 */
[----:B------:R-:W-:Y:S01]  /*3170*/  FMUL.FTZ R203, R203, R220 ;  /* 0x000000dccbcb7220 */ /* 0x000fe20000410000 */
[----:B------:R-:W-:-:S03]  /*3180*/  FFMA.FTZ R216, -R216, R216, 1 ;  /* 0x3f800000d8d87423 */ /* 0x000fc600000101d8 */
[----:B------:R-:W-:Y:S01]  /*3190*/  FFMA.FTZ R175, R189, UR5, -R14 ;  /* 0x00000005bdaf7c23 */ /* 0x000fe2000801080e */
[C---:B------:R-:W-:Y:S01]  /*31a0*/  FSEL R14, R198.reuse, -INF , P2 ;  /* 0xff800000c60e7808 */ /* 0x040fe20001000000 */
[----:B------:R-:W-:Y:S01]  /*31b0*/  MUFU.EX2 R23, R23 ;  /* 0x0000001700177308 */ /* 0x000fe20000000800 */
[----:B------:R-:W-:-:S03]  /*31c0*/  FFMA.FTZ R198, -R198, R198, 1 ;  /* 0x3f800000c6c67423 */ /* 0x000fc600000101c6 */
[--C-:B-1----:R-:W-:Y:S01]  /*31d0*/  FFMA.FTZ R13, R14, UR5, -R15.reuse ;  /* 0x000000050e0d7c23 */ /* 0x102fe2000801080f */
[C---:B------:R-:W-:Y:S01]  /*31e0*/  FSEL R14, R217.reuse, -INF , P1 ;  /* 0xff800000d90e7808 */ /* 0x040fe20000800000 */
[----:B------:R-:W-:Y:S01]  /*31f0*/  FFMA.FTZ R217, -R217, R217, 1 ;  /* 0x3f800000d9d97423 */ /* 0x000fe200000101d9 */
[----:B----4-:R-:W-:Y:S01]  /*3200*/  FMUL.FTZ R231, R154, R231 ;  /* 0x000000e79ae77220 */ /* 0x010fe20000410000 */
[----:B------:R-:W1:Y:S01]  /*3210*/  MUFU.EX2 R172, R172 ;  /* 0x000000ac00ac7308 */ /* 0x000e620000000800 */
[----:B---3--:R-:W-:Y:S01]  /*3220*/  FADD.FTZ R178, R178, -R20 ;  /* 0x80000014b2b27221 */ /* 0x008fe20000010000 */
[----:B------:R-:W-:Y:S01]  /*3230*/  FFMA.FTZ R14, R14, UR5, -R15 ;  /* 0x000000050e0e7c23 */ /* 0x000fe2000801080f */
[--C-:B------:R-:W-:Y:S01]  /*3240*/  FADD.FTZ R189, R177, -R21.reuse ;  /* 0x80000015b1bd7221 */ /* 0x100fe20000010000 */
[----:B------:R-:W-:Y:S01]  /*3250*/  FMUL.FTZ R186, R186, R231 ;  /* 0x000000e7baba7220 */ /* 0x000fe20000410000 */
[----:B------:R-:W-:Y:S01]  /*3260*/  FMUL.FTZ R177, R171, R178 ;  /* 0x000000b2abb17220 */ /* 0x000fe20000410000 */
[----:B------:R-:W-:Y:S01]  /*3270*/  FADD.FTZ R220, R179, -R21 ;  /* 0x80000015b3dc7221 */ /* 0x000fe20000010000 */
[----:B------:R-:W-:Y:S01]  /*3280*/  FFMA.FTZ R15, -R221, R221, 1 ;  /* 0x3f800000dd0f7423 */ /* 0x000fe200000101dd */
[----:B------:R-:W-:Y:S01]  /*3290*/  MUFU.EX2 R175, R175 ;  /* 0x000000af00af7308 */ /* 0x000fe20000000800 */
[----:B------:R-:W-:Y:S01]  /*32a0*/  F2FP.F16.F32.PACK_AB R185, R187, R186 ;  /* 0x000000babbb9723e */ /* 0x000fe200000000ff */
[----:B------:R-:W-:Y:S01]  /*32b0*/  FFMA.FTZ R21, -R218, R218, 1 ;  /* 0x3f800000da157423 */ /* 0x000fe200000101da */
[----:B------:R-:W-:-:S02]  /*32c0*/  F2FP.F16.F32.PACK_AB R187, R191, R190 ;  /* 0x000000bebfbb723e */ /* 0x000fc400000000ff */
[----:B------:R-:W-:Y:S01]  /*32d0*/  F2FP.F16.F32.PACK_AB R191, R196, R153 ;  /* 0x00000099c4bf723e */ /* 0x000fe200000000ff */
[----:B------:R-:W-:Y:S01]  /*32e0*/  IMAD R153, R3, 0x2000, R12 ;  /* 0x0000200003997824 */ /* 0x000fe200078e020c */
[----:B------:R-:W-:Y:S01]  /*32f0*/  F2FP.F16.F32.PACK_AB R186, R208, R205 ;  /* 0x000000cdd0ba723e */ /* 0x000fe200000000ff */
[----:B------:R3:W4:Y:S01]  /*3300*/  MUFU.EX2 R173, R188 ;  /* 0x000000bc00ad7308 */ /* 0x0007220000000800 */
[----:B-1----:R-:W-:Y:S01]  /*3310*/  FMUL.FTZ R189, R172, R189 ;  /* 0x000000bdacbd7220 */ /* 0x002fe20000410000 */
[----:B------:R-:W-:Y:S01]  /*3320*/  F2FP.F16.F32.PACK_AB R190, R197, R152 ;  /* 0x00000098c5be723e */ /* 0x000fe200000000ff */
[--C-:B--2---:R-:W-:Y:S01]  /*3330*/  FADD.FTZ R178, R181, -R19.reuse ;  /* 0x80000013b5b27221 */ /* 0x104fe20000010000 */
[----:B------:R-:W-:Y:S01]  /*3340*/  FADD.FTZ R183, R183, -R19 ;  /* 0x80000013b7b77221 */ /* 0x000fe20000010000 */
[----:B------:R-:W-:Y:S01]  /*3350*/  F2FP.F16.F32.PACK_AB R152, R155, R17 ;  /* 0x000000119b98723e */ /* 0x000fe200000000ff */
[----:B------:R-:W-:Y:S02]  /*3360*/  IMAD R17, R8, 0x4000, R16 ;  /* 0x0000400008117824 */ /* 0x000fe400078e0210 */
[----:B------:R-:W1:Y:S01]  /*3370*/  MUFU.EX2 R174, R174 ;  /* 0x000000ae00ae7308 */ /* 0x000e620000000800 */
[----:B---3--:R-:W-:Y:S01]  /*3380*/  FADD.FTZ R188, R176, -R20 ;  /* 0x80000014b0bc7221 */ /* 0x008fe20000010000 */
[----:B------:R-:W-:Y:S01]  /*3390*/  FFMA.FTZ R20, -R210, R210, 1 ;  /* 0x3f800000d2147423 */ /* 0x000fe200000101d2 */
[----:B------:R-:W-:Y:S01]  /*33a0*/  FFMA.FTZ R176, -R209, R209, 1 ;  /* 0x3f800000d1b07423 */ /* 0x000fe200000101d1 */
[----:B------:R-:W-:Y:S01]  /*33b0*/  F2FP.F16.F32.PACK_AB R155, R158, R156 ;  /* 0x0000009c9e9b723e */ /* 0x000fe200000000ff */
[----:B------:R-:W-:Y:S01]  /*33c0*/  FMUL.FTZ R188, R23, R188 ;  /* 0x000000bc17bc7220 */ /* 0x000fe20000410000 */
[----:B------:R-:W-:Y:S01]  /*33d0*/  FMUL.FTZ R20, R20, R177 ;  /* 0x000000b114147220 */ /* 0x000fe20000410000 */
[--C-:B------:R-:W-:Y:S01]  /*33e0*/  FADD.FTZ R177, R180, -R18.reuse ;  /* 0x80000012b4b17221 */ /* 0x100fe20000010000 */
[----:B------:R-:W2:Y:S01]  /*33f0*/  MUFU.EX2 R13, R13 ;  /* 0x0000000d000d7308 */ /* 0x000ea20000000800 */
[----:B------:R-:W-:Y:S01]  /*3400*/  FADD.FTZ R18, R182, -R18 ;  /* 0x80000012b6127221 */ /* 0x000fe20000010000 */
[----:B----4-:R-:W-:Y:S01]  /*3410*/  FMUL.FTZ R220, R173, R220 ;  /* 0x000000dcaddc7220 */ /* 0x010fe20000410000 */
[----:B------:R-:W-:Y:S01]  /*3420*/  FMUL.FTZ R15, R15, R188 ;  /* 0x000000bc0f0f7220 */ /* 0x000fe20000410000 */
[----:B------:R-:W-:Y:S01]  /*3430*/  FMUL.FTZ R176, R176, R189 ;  /* 0x000000bdb0b07220 */ /* 0x000fe20000410000 */
[----:B------:R-:W-:Y:S01]  /*3440*/  FMUL.FTZ R19, R175, R18 ;  /* 0x00000012af137220 */ /* 0x000fe20000410000 */
[----:B------:R-:W-:Y:S01]  /*3450*/  FMUL.FTZ R21, R21, R220 ;  /* 0x000000dc15157220 */ /* 0x000fe20000410000 */
[----:B------:R-:W-:Y:S01]  /*3460*/  F2FP.F16.F32.PACK_AB R188, R193, R194 ;  /* 0x000000c2c1bc723e */ /* 0x000fe200000000ff */
[----:B------:R-:W3:Y:S01]  /*3470*/  MUFU.EX2 R14, R14 ;  /* 0x0000000e000e7308 */ /* 0x000ee20000000800 */
[----:B-1----:R-:W-:Y:S01]  /*3480*/  FMUL.FTZ R177, R174, R177 ;  /* 0x000000b1aeb17220 */ /* 0x002fe20000410000 */
[----:B------:R-:W-:Y:S01]  /*3490*/  FMUL.FTZ R19, R216, R19 ;  /* 0x00000013d8137220 */ /* 0x000fe20000410000 */
[----:B------:R-:W-:Y:S01]  /*34a0*/  F2FP.F16.F32.PACK_AB R196, R176, R15 ;  /* 0x0000000fb0c4723e */ /* 0x000fe200000000ff */
[----:B------:R-:W-:-:S02]  /*34b0*/  IMAD R15, R153, 0x2, R16 ;  /* 0x00000002990f7824 */ /* 0x000fc400078e0210 */
[----:B------:R-:W-:Y:S01]  /*34c0*/  FMUL.FTZ R177, R212, R177 ;  /* 0x000000b1d4b17220 */ /* 0x000fe20000410000 */
[----:B------:R-:W-:Y:S02]  /*34d0*/  F2FP.F16.F32.PACK_AB R189, R195, R192 ;  /* 0x000000c0c3bd723e */ /* 0x000fe400000000ff */
[----:B------:R-:W-:Y:S01]  /*34e0*/  F2FP.F16.F32.PACK_AB R192, R213, R202 ;  /* 0x000000cad5c0723e */ /* 0x000fe200000000ff */
[----:B--2---:R-:W-:Y:S01]  /*34f0*/  FMUL.FTZ R179, R13, R178 ;  /* 0x000000b20db37220 */ /* 0x004fe20000410000 */
[----:B------:R-:W-:Y:S01]  /*3500*/  F2FP.F16.F32.PACK_AB R193, R214, R199 ;  /* 0x000000c7d6c1723e */ /* 0x000fe200000000ff */
[----:B------:R-:W-:Y:S01]  /*3510*/  STSM.16.MT88.4 [R15+0x28800], R184 ;  /* 0x028800b80f007844 */ /* 0x000fe20000004200 */
[----:B------:R-:W-:Y:S01]  /*3520*/  F2FP.F16.F32.PACK_AB R194, R222, R215 ;  /* 0x000000d7dec2723e */ /* 0x000fe200000000ff */
[----:B------:R-:W-:Y:S01]  /*3530*/  FMUL.FTZ R198, R198, R179 ;  /* 0x000000b3c6c67220 */ /* 0x000fe20000410000 */
[----:B------:R-:W-:Y:S01]  /*3540*/  F2FP.F16.F32.PACK_AB R195, R203, R204 ;  /* 0x000000cccbc3723e */ /* 0x000fe200000000ff */
[----:B------:R-:W-:Y:S01]  /*3550*/  STSM.16.MT88.4 [R15+0x29000], R188 ;  /* 0x029000bc0f007844 */ /* 0x000fe20000004200 */
[----:B------:R-:W-:Y:S01]  /*3560*/  F2FP.F16.F32.PACK_AB R197, R21, R20 ;  /* 0x0000001415c5723e */ /* 0x000fe200000000ff */
[----:B---3--:R-:W-:Y:S01]  /*3570*/  FMUL.FTZ R18, R14, R183 ;  /* 0x000000b70e127220 */ /* 0x008fe20000410000 */
[----:B------:R-:W-:Y:S01]  /*3580*/  F2FP.F16.F32.PACK_AB R198, R198, R177 ;  /* 0x000000b1c6c6723e */ /* 0x000fe200000000ff */
[----:B------:R-:W-:Y:S01]  /*3590*/  STSM.16.MT88.4 [R15+0x29800], R192 ;  /* 0x029800c00f007844 */ /* 0x000fe20000004200 */
[----:B------:R-:W-:Y:S01]  /*35a0*/  F2FP.F16.F32.PACK_AB R153, R200, R154 ;  /* 0x0000009ac899723e */ /* 0x000fe200000000ff */
[----:B------:R-:W-:Y:S01]  /*35b0*/  FMUL.FTZ R18, R217, R18 ;  /* 0x00000012d9127220 */ /* 0x000fe20000410000 */
[----:B------:R-:W-:-:S02]  /*35c0*/  F2FP.F16.F32.PACK_AB R154, R157, R201 ;  /* 0x000000c99d9a723e */ /* 0x000fc400000000ff */
[----:B------:R-:W-:Y:S02]  /*35d0*/  F2FP.F16.F32.PACK_AB R172, R172, R23 ;  /* 0x00000017acac723e */ /* 0x000fe400000000ff */
[----:B------:R-:W-:Y:S02]  /*35e0*/  F2FP.F16.F32.PACK_AB R199, R18, R19 ;  /* 0x0000001312c7723e */ /* 0x000fe400000000ff */
[----:B------:R-:W-:Y:S02]  /*35f0*/  F2FP.F16.F32.PACK_AB R173, R173, R171 ;  /* 0x000000abadad723e */ /* 0x000fe400000000ff */
[----:B------:R-:W-:Y:S01]  /*3600*/  F2FP.F16.F32.PACK_AB R174, R13, R174 ;  /* 0x000000ae0dae723e */ /* 0x000fe200000000ff */
[----:B------:R1:W-:Y:S01]  /*3610*/  STSM.16.MT88.4 [R15+0x2a000], R196 ;  /* 0x02a000c40f007844 */ /* 0x0003e20000004200 */
[----:B------:R-:W-:Y:S01]  /*3620*/  WARPGROUP.ARRIVE ;  /* 0x00000000000079c5 */ /* 0x000fe20000000000 */
[----:B------:R-:W-:Y:S02]  /*3630*/  F2FP.F16.F32.PACK_AB R175, R14, R175 ;  /* 0x000000af0eaf723e */ /* 0x000fe400000000ff */
[----:B------:R-:W-:-:S13]  /*3640*/  R2UR UR5, R17 ;  /* 0x00000000110572ca */ /* 0x000fda00000e0000 */
[----:B------:R-:W-:Y:S01]  /*3650*/  HGMMA.64x128x16.F32 R24, R152, gdesc[UR4].tnspB, R24, gsb0 ;  /* 0x41e0000498187df0 */ /* 0x000fe20008000818 */
[----:B------:R-:W-:Y:S01]  /*3660*/  UIADD3 UR6, UR4, 0x80, URZ ;  /* 0x0000008004067890 */ /* 0x000fe2000fffe03f */
[----:B------:R-:W-:Y:S01]  /*3670*/  UMOV UR7, 0x40000040 ;  /* 0x4000004000077882 */ /* 0x000fe20000000000 */
[----:B-1----:R-:W-:Y:S01]  /*3680*/  SHF.R.U32.HI R15, RZ, 0x4, R229 ;  /* 0x00000004ff0f7819 */ /* 0x002fe200000116e5 */
[----:B------:R-:W-:-:S03]  /*3690*/  USHF.R.U32.HI UR5, URZ, 0x4, UR5 ;  /* 0x000000043f057899 */ /* 0x000fc60008011605 */
[----:B------:R-:W-:Y:S01]  /*36a0*/  LOP3.LUT R15, R15, 0x3fff, RZ, 0xc0, !PT ;  /* 0x00003fff0f0f7812 */ /* 0x000fe200078ec0ff */
[----:B------:R-:W-:-:S03]  /*36b0*/  ULOP3.LUT UR9, UR5, 0x3fff, URZ, 0xc0, !UPT ;  /* 0x00003fff05097892 */ /* 0x000fc6000f8ec03f */
[----:B------:R-:W-:Y:S01]  /*36c0*/  LOP3.LUT R18, R15, 0x10000, RZ, 0xfc, !PT ;  /* 0x000100000f127812 */ /* 0x000fe200078efcff */
[----:B------:R-:W-:-:S04]  /*36d0*/  UMOV UR5, 0x40000040 ;  /* 0x4000004000057882 */ /* 0x000fc80000000000 */
[----:B------:R-:W-:-:S05]  /*36e0*/  IMAD R18, R3, 0x400, R18 ;  /* 0x0000040003127824 */ /* 0x000fca00078e0212 */
[----:B------:R-:W-:Y:S01]  /*36f0*/  R2UR UR8, R18 ;  /* 0x00000000120872ca */ /* 0x000fe200000e0000 */
[----:B------:R-:W-:Y:S02]  /*3700*/  WARPGROUP.DEPBAR.LE gsb0, 0x0 ;  /* 0x00008000000079c5 */ /* 0x000fe40000010000 */
[----:B------:R-:W-:Y:S02]  /*3710*/  F2FP.F16.F32.PACK_AB R152, R163, R159 ;  /* 0x0000009fa398723e */ /* 0x000fe400000000ff */
[----:B------:R-:W-:Y:S02]  /*3720*/  F2FP.F16.F32.PACK_AB R153, R206, R162 ;  /* 0x000000a2ce99723e */ /* 0x000fe400000000ff */
[----:B------:R-:W-:Y:S02]  /*3730*/  F2FP.F16.F32.PACK_AB R154, R166, R207 ;  /* 0x000000cfa69a723e */ /* 0x000fe400000000ff */
[----:B------:R-:W-:Y:S02]  /*3740*/  F2FP.F16.F32.PACK_AB R155, R165, R164 ;  /* 0x000000a4a59b723e */ /* 0x000fe400000000ff */
[----:B------:R-:W-:-:S02]  /*3750*/  F2FP.F16.F32.PACK_AB R162, R170, R168 ;  /* 0x000000a8aaa2723e */ /* 0x000fc400000000ff */
[----:B------:R-:W-:Y:S01]  /*3760*/  WARPGROUP.ARRIVE ;  /* 0x00000000000079c5 */ /* 0x000fe20000000000 */
[----:B------:R-:W-:-:S05]  /*3770*/  F2FP.F16.F32.PACK_AB R163, R22, R169 ;  /* 0x000000a916a3723e */ /* 0x000fca00000000ff */
[----:B------:R-:W-:Y:S01]  /*3780*/  HGMMA.64x128x16.F32 R24, R152, gdesc[UR4].tnspB, R24, gsb0 ;  /* 0x41e0000498187df0 */ /* 0x000fe20008000818 */
[----:B------:R-:W-:Y:S01]  /*3790*/  UIADD3 UR6, UR4, 0x100, URZ ;  /* 0x0000010004067890 */ /* 0x000fe2000fffe03f */
[----:B------:R-:W-:Y:S01]  /*37a0*/  UMOV UR7, 0x40000040 ;  /* 0x4000004000077882 */ /* 0x000fe20000000000 */
[----:B------:R-:W-:Y:S02]  /*37b0*/  WARPGROUP.DEPBAR.LE gsb0, 0x0 ;  /* 0x00008000000079c5 */ /* 0x000fe40000010000 */
[----:B------:R-:W-:-:S07]  /*37c0*/  WARPGROUP.ARRIVE ;  /* 0x00000000000079c5 */ /* 0x000fce0000000000 */
[----:B------:R-:W-:Y:S01]  /*37d0*/  HGMMA.64x128x16.F32 R24, R160, gdesc[UR4].tnspB, R24, gsb0 ;  /* 0x41e00004a0187df0 */ /* 0x000fe20008000818 */
        /* <DEDUP_REMOVED lines=70> */
.L_x_249:
[----:B------:R-:W-:Y:S01]  /*3c40*/  LOP3.LUT R0, R0, 0x2000000, RZ, 0xfc, !PT ;  /* 0x0200000000007812 */ /* 0x000fe200078efcff */
[----:B------:R-:W-:Y:S01]  /*3c50*/  UMOV UR7, 0x40000040 ;  /* 0x4000004000077882 */ /* 0x000fe20000000000 */
[----:B------:R-:W1:Y:S03]  /*3c60*/  S2R R13, SR_TID.X ;  /* 0x00000000000d7919 */ /* 0x000e660000002100 */
[----:B------:R-:W-:-:S05]  /*3c70*/  IMAD R0, R3, 0x400, R0 ;  /* 0x0000040003007824 */ /* 0x000fca00078e0200 */
[----:B------:R-:W-:Y:S01]  /*3c80*/  R2UR UR4, R0 ;  /* 0x00000000000472ca */ /* 0x000fe200000e0000 */
[----:B------:R-:W-:-:S05]  /*3c90*/  VIADD R0, R2, 0x30840 ;  /* 0x0003084002007836 */ /* 0x000fca0000000000 */
[----:B------:R-:W-:-:S04]  /*3ca0*/  PRMT R0, RZ, 0x654, R0 ;  /* 0x00000654ff007816 */ /* 0x000fc80000000000 */
[----:B------:R2:W-:Y:S01]  /*3cb0*/  SYNCS.ARRIVE.TRANS64.RED.A1T0 RZ, [R0+URZ], RZ ;  /* 0x000000ff00ff79a7 */ /* 0x0005e2000810043f */
[----:B------:R-:W-:Y:S02]  /*3cc0*/  WARPGROUP.ARRIVE ;  /* 0x00000000000079c5 */ /* 0x000fe40000000000 */
[----:B------:R-:W-:-:S04]  /*3cd0*/  UMOV UR6, UR4 ;  /* 0x0000000400067c82 */ /* 0x000fc80008000000 */
[----:B------:R-:W-:Y:S01]  /*3ce0*/  HGMMA.64x128x16.F32 R88, R184, gdesc[UR4].tnspB, R88, gsb0 ;  /* 0x41e00004b8587df0 */ /* 0x000fe20008000858 */
[----:B------:R-:W-:Y:S01]  /*3cf0*/  UIADD3 UR6, UR4, 0x80, URZ ;  /* 0x0000008004067890 */ /* 0x000fe2000fffe03f */
[----:B------:R-:W-:Y:S01]  /*3d00*/  UMOV UR7, 0x40000040 ;  /* 0x4000004000077882 */ /* 0x000fe20000000000 */
[----:B-1----:R-:W-:Y:S01]  /*3d10*/  SHF.R.U32.HI R15, RZ, 0x7, R13 ;  /* 0x00000007ff0f7819 */ /* 0x002fe2000001160d */
[----:B------:R-:W-:-:S04]  /*3d20*/  IMAD.IADD R13, R9, 0x1, R10 ;  /* 0x00000001090d7824 */ /* 0x000fc800078e020a */
[----:B------:R-:W-:Y:S02]  /*3d30*/  VIADD R14, R15, 0x9 ;  /* 0x000000090f0e7836 */ /* 0x000fe40000000000 */
[----:B------:R-:W-:Y:S02]  /*3d40*/  IMAD R13, R13, 0x4, R16 ;  /* 0x000000040d0d7824 */ /* 0x000fe400078e0210 */
        /* <DEDUP_REMOVED lines=34> */
.L_x_250:
        /* <DEDUP_REMOVED lines=11> */
.L_x_240:
[----:B------:R-:W4:Y:S01]  /*4020*/  S2UR UR8, SR_CTAID.Y ;  /* 0x00000000000879c3 */ /* 0x000f220000002600 */
[----:B------:R-:W5:Y:S01]  /*4030*/  S2R R8, SR_TID.X ;  /* 0x0000000000087919 */ /* 0x000f620000002100 */
[----:B------:R-:W-:Y:S01]  /*4040*/  ULDC UR4, c[0x0][0x850] ;  /* 0x0002140000047ab9 */ /* 0x000fe20000000800 */
[----:B------:R-:W-:Y:S01]  /*4050*/  ULDC.64 UR12, c[0x0][0x818] ;  /* 0x00020600000c7ab9 */ /* 0x000fe20000000a00 */
[----:B------:R-:W-:-:S04]  /*4060*/  UISETP.NE.AND UP0, UPT, UR4, 0x1, UPT ;  /* 0x000000010400788c */ /* 0x000fc8000bf05270 */
[----:B------:R-:W1:Y:S07]  /*4070*/  S2UR UR6, SR_CTAID.X ;  /* 0x00000000000679c3 */ /* 0x000e6e0000002500 */
[----:B------:R-:W-:Y:S01]  /*4080*/  @UP0 ULDC UR4, c[0x0][0x854] ;  /* 0x0002150000040ab9 */ /* 0x000fe20000000800 */
[----:B------:R-:W-:Y:S01]  /*4090*/  @UP0 ULDC UR7, c[0x0][0x858] ;  /* 0x0002160000070ab9 */ /* 0x000fe20000000800 */
[----:B------:R-:W3:Y:S01]  /*40a0*/  S2UR UR11, SR_CTAID.Z ;  /* 0x00000000000b79c3 */ /* 0x000ee20000002700 */
[----:B----4-:R-:W-:-:S07]  /*40b0*/  UIMAD.WIDE.U32 UR4, UR8, UR4, URZ ;  /* 0x00000004080472a5 */ /* 0x010fce000f8e003f */
[----:B--2---:R-:W2:Y:S01]  /*40c0*/  LDC.64 R10, c[0x0][0x820] ;  /* 0x00020800ff0a7b82 */ /* 0x004ea20000000a00 */
[----:B------:R-:W-:Y:S02]  /*40d0*/  @UP0 USHF.R.U32.HI UR8, URZ, UR7, UR5 ;  /* 0x000000073f080299 */ /* 0x000fe40008011605 */
[----:B-1----:R-:W-:-:S05]  /*40e0*/  USHF.L.U32 UR6, UR6, 0xe, URZ ;  /* 0x0000000e06067899 */ /* 0x002fca000800063f */
[----:B------:R-:W1:Y:S01]  /*40f0*/  LDC.64 R12, c[0x0][0x848] ;  /* 0x00021200ff0c7b82 */ /* 0x000e620000000a00 */
[----:B------:R-:W-:Y:S01]  /*4100*/  USHF.R.S32.HI UR9, URZ, 0x1f, UR8 ;  /* 0x0000001f3f097899 */ /* 0x000fe20008011408 */
[----:B-----5:R-:W-:Y:S01]  /*4110*/  VIADD R0, R8, 0xffffff80 ;  /* 0xffffff8008007836 */ /* 0x020fe20000000000 */
[----:B------:R-:W-:Y:S02]  /*4120*/  USHF.R.S32.HI UR7, URZ, 0x1f, UR6 ;  /* 0x0000001f3f077899 */ /* 0x000fe40008011406 */
[----:B------:R-:W-:Y:S02]  /*4130*/  UIMAD UR10, UR9, UR12, URZ ;  /* 0x0000000c090a72a4 */ /* 0x000fe4000f8e023f */
[----:B------:R-:W-:Y:S01]  /*4140*/  UIMAD.WIDE.U32 UR4, UR8, UR12, UR6 ;  /* 0x0000000c080472a5 */ /* 0x000fe2000f8e0006 */
[----:B------:R-:W-:Y:S01]  /*4150*/  SHF.R.S32.HI R3, RZ, 0x1f, R0 ;  /* 0x0000001fff037819 */ /* 0x000fe20000011400 */
[----:B------:R-:W-:-:S03]  /*4160*/  UIMAD UR10, UR8, UR13, UR10 ;  /* 0x0000000d080a72a4 */ /* 0x000fc6000f8e020a */
[----:B------:R-:W-:Y:S01]  /*4170*/  ULDC.64 UR12, c[0x0][0x840] ;  /* 0x00021000000c7ab9 */ /* 0x000fe20000000a00 */
[----:B------:R-:W-:Y:S01]  /*4180*/  LEA.HI R3, R3, R0, RZ, 0x7 ;  /* 0x0000000003037211 */ /* 0x000fe200078f38ff */
[----:B------:R-:W-:Y:S01]  /*4190*/  UIMAD UR9, UR9, UR12, URZ ;  /* 0x0000000c090972a4 */ /* 0x000fe2000f8e023f */
[----:B---3--:R-:W-:Y:S01]  /*41a0*/  IMAD.U32 R2, RZ, RZ, UR4 ;  /* 0x00000004ff027e24 */ /* 0x008fe2000f8e00ff */
[----:B------:R-:W-:Y:S01]  /*41b0*/  UIMAD.WIDE.U32 UR6, UR8, UR12, UR6 ;  /* 0x0000000c080672a5 */ /* 0x000fe2000f8e0006 */
[----:B------:R-:W-:Y:S01]  /*41c0*/  SHF.R.S32.HI R0, RZ, 0x7, R3 ;  /* 0x00000007ff007819 */ /* 0x000fe20000011403 */
[----:B------:R-:W-:Y:S01]  /*41d0*/  UIMAD UR8, UR8, UR13, UR9 ;  /* 0x0000000d080872a4 */ /* 0x000fe2000f8e0209 */
[----:B------:R-:W-:Y:S01]  /*41e0*/  IMAD.U32 R3, RZ, RZ, UR5 ;  /* 0x00000005ff037e24 */ /* 0x000fe2000f8e00ff */
[----:B------:R-:W-:Y:S02]  /*41f0*/  UIADD3 UR9, UR5, UR10, URZ ;  /* 0x0000000a05097290 */ /* 0x000fe4000fffe03f */
[----:B------:R-:W-:Y:S01]  /*4200*/  USHF.R.S32.HI UR10, URZ, 0x1f, UR11 ;  /* 0x0000001f3f0a7899 */ /* 0x000fe2000801140b */
[----:B------:R-:W-:Y:S01]  /*4210*/  IMAD R9, R0, 0x2000, R9 ;  /* 0x0000200000097824 */ /* 0x000fe200078e0209 */
[----:B------:R-:W-:-:S02]  /*4220*/  UIADD3 UR8, UR7, UR8, URZ ;  /* 0x0000000807087290 */ /* 0x000fc4000fffe03f */
[----:B------:R-:W-:Y:S01]  /*4230*/  IMAD.U32 R5, RZ, RZ, UR7 ;  /* 0x00000007ff057e24 */ /* 0x000fe2000f8e00ff */
[----:B------:R-:W-:Y:S01]  /*4240*/  ULDC UR4, c[0x0][0x740] ;  /* 0x0001d00000047ab9 */ /* 0x000fe20000000800 */
[----:B------:R-:W-:Y:S02]  /*4250*/  IMAD.U32 R3, RZ, RZ, UR9 ;  /* 0x00000009ff037e24 */ /* 0x000fe4000f8e00ff */
[----:B------:R-:W-:Y:S01]  /*4260*/  FMUL.FTZ R88, R88, UR4 ;  /* 0x0000000458587c20 */ /* 0x000fe20008410000 */
[----:B--2---:R-:W-:Y:S02]  /*4270*/  IMAD R0, R10, UR10, RZ ;  /* 0x0000000a0a007c24 */ /* 0x004fe4000f8e02ff */
[----:B------:R-:W-:Y:S01]  /*4280*/  FMUL.FTZ R89, R89, UR4 ;  /* 0x0000000459597c20 */ /* 0x000fe20008410000 */
[----:B------:R-:W-:Y:S02]  /*4290*/  IMAD.U32 R4, RZ, RZ, UR6 ;  /* 0x00000006ff047e24 */ /* 0x000fe4000f8e00ff */
[----:B------:R-:W-:Y:S01]  /*42a0*/  FMUL.FTZ R90, R90, UR4 ;  /* 0x000000045a5a7c20 */ /* 0x000fe20008410000 */
[----:B------:R-:W-:-:S02]  /*42b0*/  IMAD.U32 R5, RZ, RZ, UR8 ;  /* 0x00000008ff057e24 */ /* 0x000fc4000f8e00ff */
[----:B------:R-:W-:Y:S01]  /*42c0*/  FMUL.FTZ R91, R91, UR4 ;  /* 0x000000045b5b7c20 */ /* 0x000fe20008410000 */
[----:B-1----:R-:W-:Y:S02]  /*42d0*/  IMAD R6, R12, UR10, RZ ;  /* 0x0000000a0c067c24 */ /* 0x002fe4000f8e02ff */
[----:B------:R-:W-:Y:S01]  /*42e0*/  FMUL.FTZ R92, R92, UR4 ;  /* 0x000000045c5c7c20 */ /* 0x000fe20008410000 */
[----:B------:R-:W-:Y:S02]  /*42f0*/  IMAD R7, R11, UR11, R0 ;  /* 0x0000000b0b077c24 */ /* 0x000fe4000f8e0200 */
[----:B------:R-:W-:Y:S01]  /*4300*/  FMUL.FTZ R93, R93, UR4 ;  /* 0x000000045d5d7c20 */ /* 0x000fe20008410000 */
[----:B------:R-:W-:-:S04]  /*4310*/  IMAD.WIDE.U32 R2, R10, UR11, R2 ;  /* 0x0000000b0a027c25 */ /* 0x000fc8000f8e0002 */
[----:B------:R-:W-:Y:S01]  /*4320*/  FMUL.FTZ R94, R94, UR4 ;  /* 0x000000045e5e7c20 */ /* 0x000fe20008410000 */
[----:B------:R-:W-:Y:S01]  /*4330*/  FMUL.FTZ R95, R95, UR4 ;  /* 0x000000045f5f7c20 */ /* 0x000fe20008410000 */
[----:B------:R-:W-:Y:S01]  /*4340*/  FMUL.FTZ R96, R96, UR4 ;  /* 0x0000000460607c20 */ /* 0x000fe20008410000 */
[----:B------:R-:W-:Y:S02]  /*4350*/  IMAD R11, R13, UR11, R6 ;  /* 0x0000000b0d0b7c24 */ /* 0x000fe4000f8e0206 */
[----:B------:R-:W-:Y:S01]  /*4360*/  FMUL.FTZ R97, R97, UR4 ;  /* 0x0000000461617c20 */ /* 0x000fe20008410000 */
[----:B------:R-:W-:-:S04]  /*4370*/  IMAD.WIDE.U32 R4, R12, UR11, R4 ;  /* 0x0000000b0c047c25 */ /* 0x000fc8000f8e0004 */
        /* <DEDUP_REMOVED lines=54> */
[----:B------:R-:W-:Y:S05]  /*46e0*/  WARPSYNC.ALL ;  /* 0x0000000000007948 */ /* 0x000fea0003800000 */
[----:B------:R-:W-:-:S02]  /*46f0*/  IMAD R9, R9, 0x4, R16 ;  /* 0x0000000409097824 */ /* 0x000fc400078e0210 */
[----:B------:R-:W-:Y:S02]  /*4700*/  IMAD.IADD R6, R3, 0x1, R7 ;  /* 0x0000000103067824 */ /* 0x000fe400078e0207 */
[----:B------:R-:W-:Y:S01]  /*4710*/  IMAD.IADD R0, R5, 0x1, R11 ;  /* 0x0000000105007824 */ /* 0x000fe200078e020b */
[----:B------:R-:W-:Y:S01]  /*4720*/  BAR.SYNC.DEFER_BLOCKING 0x1, 0x100 ;  /* 0x0044000000007b1d */ /* 0x000fe20000010000 */
[----:B------:R-:W-:-:S07]  /*4730*/  ISETP.NE.AND P1, PT, R8, 0x80, PT ;  /* 0x000000800800780c */ /* 0x000fce0003f25270 */
[----:B------:R-:W1:Y:S01]  /*4740*/  LDC.64 R10, c[0x0][0x800] ;  /* 0x00020000ff0a7b82 */ /* 0x000e620000000a00 */
[----:B------:R-:W-:Y:S07]  /*4750*/  BSSY B0, `(.L_x_252) ;  /* 0x000002c000007945 */ /* 0x000fee0003800000 */
[----:B------:R-:W2:Y:S01]  /*4760*/  LDC.64 R12, c[0x0][0x828] ;  /* 0x00020a00ff0c7b82 */ /* 0x000ea20000000a00 */
[----:B------:R3:W-:Y:S04]  /*4770*/  STS.128 [R9], R24 ;  /* 0x0000001809007388 */ /* 0x0007e80000000c00 */
[----:B------:R3:W-:Y:S01]  /*4780*/  STS.128 [R9+0x800], R28 ;  /* 0x0008001c09007388 */ /* 0x0007e20000000c00 */
[----:B-1----:R-:W-:-:S03]  /*4790*/  LEA R10, P0, R2, R10, 0x2 ;  /* 0x0000000a020a7211 */ /* 0x002fc600078010ff */
[----:B------:R3:W-:Y:S01]  /*47a0*/  STS.128 [R9+0x1000], R32 ;  /* 0x0010002009007388 */ /* 0x0007e20000000c00 */
[----:B------:R-:W-:-:S03]  /*47b0*/  LEA.HI.X R6, R2, R11, R6, 0x2, P0 ;  /* 0x0000000b02067211 */ /* 0x000fc600000f1406 */
[----:B------:R3:W-:Y:S01]  /*47c0*/  STS.128 [R9+0x1800], R36 ;  /* 0x0018002409007388 */ /* 0x0007e20000000c00 */
[----:B--2---:R-:W-:-:S03]  /*47d0*/  LEA R12, P2, R4, R12, 0x2 ;  /* 0x0000000c040c7211 */ /* 0x004fc600078410ff */
[----:B------:R3:W-:Y:S01]  /*47e0*/  STS.128 [R9+0x2000], R40 ;  /* 0x0020002809007388 */ /* 0x0007e20000000c00 */
[----:B------:R-:W-:-:S03]  /*47f0*/  LEA.HI.X R0, R4, R13, R0, 0x2, P2 ;  /* 0x0000000d04007211 */ /* 0x000fc600010f1400 */
[----:B------:R3:W-:Y:S04]  /*4800*/  STS.128 [R9+0x2800], R44 ;  /* 0x0028002c09007388 */ /* 0x0007e80000000c00 */
        /* <DEDUP_REMOVED lines=15> */
[----:B-1----:R-:W1:Y:S02]  /*4900*/  FENCE.VIEW.ASYNC.S ;  /* 0x00000000000073c6 */ /* 0x002e640000000000 */
[----:B-1----:R-:W-:Y:S06]  /*4910*/  BAR.SYNC.DEFER_BLOCKING 0x1, 0x100 ;  /* 0x0044000000007b1d */ /* 0x002fec0000010000 */
[----:B------:R-:W-:Y:S05]  /*4920*/  @P1 BRA `(.L_x_253) ;  /* 0x0000000000381947 */ /* 0x000fea0003800000 */
[----:B------:R-:W-:Y:S01]  /*4930*/  R2UR UR4, R12 ;  /* 0x000000000c0472ca */ /* 0x000fe200000e0000 */
[----:B------:R-:W-:Y:S01]  /*4940*/  UMOV UR7, 0x1000 ;  /* 0x0000100000077882 */ /* 0x000fe20000000000 */
[----:B------:R-:W-:Y:S01]  /*4950*/  R2UR UR5, R0 ;  /* 0x00000000000572ca */ /* 0x000fe200000e0000 */
[----:B------:R-:W-:Y:S01]  /*4960*/  UMOV UR8, 0x0 ;  /* 0x0000000000087882 */ /* 0x000fe20000000000 */
[----:B------:R-:W-:Y:S01]  /*4970*/  R2UR UR6, R16 ;  /* 0x00000000100672ca */ /* 0x000fe200000e0000 */
[----:B------:R-:W-:Y:S01]  /*4980*/  UMOV UR9, 0x14f00000 ;  /* 0x14f0000000097882 */ /* 0x000fe20000000000 */
[----:B------:R-:W-:-:S13]  /*4990*/  PLOP3.LUT P0, PT, PT, PT, PT, 0x80, 0x0 ;  /* 0x000000000000781c */ /* 0x000fda0003f0f070 */
.L_x_254:
[----:B------:R-:W-:Y:S01]  /*49a0*/  @P0 ELECT P2, URZ, PT ;  /* 0x00000000003f082f */ /* 0x000fe20003840000 */
[----:B------:R1:W-:-:S12]  /*49b0*/  UBLKRED.G.S.ADD.F32.RN [UR4], [UR6], UR7, desc[UR8] ;  /* 0x00000804060073bb */ /* 0x0003d800080a1407 */
[----:B------:R-:W-:Y:S02]  /*49c0*/  @P2 PLOP3.LUT P0, PT, P2, PT, PT, 0x8, 0x0 ;  /* 0x000000000000281c */ /* 0x000fe4000170e170 */
[----:B------:R-:W-:-:S11]  /*49d0*/  PLOP3.LUT P2, PT, PT, PT, PT, 0x8, 0x0 ;  /* 0x000000000000781c */ /* 0x000fd60003f4e170 */
[----:B-1----:R-:W-:Y:S05]  /*49e0*/  @P0 BRA.U.ANY `(.L_x_254) ;  /* 0xfffffffd00ec0947 */ /* 0x002fea000393ffff */
[----:B------:R0:W-:Y:S01]  /*49f0*/  UTMACMDFLUSH ;  /* 0x00000000000079b7 */ /* 0x0001e20000000000 */
[----:B------:R-:W-:-:S04]  /*4a00*/  DEPBAR.LE SB0, 0x0 ;  /* 0x000080000000791a */ /* 0x000fc80000000000 */
.L_x_253:
[----:B------:R-:W-:Y:S05]  /*4a10*/  BSYNC B0 ;  /* 0x0000000000007941 */ /* 0x000fea0003800000 */
.L_x_252:
[----:B------:R-:W-:Y:S06]  /*4a20*/  BAR.SYNC.DEFER_BLOCKING 0x1, 0x100 ;  /* 0x0044000000007b1d */ /* 0x000fec0000010000 */
[----:B------:R4:W-:Y:S04]  /*4a30*/  STS.128 [R9], R88 ;  /* 0x0000005809007388 */ /* 0x0009e80000000c00 */
        /* <DEDUP_REMOVED lines=30> */
.L_x_255:
[----:B------:R-:W-:Y:S01]  /*4c20*/  @P0 ELECT P1, URZ, PT ;  /* 0x00000000003f082f */ /* 0x000fe20003820000 */
[----:B------:R1:W-:-:S12]  /*4c30*/  UBLKRED.G.S.ADD.F32.RN [UR4], [UR6], UR7, desc[UR8] ;  /* 0x00000804060073bb */ /* 0x0003d800080a1407 */
[----:B------:R-:W-:Y:S02]  /*4c40*/  @P1 PLOP3.LUT P0, PT, P1, PT, PT, 0x8, 0x0 ;  /* 0x000000000000181c */ /* 0x000fe40000f0e170 */
[----:B------:R-:W-:-:S11]  /*4c50*/  PLOP3.LUT P1, PT, PT, PT, PT, 0x8, 0x0 ;  /* 0x000000000000781c */ /* 0x000fd60003f2e170 */
[----:B-1----:R-:W-:Y:S05]  /*4c60*/  @P0 BRA.U.ANY `(.L_x_255) ;  /* 0xfffffffd00ec0947 */ /* 0x002fea000393ffff */
[----:B------:R0:W-:Y:S01]  /*4c70*/  UTMACMDFLUSH ;  /* 0x00000000000079b7 */ /* 0x0001e20000000000 */
[----:B------:R-:W-:-:S04]  /*4c80*/  DEPBAR.LE SB0, 0x0 ;  /* 0x000080000000791a */ /* 0x000fc80000000000 */
[----:B------:R-:W-:Y:S05]  /*4c90*/  BRA `(.L_x_232) ;  /* 0x00000028001c7947 */ /* 0x000fea0003800000 */
.L_x_230:
        /* <DEDUP_REMOVED lines=51> */
.L_x_270:
        /* <DEDUP_REMOVED lines=21> */
.L_x_259:
[----:B------:R-:W-:Y:S05]  /*5120*/  BSYNC B0 ;  /* 0x0000000000007941 */ /* 0x000fea0003800000 */
.L_x_258:
        /* <DEDUP_REMOVED lines=13> */
.L_x_261:
[----:B------:R-:W-:Y:S05]  /*5200*/  BSYNC B0 ;  /* 0x0000000000007941 */ /* 0x000fea0003800000 */
.L_x_260:
[----:B------:R-:W-:Y:S06]  /*5210*/  BAR.ARV 0xa, 0xa0 ;  /* 0x0282800000007b1d */ /* 0x000fec0000002000 */
[----:B------:R-:W-:Y:S04]  /*5220*/  BSSY B0, `(.L_x_262) ;  /* 0x0000003000007945 */ /* 0x000fe80003800000 */
[----:B------:R-:W-:Y:S05]  /*5230*/  @!P0 BRA `(.L_x_263) ;  /* 0x0000000000048947 */ /* 0x000fea0003800000 */
[----:B------:R-:W-:-:S04]  /*5240*/  DEPBAR.LE SB0, 0x0 ;  /* 0x000080000000791a */ /* 0x000fc80000000000 */
.L_x_263:
[----:B------:R-:W-:Y:S05]  /*5250*/  BSYNC B0 ;  /* 0x0000000000007941 */ /* 0x000fea0003800000 */
.L_x_262:
        /* <DEDUP_REMOVED lines=13> */
.L_x_265:
[----:B------:R-:W-:Y:S05]  /*5330*/  BSYNC B0 ;  /* 0x0000000000007941 */ /* 0x000fea0003800000 */
.L_x_264:
        /* <DEDUP_REMOVED lines=13> */
.L_x_267:
[----:B------:R-:W-:Y:S05]  /*5410*/  BSYNC B0 ;  /* 0x0000000000007941 */ /* 0x000fea0003800000 */
.L_x_266:
[----:B------:R-:W-:Y:S01]  /*5420*/  VIADD R0, R0, 0xfffffffe ;  /* 0xfffffffe00007836 */ /* 0x000fe20000000000 */
[----:B------:R-:W-:Y:S06]  /*5430*/  BAR.ARV 0xa, 0xa0 ;  /* 0x0282800000007b1d */ /* 0x000fec0000002000 */
[----:B------:R-:W-:Y:S01]  /*5440*/  BSSY B0, `(.L_x_268) ;  /* 0x0000004000007945 */ /* 0x000fe20003800000 */
[----:B------:R-:W-:-:S03]  /*5450*/  ISETP.NE.AND P1, PT, R0, RZ, PT ;  /* 0x000000ff0000720c */ /* 0x000fc60003f25270 */
[----:B------:R-:W-:Y:S10]  /*5460*/  @!P0 BRA `(.L_x_269) ;  /* 0x0000000000048947 */ /* 0x000ff40003800000 */
[----:B------:R-:W-:-:S04]  /*5470*/  DEPBAR.LE SB0, 0x0 ;  /* 0x000080000000791a */ /* 0x000fc80000000000 */
.L_x_269:
[----:B------:R-:W-:Y:S05]  /*5480*/  BSYNC B0 ;  /* 0x0000000000007941 */ /* 0x000fea0003800000 */
.L_x_268:
[----:B------:R-:W-:Y:S06]  /*5490*/  BAR.ARV 0xb, 0xa0 ;  /* 0x02c2800000007b1d */ /* 0x000fec0000002000 */
[----:B------:R-:W-:Y:S02]  /*54a0*/  UIADD3 UR5, UR5, 0x2, URZ ;  /* 0x0000000205057890 */ /* 0x000fe4000fffe03f */
[----:B------:R-:W-:Y:S01]  /*54b0*/  UIADD3 UR4, UR4, 0x1, URZ ;  /* 0x0000000104047890 */ /* 0x000fe2000fffe03f */
[----:B------:R-:W-:Y:S11]  /*54c0*/  @P1 BRA `(.L_x_270) ;  /* 0xfffffff800c01947 */ /* 0x000ff6000383ffff */
[----:B------:R-:W-:-:S12]  /*54d0*/  USHF.L.U32 UR5, UR5, 0xd, URZ ;  /* 0x0000000d05057899 */ /* 0x000fd8000800063f */
.L_x_257:
        /* <DEDUP_REMOVED lines=19> */
.L_x_272:
[----:B------:R-:W-:Y:S05]  /*5610*/  BSYNC B0 ;  /* 0x0000000000007941 */ /* 0x000fea0003800000 */
.L_x_271:
        /* <DEDUP_REMOVED lines=19> */
.L_x_274:
[----:B------:R-:W-:Y:S05]  /*5750*/  BSYNC B0 ;  /* 0x0000000000007941 */ /* 0x000fea0003800000 */
.L_x_273:
[----:B------:R-:W-:Y:S06]  /*5760*/  BAR.ARV 0xa, 0xa0 ;  /* 0x0282800000007b1d */ /* 0x000fec0000002000 */
[----:B------:R-:W-:Y:S04]  /*5770*/  BSSY B0, `(.L_x_275) ;  /* 0x0000003000007945 */ /* 0x000fe80003800000 */
[----:B------:R-:W-:Y:S05]  /*5780*/  @!P0 BRA `(.L_x_276) ;  /* 0x0000000000048947 */ /* 0x000fea0003800000 */
[----:B------:R-:W-:-:S04]  /*5790*/  DEPBAR.LE SB0, 0x0 ;  /* 0x000080000000791a */ /* 0x000fc80000000000 */
.L_x_276:
[----:B------:R-:W-:Y:S05]  /*57a0*/  BSYNC B0 ;  /* 0x0000000000007941 */ /* 0x000fea0003800000 */
.L_x_275:
[----:B------:R-:W-:Y:S06]  /*57b0*/  BAR.ARV 0xb, 0xa0 ;  /* 0x02c2800000007b1d */ /* 0x000fec0000002000 */
[----:B------:R-:W-:Y:S05]  /*57c0*/  BRA `(.L_x_232) ;  /* 0x0000001c00507947 */ /* 0x000fea0003800000 */
.L_x_256:
        /* <DEDUP_REMOVED lines=55> */
.L_x_307:
[----:B------:R-:W-:Y:S02]  /*5b40*/  IMAD.IADD R10, R7, 0x1, R3 ;  /* 0x00000001070a7824 */ /* 0x000fe400078e0203 */
[----:B-1----:R-:W-:Y:S02]  /*5b50*/  IMAD.SHL.U32 R0, R2, 0x80, RZ ;  /* 0x0000008002007824 */ /* 0x002fe400078e00ff */
[----:B------:R-:W-:Y:S01]  /*5b60*/  IMAD.MOV.U32 R9, RZ, RZ, 0x1 ;  /* 0x00000001ff097424 */ /* 0x000fe200078e00ff */
[----:B------:R-:W-:Y:S06]  /*5b70*/  @P0 BRA `(.L_x_280) ;  /* 0x0000000000180947 */ /* 0x000fec0003800000 */
[----:B------:R-:W1:Y:S01]  /*5b80*/  S2R R4, SR_TID.X ;  /* 0x0000000000047919 */ /* 0x000e620000002100 */
[----:B------:R-:W-:-:S04]  /*5b90*/  IMAD.MOV.U32 R2, RZ, RZ, 0x4100 ;  /* 0x00004100ff027424 */ /* 0x000fc800078e00ff */
[----:B------:R2:W-:Y:S01]  /*5ba0*/  SYNCS.ARRIVE.TRANS64 RZ, [R11+URZ+0x30810], R2 ;  /* 0x030810020bff79a7 */ /* 0x0005e2000800003f */
[----:B-1----:R-:W-:-:S13]  /*5bb0*/  LOP3.LUT P1, RZ, R4, 0x1f, RZ, 0xc0, !PT ;  /* 0x0000001f04ff7812 */ /* 0x002fda000782c0ff */
[----:B--2---:R-:W-:Y:S05]  /*5bc0*/  @!P1 BRA `(.L_x_280) ;  /* 0x0000000000049947 */ /* 0x004fea0003800000 */
[----:B------:R-:W-:Y:S01]  /*5bd0*/  BPT.TRAP 0x1 ;  /* 0x000000040000795c */ /* 0x000fe20000300000 */
.L_x_280:
[----:B------:R-:W1:Y:S01]  /*5be0*/  LDC.64 R2, c[0x0][0x198] ;  /* 0x00006600ff027b82 */ /* 0x000e620000000a00 */
[----:B------:R-:W-:Y:S01]  /*5bf0*/  R2UR UR11, R0 ;  /* 0x00000000000b72ca */ /* 0x000fe200000e0000 */
[----:B------:R-:W-:Y:S01]  /*5c00*/  UMOV UR19, URZ ;  /* 0x0000003f00137c82 */ /* 0x000fe20008000000 */
[----:B------:R-:W-:Y:S01]  /*5c10*/  R2UR UR8, R11 ;  /* 0x000000000b0872ca */ /* 0x000fe200000e0000 */
[----:B------:R-:W-:Y:S01]  /*5c20*/  UMOV UR22, 0x0 ;  /* 0x0000000000167882 */ /* 0x000fe20000000000 */
[----:B------:R-:W-:Y:S01]  /*5c30*/  UMOV UR23, 0x14f00000 ;  /* 0x14f0000000177882 */ /* 0x000fe20000000000 */
[----:B------:R-:W-:Y:S01]  /*5c40*/  UMOV UR18, URZ ;  /* 0x0000003f00127c82 */ /* 0x000fe20008000000 */
[----:B------:R-:W-:Y:S01]  /*5c50*/  UMOV UR26, 0x40 ;  /* 0x00000040001a7882 */ /* 0x000fe20000000000 */
[----:B------:R-:W2:Y:S01]  /*5c60*/  LDC R12, c[0x0][0x280] ;  /* 0x0000a000ff0c7b82 */ /* 0x000ea20000000800 */
[----:B------:R-:W-:Y:S01]  /*5c70*/  UMOV UR28, UR20 ;  /* 0x00000014001c7c82 */ /* 0x000fe20008000000 */
[----:B------:R-:W-:Y:S01]  /*5c80*/  UMOV UR29, UR21 ;  /* 0x00000015001d7c82 */ /* 0x000fe20008000000 */
[----:B------:R-:W-:Y:S01]  /*5c90*/  UMOV UR27, UR19 ;  /* 0x00000013001b7c82 */ /* 0x000fe20008000000 */
[----:B------:R-:W-:Y:S01]  /*5ca0*/  UMOV UR10, 0x10 ;  /* 0x00000010000a7882 */ /* 0x000fe20000000000 */
[----:B------:R-:W-:Y:S01]  /*5cb0*/  IMAD.MOV.U32 R4, RZ, RZ, 0x10000 ;  /* 0x00010000ff047424 */ /* 0x000fe200078e00ff */
[----:B------:R-:W-:Y:S01]  /*5cc0*/  UMOV UR30, 0x0 ;  /* 0x00000000001e7882 */ /* 0x000fe20000000000 */
[----:B------:R-:W-:Y:S01]  /*5cd0*/  UMOV UR31, 0x10000000 ;  /* 0x10000000001f7882 */ /* 0x000fe20000000000 */
[----:B------:R-:W-:Y:S01]  /*5ce0*/  UIADD3 UR16, UR8, 0x18000, URZ ;  /* 0x0001800008107890 */ /* 0x000fe2000fffe03f */
[----:B------:R-:W-:Y:S01]  /*5cf0*/  IMAD.MOV.U32 R20, RZ, RZ, RZ ;  /* 0x000000ffff147224 */ /* 0x000fe200078e00ff */
[----:B------:R-:W-:Y:S01]  /*5d00*/  UIADD3 UR17, UR8, 0x30810, URZ ;  /* 0x0003081008117890 */ /* 0x000fe2000fffe03f */
[----:B------:R-:W-:Y:S01]  /*5d10*/  IMAD.MOV.U32 R5, RZ, RZ, RZ ;  /* 0x000000ffff057224 */ /* 0x000fe200078e00ff */
[----:B------:R-:W-:-:S02]  /*5d20*/  UIADD3 UR24, UR8, 0x1a000, URZ ;  /* 0x0001a00008187890 */ /* 0x000fc4000fffe03f */
[----:B------:R-:W-:Y:S01]  /*5d30*/  UIADD3 UR32, UR8, 0x28000, URZ ;  /* 0x0002800008207890 */ /* 0x000fe2000fffe03f */
[----:B-1----:R-:W-:Y:S02]  /*5d40*/  IMAD.MOV.U32 R8, RZ, RZ, R2 ;  /* 0x000000ffff087224 */ /* 0x002fe400078e0002 */
[----:B------:R-:W-:Y:S01]  /*5d50*/  UMOV UR25, UR17 ;  /* 0x0000001100197c82 */ /* 0x000fe20008000000 */
[----:B------:R-:W-:Y:S01]  /*5d60*/  UMOV UR33, UR17 ;  /* 0x0000001100217c82 */ /* 0x000fe20008000000 */
[----:B------:R-:W-:Y:S01]  /*5d70*/  UIADD3 UR9, UR8, 0x30800, URZ ;  /* 0x0003080008097890 */ /* 0x000fe2000fffe03f */
[----:B------:R-:W-:Y:S01]  /*5d80*/  IADD3 R0, P1, R8, 0x2f0, RZ ;  /* 0x000002f008007810 */ /* 0x000fe20007f3e0ff */
[----:B------:R-:W-:Y:S01]  /*5d90*/  UIADD3 UR40, UR8, 0x4000, URZ ;  /* 0x0000400008287890 */ /* 0x000fe2000fffe03f */
[----:B------:R-:W-:Y:S02]  /*5da0*/  UMOV UR13, UR21 ;  /* 0x00000015000d7c82 */ /* 0x000fe40008000000 */
[----:B------:R-:W-:Y:S01]  /*5db0*/  R2UR UR6, R0 ;  /* 0x00000000000672ca */ /* 0x000fe200000e0000 */
[----:B------:R-:W-:Y:S01]  /*5dc0*/  UMOV UR42, 0x40 ;  /* 0x00000040002a7882 */ /* 0x000fe20000000000 */
        /* <DEDUP_REMOVED lines=11> */
[----:B------:R-:W-:-:S03]  /*5e80*/  UMOV UR34, UR18 ;  /* 0x0000001200227c82 */ /* 0x000fc60008000000 */
[----:B------:R-:W-:Y:S01]  /*5e90*/  R2UR UR7, R2 ;  /* 0x00000000020772ca */ /* 0x000fe200000e0000 */
[----:B------:R-:W-:-:S05]  /*5ea0*/  IMAD.X R2, RZ, RZ, R0, P2 ;  /* 0x000000ffff027224 */ /* 0x000fca00010e0600 */
[----:B------:R-:W-:Y:S02]  /*5eb0*/  R2UR UR39, R2 ;  /* 0x00000000022772ca */ /* 0x000fe400000e0000 */
[----:B------:R-:W-:-:S04]  /*5ec0*/  IADD3 R2, P1, R8, 0xf0, RZ ;  /* 0x000000f008027810 */ /* 0x000fc80007f3e0ff */
[----:B------:R-:W-:Y:S01]  /*5ed0*/  R2UR UR14, R2 ;  /* 0x00000000020e72ca */ /* 0x000fe200000e0000 */
[----:B------:R-:W-:Y:S01]  /*5ee0*/  IMAD.X R3, RZ, RZ, R0, P1 ;  /* 0x000000ffff037224 */ /* 0x000fe200008e0600 */
[----:B--2---:R-:W-:-:S04]  /*5ef0*/  ISETP.GE.AND P1, PT, R12, 0x41, PT ;  /* 0x000000410c00780c */ /* 0x004fc80003f26270 */
        /* <DEDUP_REMOVED lines=33> */
.L_x_291:
[----:B------:R-:W-:-:S04]  /*6110*/  SHF.L.U32 R21, R9, 0x1f, RZ ;  /* 0x0000001f09157819 */ /* 0x000fc800000006ff */
[----:B-1----:R-:W1:Y:S02]  /*6120*/  SYNCS.PHASECHK.TRANS64.TRYWAIT P1, [R11+URZ+0x30840], R21 ;  /* 0x030840150b0075a7 */ /* 0x002e64000802017f */
[----:B-12---:R-:W-:Y:S05]  /*6130*/  @!P1 BRA `(.L_x_283) ;  /* 0x0000001400689947 */ /* 0x006fea0003800000 */
.L_x_308:
[----:B------:R-:W-:Y:S05]  /*6140*/  @P0 BRA `(.L_x_284) ;  /* 0x0000000000140947 */ /* 0x000fea0003800000 */
[----:B------:R-:W-:Y:S01]  /*6150*/  ISETP.NE.AND P1, PT, R14, RZ, PT ;  /* 0x000000ff0e00720c */ /* 0x000fe20003f25270 */
[----:B------:R-:W-:-:S04]  /*6160*/  IMAD.MOV.U32 R0, RZ, RZ, 0x4100 ;  /* 0x00004100ff007424 */ /* 0x000fc800078e00ff */
[----:B------:R2:W-:Y:S08]  /*6170*/  SYNCS.ARRIVE.TRANS64 RZ, [R11+URZ+0x30830], R0 ;  /* 0x030830000bff79a7 */ /* 0x0005f0000800003f */
[----:B------:R-:W-:Y:S05]  /*6180*/  @!P1 BRA `(.L_x_284) ;  /* 0x0000000000049947 */ /* 0x000fea0003800000 */
[----:B------:R-:W-:Y:S01]  /*6190*/  BPT.TRAP 0x1 ;  /* 0x000000040000795c */ /* 0x000fe20000300000 */
.L_x_284:
        /* <DEDUP_REMOVED lines=36> */
.L_x_309:
[----:B------:R-:W-:Y:S05]  /*63e0*/  @P0 BRA `(.L_x_286) ;  /* 0x0000000000140947 */ /* 0x000fea0003800000 */
[----:B------:R-:W-:Y:S01]  /*63f0*/  ISETP.NE.AND P1, PT, R14, RZ, PT ;  /* 0x000000ff0e00720c */ /* 0x000fe20003f25270 */
[----:B------:R-:W-:-:S04]  /*6400*/  IMAD.MOV.U32 R2, RZ, RZ, 0x4100 ;  /* 0x00004100ff027424 */ /* 0x000fc800078e00ff */
[----:B------:R3:W-:Y:S08]  /*6410*/  SYNCS.ARRIVE.TRANS64 RZ, [R11+URZ+0x30818], R2 ;  /* 0x030818020bff79a7 */ /* 0x0007f0000800003f */
[----:B------:R-:W-:Y:S05]  /*6420*/  @!P1 BRA `(.L_x_286) ;  /* 0x0000000000049947 */ /* 0x000fea0003800000 */
[----:B------:R-:W-:Y:S01]  /*6430*/  BPT.TRAP 0x1 ;  /* 0x000000040000795c */ /* 0x000fe20000300000 */
.L_x_286:
        /* <DEDUP_REMOVED lines=27> */
.L_x_310:
        /* <DEDUP_REMOVED lines=9> */
.L_x_288:
        /* <DEDUP_REMOVED lines=31> */
.L_x_312:
[----:B------:R-:W-:Y:S05]  /*6870*/  @P0 BRA `(.L_x_290) ;  /* 0x0000000000140947 */ /* 0x000fea0003800000 */
[----:B------:R-:W-:Y:S01]  /*6880*/  ISETP.NE.AND P1, PT, R14, RZ, PT ;  /* 0x000000ff0e00720c */ /* 0x000fe20003f25270 */
[----:B-1----:R-:W-:-:S04]  /*6890*/  IMAD.MOV.U32 R4, RZ, RZ, 0x4100 ;  /* 0x00004100ff047424 */ /* 0x002fc800078e00ff */
[----:B------:R2:W-:Y:S08]  /*68a0*/  SYNCS.ARRIVE.TRANS64 RZ, [R11+URZ+0x30810], R4 ;  /* 0x030810040bff79a7 */ /* 0x0005f0000800003f */
[----:B------:R-:W-:Y:S05]  /*68b0*/  @!P1 BRA `(.L_x_290) ;  /* 0x0000000000049947 */ /* 0x000fea0003800000 */
[----:B------:R-:W-:Y:S01]  /*68c0*/  BPT.TRAP 0x1 ;  /* 0x000000040000795c */ /* 0x000fe20000300000 */
.L_x_290:
        /* <DEDUP_REMOVED lines=29> */
.L_x_282:
[----:B------:R-:W-:-:S13]  /*6aa0*/  ISETP.NE.AND P1, PT, R19, RZ, PT ;  /* 0x000000ff1300720c */ /* 0x000fda0003f25270 */
[----:B------:R-:W-:Y:S05]  /*6ab0*/  @!P1 BRA `(.L_x_281) ;  /* 0x0000000400289947 */ /* 0x000fea0003800000 */
[----:B------:R-:W-:-:S04]  /*6ac0*/  SHF.L.U32 R12, R9, 0x1f, RZ ;  /* 0x0000001f090c7819 */ /* 0x000fc800000006ff */
[----:B------:R-:W3:Y:S02]  /*6ad0*/  SYNCS.PHASECHK.TRANS64.TRYWAIT P1, [R11+URZ+0x30840], R12 ;  /* 0x0308400c0b0075a7 */ /* 0x000ee4000802017f */
[----:B---3--:R-:W-:Y:S05]  /*6ae0*/  @!P1 BRA `(.L_x_292) ;  /* 0x0000000c00509947 */ /* 0x008fea0003800000 */
.L_x_313:
[----:B------:R-:W-:Y:S05]  /*6af0*/  @P0 BRA `(.L_x_293) ;  /* 0x0000000000140947 */ /* 0x000fea0003800000 */
[----:B------:R-:W-:Y:S01]  /*6b00*/  ISETP.NE.AND P1, PT, R14, RZ, PT ;  /* 0x000000ff0e00720c */ /* 0x000fe20003f25270 */
[----:B-12---:R-:W-:-:S04]  /*6b10*/  IMAD.MOV.U32 R4, RZ, RZ, 0x4100 ;  /* 0x00004100ff047424 */ /* 0x006fc800078e00ff */
[----:B------:R4:W-:Y:S08]  /*6b20*/  SYNCS.ARRIVE.TRANS64 RZ, [R11+URZ+0x30830], R4 ;  /* 0x030830040bff79a7 */ /* 0x0009f0000800003f */
[----:B------:R-:W-:Y:S05]  /*6b30*/  @!P1 BRA `(.L_x_293) ;  /* 0x0000000000049947 */ /* 0x000fea0003800000 */
[----:B------:R-:W-:Y:S01]  /*6b40*/  BPT.TRAP 0x1 ;  /* 0x000000040000795c */ /* 0x000fe20000300000 */
.L_x_293:
        /* <DEDUP_REMOVED lines=33> */
.L_x_314:
[----:B------:R-:W-:Y:S05]  /*6d60*/  @P0 BRA `(.L_x_295) ;  /* 0x0000000000140947 */ /* 0x000fea0003800000 */
[----:B------:R-:W-:Y:S01]  /*6d70*/  ISETP.NE.AND P0, PT, R14, RZ, PT ;  /* 0x000000ff0e00720c */ /* 0x000fe20003f05270 */
[----:B------:R-:W-:-:S04]  /*6d80*/  IMAD.MOV.U32 R4, RZ, RZ, 0x4100 ;  /* 0x00004100ff047424 */ /* 0x000fc800078e00ff */
[----:B------:R2:W-:Y:S08]  /*6d90*/  SYNCS.ARRIVE.TRANS64 RZ, [R11+URZ+0x30818], R4 ;  /* 0x030818040bff79a7 */ /* 0x0005f0000800003f */
[----:B------:R-:W-:Y:S05]  /*6da0*/  @!P0 BRA `(.L_x_295) ;  /* 0x0000000000048947 */ /* 0x000fea0003800000 */
[----:B------:R-:W-:Y:S01]  /*6db0*/  BPT.TRAP 0x1 ;  /* 0x000000040000795c */ /* 0x000fe20000300000 */
.L_x_295:
        /* <DEDUP_REMOVED lines=26> */
.L_x_281:
[----:B-12---:R-:W-:Y:S01]  /*6f60*/  IMAD R4, R20, 0x8, R11 ;  /* 0x0000000814047824 */ /* 0x006fe200078e020b */
[----:B------:R-:W-:Y:S01]  /*6f70*/  SHF.L.U32 R3, R9, 0x1f, RZ ;  /* 0x0000001f09037819 */ /* 0x000fe200000006ff */
[----:B------:R-:W1:Y:S03]  /*6f80*/  S2R R2, SR_TID.X ;  /* 0x0000000000027919 */ /* 0x000e660000002100 */
[----:B------:R-:W2:Y:S01]  /*6f90*/  SYNCS.PHASECHK.TRANS64.TRYWAIT P0, [R4+URZ+0x30840], R3 ;  /* 0x03084003040075a7 */ /* 0x000ea2000800017f */
[----:B-1----:R-:W-:-:S04]  /*6fa0*/  LOP3.LUT R2, R2, 0x7f, RZ, 0xc0, !PT ;  /* 0x0000007f02027812 */ /* 0x002fc800078ec0ff */
[----:B------:R-:W-:Y:S01]  /*6fb0*/  ISETP.NE.AND P1, PT, R2, RZ, PT ;  /* 0x000000ff0200720c */ /* 0x000fe20003f25270 */
[----:B--2---:R-:W-:-:S12]  /*6fc0*/  @!P0 BRA `(.L_x_296) ;  /* 0x0000000800408947 */ /* 0x004fd80003800000 */
.L_x_315:
[----:B------:R-:W-:Y:S05]  /*6fd0*/  @P1 BRA `(.L_x_297) ;  /* 0x0000000000181947 */ /* 0x000fea0003800000 */
[----:B------:R-:W2:Y:S01]  /*6fe0*/  S2R R2, SR_TID.X ;  /* 0x0000000000027919 */ /* 0x000ea20000002100 */
[----:B-1----:R-:W-:-:S04]  /*6ff0*/  IMAD.MOV.U32 R3, RZ, RZ, 0x4100 ;  /* 0x00004100ff037424 */ /* 0x002fc800078e00ff */
[----:B------:R4:W-:Y:S01]  /*7000*/  SYNCS.ARRIVE.TRANS64 RZ, [R4+URZ+0x30830], R3 ;  /* 0x0308300304ff79a7 */ /* 0x0009e2000800003f */
[----:B--2---:R-:W-:-:S13]  /*7010*/  LOP3.LUT P0, RZ, R2, 0x1f, RZ, 0xc0, !PT ;  /* 0x0000001f02ff7812 */ /* 0x004fda000780c0ff */
[----:B----4-:R-:W-:Y:S05]  /*7020*/  @!P0 BRA `(.L_x_297) ;  /* 0x0000000000048947 */ /* 0x010fea0003800000 */
[----:B------:R-:W-:Y:S01]  /*7030*/  BPT.TRAP 0x1 ;  /* 0x000000040000795c */ /* 0x000fe20000300000 */
.L_x_297:
        /* <DEDUP_REMOVED lines=40> */
.L_x_278:
[----:B------:R-:W-:Y:S05]  /*72c0*/  BSYNC B0 ;  /* 0x0000000000007941 */ /* 0x000fea0003800000 */
.L_x_277:
[----:B------:R-:W-:-:S03]  /*72d0*/  UMOV UR6, 0xffffffff ;  /* 0xffffffff00067882 */ /* 0x000fc60000000000 */
[----:B------:R-:W-:Y:S05]  /*72e0*/  BRA.DIV UR6, `(.L_x_298) ;  /* 0x00000006068c7947 */ /* 0x000fea000b800000 */
[----:B------:R-:W-:-:S13]  /*72f0*/  ELECT P0, URZ, PT ;  /* 0x00000000003f782f */ /* 0x000fda0003800000 */
.L_x_318:
[----:B------:R-:W-:Y:S05]  /*7300*/  @!P0 BRA `(.L_x_232) ;  /* 0x0000000000808947 */ /* 0x000fea0003800000 */
[----:B------:R-:W-:-:S04]  /*7310*/  LOP3.LUT R17, R17, 0x2, RZ, 0xfc, !PT ;  /* 0x0000000211117812 */ /* 0x000fc800078efcff */
[----:B------:R-:W-:-:S13]  /*7320*/  ISETP.NE.AND P0, PT, R17, 0x3, PT ;  /* 0x000000031100780c */ /* 0x000fda0003f05270 */
[----:B------:R-:W-:Y:S05]  /*7330*/  @!P0 BRA `(.L_x_299) ;  /* 0x0000000000048947 */ /* 0x000fea0003800000 */
[----:B------:R-:W-:Y:S01]  /*7340*/  BPT.TRAP 0x1 ;  /* 0x000000040000795c */ /* 0x000fe20000300000 */
.L_x_299:
        /* <DEDUP_REMOVED lines=15> */
.L_x_319:
[----:B------:R-:W2:Y:S02]  /*7440*/  SYNCS.PHASECHK.TRANS64.TRYWAIT P1, [R3+URZ], R2 ;  /* 0x00000002030075a7 */ /* 0x000ea4000802017f */
[----:B--2---:R-:W-:Y:S05]  /*7450*/  @!P1 BRA `(.L_x_301) ;  /* 0x0000000400689947 */ /* 0x004fea0003800000 */
.L_x_320:
[----:B------:R-:W-:Y:S05]  /*7460*/  @!P0 BRA `(.L_x_302) ;  /* 0x0000000000048947 */ /* 0x000fea0003800000 */
[----:B------:R-:W-:Y:S01]  /*7470*/  BPT.TRAP 0x1 ;  /* 0x000000040000795c */ /* 0x000fe20000300000 */
.L_x_302:
[----:B--2---:R-:W-:-:S04]  /*7480*/  VIADD R3, R7, 0x30840 ;  /* 0x0003084007037836 */ /* 0x004fc80000000000 */
[----:B------:R-:W-:-:S04]  /*7490*/  IMAD R0, R0, 0x8, R3 ;  /* 0x0000000800007824 */ /* 0x000fc800078e0203 */
[----:B------:R-:W2:Y:S02]  /*74a0*/  SYNCS.PHASECHK.TRANS64.TRYWAIT P0, [R0+URZ], R5 ;  /* 0x00000005000075a7 */ /* 0x000ea4000800017f */
[----:B--2---:R-:W-:Y:S05]  /*74b0*/  @!P0 BRA `(.L_x_303) ;  /* 0x0000000400648947 */ /* 0x004fea0003800000 */
.L_x_321:
[----:B------:R-:W-:-:S07]  /*74c0*/  IMAD R3, R4, 0x8, R3 ;  /* 0x0000000804037824 */ /* 0x000fce00078e0203 */
.L_x_304:
[----:B---3--:R3:W4:Y:S02]  /*74d0*/  SYNCS.PHASECHK.TRANS64.TRYWAIT P0, [R3+URZ], R2 ;  /* 0x00000002030075a7 */ /* 0x008724000800017f */
[----:B----4-:R-:W-:Y:S05]  /*74e0*/  @!P0 NANOSLEEP.SYNCS 0x989680 ;  /* 0x009896800000895d */ /* 0x010fea0003900000 */
[----:B------:R-:W4:Y:S02]  /*74f0*/  @!P0 SYNCS.PHASECHK.TRANS64 P0, [R3+URZ], R2 ;  /* 0x00000002030085a7 */ /* 0x000f24000800007f */
[----:B----4-:R-:W-:Y:S05]  /*7500*/  @!P0 BRA `(.L_x_304) ;  /* 0xfffffffc00f08947 */ /* 0x010fea000383ffff */
.L_x_232:
[----:B------:R-:W-:Y:S05]  /*7510*/  BSYNC B6 ;  /* 0x0000000000067941 */ /* 0x000fea0003800000 */
.L_x_229:
[----:B------:R-:W-:Y:S05]  /*7520*/  EXIT ;  /* 0x000000000000794d */ /* 0x000fea0003800000 */
.L_x_237:
[----:B------:R-:W-:Y:S02]  /*7530*/  IMAD.MOV.U32 R12, RZ, RZ, RZ ;  /* 0x000000ffff0c7224 */ /* 0x000fe400078e00ff */
[----:B------:R-:W-:Y:S02]  /*7540*/  IMAD.MOV.U32 R11, RZ, RZ, 0x1f ;  /* 0x0000001fff0b7424 */ /* 0x000fe400078e00ff */
[----:B------:R-:W-:-:S07]  /*7550*/  IMAD.MOV.U32 R15, RZ, RZ, -0x1 ;  /* 0xffffffffff0f7424 */ /* 0x000fce00078e00ff */
[----:B------:R-:W-:Y:S05]  /*7560*/  WARPSYNC.COLLECTIVE R15, `(.L_x_305) ;  /* 0x000000000f087348 */ /* 0x000fea0003c00000 */
[----:B------:R1:W2:Y:S02]  /*7570*/  SHFL.IDX P6, R14, R13, R12, R11 ;  /* 0x0000000c0d0e7389 */ /* 0x0002a400000c000b */
[----:B-12---:R-:W-:Y:S01]  /*7580*/  ENDCOLLECTIVE ;  /* 0x000000000000791b */ /* 0x006fe20003800000 */
.L_x_305:
[----:B------:R-:W-:Y:S05]  /*7590*/  BRA `(.L_x_306) ;  /* 0xffffff9400647947 */ /* 0x000fea000383ffff */
.L_x_239:
[----:B--2---:R2:W3:Y:S02]  /*75a0*/  SYNCS.PHASECHK.TRANS64.TRYWAIT P0, [R16+URZ+0x30800], R11 ;  /* 0x0308000b100075a7 */ /* 0x0044e4000800017f */
[----:B---3--:R-:W-:Y:S05]  /*75b0*/  @!P0 NANOSLEEP.SYNCS 0x989680 ;  /* 0x009896800000895d */ /* 0x008fea0003900000 */
[----:B------:R-:W3:Y:S02]  /*75c0*/  @!P0 SYNCS.PHASECHK.TRANS64 P0, [R16+URZ+0x30800], R11 ;  /* 0x0308000b100085a7 */ /* 0x000ee4000800007f */
[----:B---3--:R-:W-:Y:S05]  /*75d0*/  @!P0 BRA `(.L_x_239) ;  /* 0xfffffffc00f08947 */ /* 0x008fea000383ffff */
[----:B------:R-:W-:Y:S05]  /*75e0*/  BRA `(.L_x_238) ;  /* 0xffffff9400bc7947 */ /* 0x000fea000383ffff */
.L_x_244:
[----:B---3--:R3:W4:Y:S02]  /*75f0*/  SYNCS.PHASECHK.TRANS64.TRYWAIT P1, [R2+URZ+0x30810], R153 ;  /* 0x03081099020075a7 */ /* 0x008724000802017f */
[----:B----4-:R-:W-:Y:S05]  /*7600*/  @!P1 NANOSLEEP.SYNCS 0x989680 ;  /* 0x009896800000995d */ /* 0x010fea0003900000 */
[----:B------:R-:W4:Y:S02]  /*7610*/  @!P1 SYNCS.PHASECHK.TRANS64 P1, [R2+URZ+0x30810], R153 ;  /* 0x03081099020095a7 */ /* 0x000f24000802007f */
[----:B----4-:R-:W-:Y:S05]  /*7620*/  @!P1 BRA `(.L_x_244) ;  /* 0xfffffffc00f09947 */ /* 0x010fea000383ffff */
[----:B------:R-:W-:Y:S05]  /*7630*/  BRA `(.L_x_243) ;  /* 0xffffffa000507947 */ /* 0x000fea000383ffff */
.L_x_248:
[----:B------:R1:W1:Y:S02]  /*7640*/  SYNCS.PHASECHK.TRANS64.TRYWAIT P1, [R2+URZ+0x30830], R153 ;  /* 0x03083099020075a7 */ /* 0x000264000802017f */
[----:B-1----:R-:W-:Y:S05]  /*7650*/  @!P1 NANOSLEEP.SYNCS 0x989680 ;  /* 0x009896800000995d */ /* 0x002fea0003900000 */
[----:B------:R-:W1:Y:S02]  /*7660*/  @!P1 SYNCS.PHASECHK.TRANS64 P1, [R2+URZ+0x30830], R153 ;  /* 0x03083099020095a7 */ /* 0x000e64000802007f */
[----:B-1----:R-:W-:Y:S05]  /*7670*/  @!P1 BRA `(.L_x_248) ;  /* 0xfffffffc00f09947 */ /* 0x002fea000383ffff */
[----:B------:R-:W-:Y:S05]  /*7680*/  BRA `(.L_x_247) ;  /* 0xffffffa400a87947 */ /* 0x000fea000383ffff */
.L_x_279:
[----:B-1----:R1:W2:Y:S02]  /*7690*/  SYNCS.PHASECHK.TRANS64.TRYWAIT P1, [R11+URZ+0x30820], R0 ;  /* 0x030820000b0075a7 */ /* 0x0022a4000802017f */
[----:B--2---:R-:W-:Y:S05]  /*76a0*/  @!P1 NANOSLEEP.SYNCS 0x989680 ;  /* 0x009896800000995d */ /* 0x004fea0003900000 */
[----:B------:R-:W2:Y:S02]  /*76b0*/  @!P1 SYNCS.PHASECHK.TRANS64 P1, [R11+URZ+0x30820], R0 ;  /* 0x030820000b0095a7 */ /* 0x000ea4000802007f */
[----:B--2---:R-:W-:Y:S05]  /*76c0*/  @!P1 BRA `(.L_x_279) ;  /* 0xfffffffc00f09947 */ /* 0x004fea000383ffff */
[----:B------:R-:W-:Y:S05]  /*76d0*/  BRA `(.L_x_307) ;  /* 0xffffffe400187947 */ /* 0x000fea000383ffff */
.L_x_283:
[----:B-1----:R1:W2:Y:S02]  /*76e0*/  SYNCS.PHASECHK.TRANS64.TRYWAIT P1, [R11+URZ+0x30840], R21 ;  /* 0x030840150b0075a7 */ /* 0x0022a4000802017f */
[----:B--2---:R-:W-:Y:S05]  /*76f0*/  @!P1 NANOSLEEP.SYNCS 0x989680 ;  /* 0x009896800000995d */ /* 0x004fea0003900000 */
[----:B------:R-:W2:Y:S02]  /*7700*/  @!P1 SYNCS.PHASECHK.TRANS64 P1, [R11+URZ+0x30840], R21 ;  /* 0x030840150b0095a7 */ /* 0x000ea4000802007f */
[----:B--2---:R-:W-:Y:S05]  /*7710*/  @!P1 BRA `(.L_x_283) ;  /* 0xfffffffc00f09947 */ /* 0x004fea000383ffff */
[----:B------:R-:W-:Y:S05]  /*7720*/  BRA `(.L_x_308) ;  /* 0xffffffe800847947 */ /* 0x000fea000383ffff */
.L_x_285:
[----:B--2---:R2:W3:Y:S02]  /*7730*/  SYNCS.PHASECHK.TRANS64.TRYWAIT P1, [R11+URZ+0x30828], R21 ;  /* 0x030828150b0075a7 */ /* 0x0044e4000802017f */
[----:B---3--:R-:W-:Y:S05]  /*7740*/  @!P1 NANOSLEEP.SYNCS 0x989680 ;  /* 0x009896800000995d */ /* 0x008fea0003900000 */
[----:B------:R-:W3:Y:S02]  /*7750*/  @!P1 SYNCS.PHASECHK.TRANS64 P1, [R11+URZ+0x30828], R21 ;  /* 0x030828150b0095a7 */ /* 0x000ee4000802007f */
[----:B---3--:R-:W-:Y:S05]  /*7760*/  @!P1 BRA `(.L_x_285) ;  /* 0xfffffffc00f09947 */ /* 0x008fea000383ffff */
[----:B------:R-:W-:Y:S05]  /*7770*/  BRA `(.L_x_309) ;  /* 0xffffffec00187947 */ /* 0x000fea000383ffff */
.L_x_287:
[----:B---3--:R3:W4:Y:S02]  /*7780*/  SYNCS.PHASECHK.TRANS64.TRYWAIT P1, [R11+URZ+0x30848], R21 ;  /* 0x030848150b0075a7 */ /* 0x008724000802017f */
[----:B----4-:R-:W-:Y:S05]  /*7790*/  @!P1 NANOSLEEP.SYNCS 0x989680 ;  /* 0x009896800000995d */ /* 0x010fea0003900000 */
[----:B------:R-:W4:Y:S02]  /*77a0*/  @!P1 SYNCS.PHASECHK.TRANS64 P1, [R11+URZ+0x30848], R21 ;  /* 0x030848150b0095a7 */ /* 0x000f24000802007f */
[----:B----4-:R-:W-:Y:S05]  /*77b0*/  @!P1 BRA `(.L_x_287) ;  /* 0xfffffffc00f09947 */ /* 0x010fea000383ffff */
[----:B------:R-:W-:Y:S05]  /*77c0*/  BRA `(.L_x_310) ;  /* 0xffffffec00887947 */ /* 0x000fea000383ffff */
.L_x_289:
[----:B------:R-:W-:-:S07]  /*77d0*/  SHF.L.U32 R4, R9, 0x1f, RZ ;  /* 0x0000001f09047819 */ /* 0x000fce00000006ff */
.L_x_311:
[----:B-1----:R1:W2:Y:S02]  /*77e0*/  SYNCS.PHASECHK.TRANS64.TRYWAIT P1, [R11+URZ+0x30820], R4 ;  /* 0x030820040b0075a7 */ /* 0x0022a4000802017f */
[----:B--2---:R-:W-:Y:S05]  /*77f0*/  @!P1 NANOSLEEP.SYNCS 0x989680 ;  /* 0x009896800000995d */ /* 0x004fea0003900000 */
[----:B------:R-:W2:Y:S02]  /*7800*/  @!P1 SYNCS.PHASECHK.TRANS64 P1, [R11+URZ+0x30820], R4 ;  /* 0x030820040b0095a7 */ /* 0x000ea4000802007f */
[----:B--2---:R-:W-:Y:S05]  /*7810*/  @!P1 BRA `(.L_x_311) ;  /* 0xfffffffc00f09947 */ /* 0x004fea000383ffff */
[----:B------:R-:W-:Y:S05]  /*7820*/  BRA `(.L_x_312) ;  /* 0xfffffff000107947 */ /* 0x000fea000383ffff */
.L_x_292:
[----:B---3--:R3:W4:Y:S02]  /*7830*/  SYNCS.PHASECHK.TRANS64.TRYWAIT P1, [R11+URZ+0x30840], R12 ;  /* 0x0308400c0b0075a7 */ /* 0x008724000802017f */
[----:B----4-:R-:W-:Y:S05]  /*7840*/  @!P1 NANOSLEEP.SYNCS 0x989680 ;  /* 0x009896800000995d */ /* 0x010fea0003900000 */
[----:B------:R-:W4:Y:S02]  /*7850*/  @!P1 SYNCS.PHASECHK.TRANS64 P1, [R11+URZ+0x30840], R12 ;  /* 0x0308400c0b0095a7 */ /* 0x000f24000802007f */
[----:B----4-:R-:W-:Y:S05]  /*7860*/  @!P1 BRA `(.L_x_292) ;  /* 0xfffffffc00f09947 */ /* 0x010fea000383ffff */
[----:B------:R-:W-:Y:S05]  /*7870*/  BRA `(.L_x_313) ;  /* 0xfffffff0009c7947 */ /* 0x000fea000383ffff */
.L_x_294:
[----:B-1----:R1:W2:Y:S02]  /*7880*/  SYNCS.PHASECHK.TRANS64.TRYWAIT P1, [R11+URZ+0x30828], R12 ;  /* 0x0308280c0b0075a7 */ /* 0x0022a4000802017f */
[----:B--2---:R-:W-:Y:S05]  /*7890*/  @!P1 NANOSLEEP.SYNCS 0x989680 ;  /* 0x009896800000995d */ /* 0x004fea0003900000 */
[----:B------:R-:W2:Y:S02]  /*78a0*/  @!P1 SYNCS.PHASECHK.TRANS64 P1, [R11+URZ+0x30828], R12 ;  /* 0x0308280c0b0095a7 */ /* 0x000ea4000802007f */
[----:B--2---:R-:W-:Y:S05]  /*78b0*/  @!P1 BRA `(.L_x_294) ;  /* 0xfffffffc00f09947 */ /* 0x004fea000383ffff */
[----:B------:R-:W-:Y:S05]  /*78c0*/  BRA `(.L_x_314) ;  /* 0xfffffff400247947 */ /* 0x000fea000383ffff */
.L_x_296:
[----:B-1----:R1:W2:Y:S02]  /*78d0*/  SYNCS.PHASECHK.TRANS64.TRYWAIT P0, [R4+URZ+0x30840], R3 ;  /* 0x03084003040075a7 */ /* 0x0022a4000800017f */
[----:B--2---:R-:W-:Y:S05]  /*78e0*/  @!P0 NANOSLEEP.SYNCS 0x989680 ;  /* 0x009896800000895d */ /* 0x004fea0003900000 */
[----:B------:R-:W2:Y:S02]  /*78f0*/  @!P0 SYNCS.PHASECHK.TRANS64 P0, [R4+URZ+0x30840], R3 ;  /* 0x03084003040085a7 */ /* 0x000ea4000800007f */
[----:B--2---:R-:W-:Y:S05]  /*7900*/  @!P0 BRA `(.L_x_296) ;  /* 0xfffffffc00f08947 */ /* 0x004fea000383ffff */
[----:B------:R-:W-:Y:S05]  /*7910*/  BRA `(.L_x_315) ;  /* 0xfffffff400ac7947 */ /* 0x000fea000383ffff */
.L_x_298:
[----:B------:R-:W-:Y:S01]  /*7920*/  BSSY B0, `(.L_x_316) ;  /* 0x0000006000007945 */ /* 0x000fe20003800000 */
[----:B------:R-:W-:-:S07]  /*7930*/  IMAD.MOV.U32 R15, RZ, RZ, -0x1 ;  /* 0xffffffffff0f7424 */ /* 0x000fce00078e00ff */
[----:B------:R-:W-:Y:S05]  /*7940*/  WARPSYNC.COLLECTIVE R15, `(.L_x_317) ;  /* 0x000000000f0c7348 */ /* 0x000fea0003c00000 */
[----:B------:R-:W-:Y:S02]  /*7950*/  ELECT P6, UR62, PT ;  /* 0x00000000003e782f */ /* 0x000fe400038c0000 */
[----:B------:R-:W-:Y:S01]  /*7960*/  MOV R14, UR62 ;  /* 0x0000003e000e7c02 */ /* 0x000fe20008000f00 */
[----:B------:R-:W-:Y:S10]  /*7970*/  ENDCOLLECTIVE ;  /* 0x000000000000791b */ /* 0x000ff40003800000 */
.L_x_317:
[----:B------:R-:W-:Y:S05]  /*7980*/  BSYNC B0 ;  /* 0x0000000000007941 */ /* 0x000fea0003800000 */
.L_x_316:
[----:B------:R-:W-:Y:S01]  /*7990*/  PLOP3.LUT P0, PT, P6, PT, PT, 0x80, 0x0 ;  /* 0x000000000000781c */ /* 0x000fe2000370f070 */
[----:B------:R-:W-:-:S12]  /*79a0*/  BRA `(.L_x_318) ;  /* 0xfffffff800547947 */ /* 0x000fd8000383ffff */
.L_x_300:
[----:B-1----:R1:W2:Y:S02]  /*79b0*/  SYNCS.PHASECHK.TRANS64.TRYWAIT P1, [R6+URZ], R5 ;  /* 0x00000005060075a7 */ /* 0x0022a4000802017f */
[----:B--2---:R-:W-:Y:S05]  /*79c0*/  @!P1 NANOSLEEP.SYNCS 0x989680 ;  /* 0x009896800000995d */ /* 0x004fea0003900000 */
[----:B------:R-:W2:Y:S02]  /*79d0*/  @!P1 SYNCS.PHASECHK.TRANS64 P1, [R6+URZ], R5 ;  /* 0x00000005060095a7 */ /* 0x000ea4000802007f */
[----:B--2---:R-:W-:Y:S05]  /*79e0*/  @!P1 BRA `(.L_x_300) ;  /* 0xfffffffc00f09947 */ /* 0x004fea000383ffff */
[----:B------:R-:W-:Y:S05]  /*79f0*/  BRA `(.L_x_319) ;  /* 0xfffffff800907947 */ /* 0x000fea000383ffff */
.L_x_301:
[----:B--2---:R2:W3:Y:S02]  /*7a00*/  SYNCS.PHASECHK.TRANS64.TRYWAIT P1, [R3+URZ], R2 ;  /* 0x00000002030075a7 */ /* 0x0044e4000802017f */
[----:B---3--:R-:W-:Y:S05]  /*7a10*/  @!P1 NANOSLEEP.SYNCS 0x989680 ;  /* 0x009896800000995d */ /* 0x008fea0003900000 */
[----:B------:R-:W3:Y:S02]  /*7a20*/  @!P1 SYNCS.PHASECHK.TRANS64 P1, [R3+URZ], R2 ;  /* 0x00000002030095a7 */ /* 0x000ee4000802007f */
[----:B---3--:R-:W-:Y:S05]  /*7a30*/  @!P1 BRA `(.L_x_301) ;  /* 0xfffffffc00f09947 */ /* 0x008fea000383ffff */
[----:B------:R-:W-:Y:S05]  /*7a40*/  BRA `(.L_x_320) ;  /* 0xfffffff800847947 */ /* 0x000fea000383ffff */
.L_x_303:
[----:B--2---:R2:W3:Y:S02]  /*7a50*/  SYNCS.PHASECHK.TRANS64.TRYWAIT P0, [R0+URZ], R5 ;  /* 0x00000005000075a7 */ /* 0x0044e4000800017f */
[----:B---3--:R-:W-:Y:S05]  /*7a60*/  @!P0 NANOSLEEP.SYNCS 0x989680 ;  /* 0x009896800000895d */ /* 0x008fea0003900000 */
[----:B------:R-:W3:Y:S02]  /*7a70*/  @!P0 SYNCS.PHASECHK.TRANS64 P0, [R0+URZ], R5 ;  /* 0x00000005000085a7 */ /* 0x000ee4000800007f */
[----:B---3--:R-:W-:Y:S05]  /*7a80*/  @!P0 BRA `(.L_x_303) ;  /* 0xfffffffc00f08947 */ /* 0x008fea000383ffff */
[----:B------:R-:W-:Y:S05]  /*7a90*/  BRA `(.L_x_321) ;  /* 0xfffffff800887947 */ /* 0x000fea000383ffff */
.L_x_322:
        /* <DEDUP_REMOVED lines=14> */
.L_x_3655:


//--------------------- .text._ZN7cutlass13device_kernelIN5flash11enable_sm90INS1_16FlashAttnBwdSm90INS1_25CollectiveMainloopBwdSm90ILi2ELi2ELi2EN4cute5tupleIJNS5_1CILi1EEES8_S8_EEENS6_IJNS7_ILi64EEENS7_ILi128EEESB_EEENS_6half_tEfNS_4arch4Sm90ELb0ELb0ELb1ELb0ELb1ELb1ELb0ELb0ELi2ELi1ELi2ELi1ELb0EEENS1_24CollectiveEpilogueBwdGQAISC_fSF_Li256ELb0ELb1EEENS1_19SingleTileSchedulerILb0ELb0ELb0ELi128EEEEEEEEEvNT_6ParamsE --------------------------
	.section	.text._ZN7cutlass13device_kernelIN5flash11enable_sm90INS1_16FlashAttnBwdSm90INS1_25CollectiveMainloopBwdSm90ILi2ELi2ELi2EN4cute5tupleIJNS5_1CILi1EEES8_S8_EEENS6_IJNS7_ILi64EEENS7_ILi128EEESB_EEENS_6half_tEfNS_4arch4Sm90ELb0ELb0ELb1ELb0ELb1ELb1ELb0ELb0ELi2ELi1ELi2ELi1ELb0EEENS1_24CollectiveEpilogueBwdGQAISC_fSF_Li256ELb0ELb1EEENS1_19SingleTileSchedulerILb0ELb0ELb0ELi128EEEEEEEEEvNT_6ParamsE,"ax",@progbits
	.align	128
.text._ZN7cutlass13device_kernelIN5flash11enable_sm90INS1_16FlashAttnBwdSm90INS1_25CollectiveMainloopBwdSm90ILi2ELi2ELi2EN4cute5tupleIJNS5_1CILi1EEES8_S8_EEENS6_IJNS7_ILi64EEENS7_ILi128EEESB_EEENS_6half_tEfNS_4arch4Sm90ELb0ELb0ELb1ELb0ELb1ELb1ELb0ELb0ELi2ELi1ELi2ELi1ELb0EEENS1_24CollectiveEpilogueBwdGQAISC_fSF_Li256ELb0ELb1EEENS1_19SingleTileSchedulerILb0ELb0ELb0ELi128EEEEEEEEEvNT_6ParamsE:
        .type           _ZN7cutlass13device_kernelIN5flash11enable_sm90INS1_16FlashAttnBwdSm90INS1_25CollectiveMainloopBwdSm90ILi2ELi2ELi2EN4cute5tupleIJNS5_1CILi1EEES8_S8_EEENS6_IJNS7_ILi64EEENS7_ILi128EEESB_EEENS_6half_tEfNS_4arch4Sm90ELb0ELb0ELb1ELb0ELb1ELb1ELb0ELb0ELi2ELi1ELi2ELi1ELb0EEENS1_24CollectiveEpilogueBwdGQAISC_fSF_Li256ELb0ELb1EEENS1_19SingleTileSchedulerILb0ELb0ELb0ELi128EEEEEEEEEvNT_6ParamsE,@function
        .size           _ZN7cutlass13device_kernelIN5flash11enable_sm90INS1_16FlashAttnBwdSm90INS1_25CollectiveMainloopBwdSm90ILi2ELi2ELi2EN4cute5tupleIJNS5_1CILi1EEES8_S8_EEENS6_IJNS7_ILi64EEENS7_ILi128EEESB_EEENS_6half_tEfNS_4arch4Sm90ELb0ELb0ELb1ELb0ELb1ELb1ELb0ELb0ELi2ELi1ELi2ELi1ELb0EEENS1_24CollectiveEpilogueBwdGQAISC_fSF_Li256ELb0ELb1EEENS1_19SingleTileSchedulerILb0ELb0ELb0ELi128EEEEEEEEEvNT_6ParamsE,(.L_x_3656 - _ZN7cutlass13device_kernelIN5flash11enable_sm90INS1_16FlashAttnBwdSm90INS1_25CollectiveMainloopBwdSm90ILi2ELi2ELi2EN4cute5tupleIJNS5_1CILi1EEES8_S8_EEENS6_IJNS7_ILi64EEENS7_ILi128EEESB_EEENS_6half_tEfNS_4arch4Sm90ELb0ELb0ELb1ELb0ELb1ELb1ELb0ELb0ELi2ELi1ELi2ELi1ELb0EEENS1_24CollectiveEpilogueBwdGQAISC_fSF_Li256ELb0ELb1EEENS1_19SingleTileSchedulerILb0ELb0ELb0ELi128EEEEEEEEEvNT_6ParamsE)
        .other          _ZN7cutlass13device_kernelIN5flash11enable_sm90INS1_16FlashAttnBwdSm90INS1_25CollectiveMainloopBwdSm90ILi2ELi2ELi2EN4cute5tupleIJNS5_1CILi1EEES8_S8_EEENS6_IJNS7_ILi64EEENS7_ILi128EEESB_EEENS_6half_tEfNS_4arch4Sm90ELb0ELb0ELb1ELb0ELb1ELb1ELb0ELb0ELi2ELi1ELi2ELi1ELb0EEENS1_24CollectiveEpilogueBwdGQAISC_fSF_Li256ELb0ELb1EEENS1_19SingleTileSchedulerILb0ELb0ELb0ELi128EEEEEEEEEvNT_6ParamsE,@"STO_CUDA_ENTRY STV_DEFAULT"
_ZN7cutlass13device_kernelIN5flash11enable_sm90INS1_16FlashAttnBwdSm90INS1_25CollectiveMainloopBwdSm90ILi2ELi2ELi2EN4cute5tupleIJNS5_1CILi1EEES8_S8_EEENS6_IJNS7_ILi64EEENS7_ILi128EEESB_EEENS_6half_tEfNS_4arch4Sm90ELb0ELb0ELb1ELb0ELb1ELb1ELb0ELb0ELi2ELi1ELi2ELi1ELb0EEENS1_24CollectiveEpilogueBwdGQAISC_fSF_Li256ELb0ELb1EEENS1_19SingleTileSchedulerILb0ELb0ELb0ELi128EEEEEEEEEvNT_6ParamsE:
        /* <DEDUP_REMOVED lines=22> */
.L_x_324:
[----:B------:R-:W-:Y:S05]  /*0160*/  BSYNC B0 ;  /* 0x0000000000007941 */ /* 0x000fea0003800000 */
.L_x_323:
        /* <DEDUP_REMOVED lines=34> */
.L_x_325:
        /* <DEDUP_REMOVED lines=22> */
.L_x_326:
[----:B---3--:R-:W-:Y:S01]  /*04f0*/  ISETP.NE.AND P0, PT, R2, RZ, PT ;  /* 0x000000ff0200720c */ /* 0x008fe20003f05270 */
[----:B------:R-:W-:Y:S01]  /*0500*/  IMAD.MOV.U32 R17, RZ, RZ, 0x1 ;  /* 0x00000001ff117424 */ /* 0x000fe200078e00ff */
[----:B------:R-:W-:Y:S01]  /*0510*/  NOP ;  /* 0x0000000000007918 */ /* 0x000fe20000000000 */
[----:B------:R-:W-:Y:S01]  /*0520*/  ULDC.64 UR38, c[0x0][0x208] ;  /* 0x0000820000267ab9 */ /* 0x000fe20000000a00 */
[----:B------:R-:W-:Y:S02]  /*0530*/  BSSY B6, `(.L_x_327) ;  /* 0x00007c4000067945 */ /* 0x000fe40003800000 */
[----:B------:R-:W-:Y:S01]  /*0540*/  SEL R17, R17, 0x2, !P0 ;  /* 0x0000000211117807 */ /* 0x000fe20004000000 */
[----:B-12-4-:R-:W-:Y:S06]  /*0550*/  BAR.SYNC.DEFER_BLOCKING 0x0 ;  /* 0x0000000000007b1d */ /* 0x016fec0000010000 */
[----:B------:R-:W-:Y:S05]  /*0560*/  @!P0 BRA `(.L_x_328) ;  /* 0x0000004800e08947 */ /* 0x000fea0003800000 */
.L_x_329:
        /* <DEDUP_REMOVED lines=33> */
.L_x_332:
        /* <DEDUP_REMOVED lines=15> */
.L_x_331:
        /* <DEDUP_REMOVED lines=22> */
.L_x_334:
        /* <DEDUP_REMOVED lines=15> */
.L_x_333:
        /* <DEDUP_REMOVED lines=8> */
.L_x_432:
        /* <DEDUP_REMOVED lines=27> */
.L_x_336:
        /* <DEDUP_REMOVED lines=159> */
.L_x_349:
[----:B------:R-:W-:-:S13]  /*16e0*/  ISETP.NE.AND P0, PT, R7, 0x3, PT ;  /* 0x000000030700780c */ /* 0x000fda0003f05270 */
[----:B---3--:R-:W-:Y:S05]  /*16f0*/  @!P0 BRA `(.L_x_339) ;  /* 0x0000000000048947 */ /* 0x008fea0003800000 */
[----:B------:R-:W-:Y:S01]  /*1700*/  BPT.TRAP 0x1 ;  /* 0x000000040000795c */ /* 0x000fe20000300000 */
.L_x_339:
[----:B------:R-:W-:Y:S01]  /*1710*/  IMAD R2, R3, 0x8, R16 ;  /* 0x0000000803027824 */ /* 0x000fe200078e0210 */
[----:B------:R-:W-:-:S04]  /*1720*/  SHF.L.U32 R153, R4, 0x1f, RZ ;  /* 0x0000001f04997819 */ /* 0x000fc800000006ff */
[----:B------:R2:W3:Y:S01]  /*1730*/  SYNCS.PHASECHK.TRANS64.TRYWAIT P1, [R2+URZ+0x30810], R153 ;  /* 0x03081099020075a7 */ /* 0x0004e2000802017f */
[----:B------:R-:W-:Y:S05]  /*1740*/  @!P0 BRA `(.L_x_340) ;  /* 0x0000000000048947 */ /* 0x000fea0003800000 */
[----:B------:R-:W-:Y:S01]  /*1750*/  BPT.TRAP 0x1 ;  /* 0x000000040000795c */ /* 0x000fe20000300000 */
.L_x_340:
[----:B---3--:R-:W-:Y:S05]  /*1760*/  @P1 BRA `(.L_x_341) ;  /* 0x0000000000081947 */ /* 0x008fea0003800000 */
[----:B------:R-:W3:Y:S02]  /*1770*/  SYNCS.PHASECHK.TRANS64.TRYWAIT P1, [R2+URZ+0x30810], R153 ;  /* 0x03081099020075a7 */ /* 0x000ee4000802017f */
[----:B---3--:R-:W-:Y:S05]  /*1780*/  @!P1 BRA `(.L_x_342) ;  /* 0x0000006800b09947 */ /* 0x008fea0003800000 */
.L_x_341:
        /* <DEDUP_REMOVED lines=81> */
.L_x_343:
[----:B------:R1:W1:Y:S01]  /*1ca0*/  SYNCS.PHASECHK.TRANS64.TRYWAIT P1, [R2+URZ+0x30830], R153 ;  /* 0x03083099020075a7 */ /* 0x000262000802017f */
[----:B------:R-:W-:Y:S05]  /*1cb0*/  @!P0 BRA `(.L_x_344) ;  /* 0x0000000000048947 */ /* 0x000fea0003800000 */
[----:B------:R-:W-:Y:S01]  /*1cc0*/  BPT.TRAP 0x1 ;  /* 0x000000040000795c */ /* 0x000fe20000300000 */
.L_x_344:
[----:B------:R-:W-:-:S05]  /*1cd0*/  VIADD R17, R16, 0x20000 ;  /* 0x0002000010117836 */ /* 0x000fca0000000000 */
[----:B------:R-:W-:-:S04]  /*1ce0*/  SHF.R.U32.HI R17, RZ, 0x4, R17 ;  /* 0x00000004ff117819 */ /* 0x000fc80000011611 */
[----:B------:R-:W-:-:S04]  /*1cf0*/  LOP3.LUT R17, R17, 0x3fff, RZ, 0xc0, !PT ;  /* 0x00003fff11117812 */ /* 0x000fc800078ec0ff */
[----:B------:R-:W-:Y:S01]  /*1d00*/  LOP3.LUT R152, R17, 0x10000, RZ, 0xfc, !PT ;  /* 0x0001000011987812 */ /* 0x000fe200078efcff */
[----:B-1----:R-:W-:Y:S06]  /*1d10*/  @P1 BRA `(.L_x_345) ;  /* 0x0000000000081947 */ /* 0x002fec0003800000 */
[----:B------:R-:W1:Y:S02]  /*1d20*/  SYNCS.PHASECHK.TRANS64.TRYWAIT P1, [R2+URZ+0x30830], R153 ;  /* 0x03083099020075a7 */ /* 0x000e64000802017f */
[----:B-1----:R-:W-:Y:S05]  /*1d30*/  @!P1 BRA `(.L_x_346) ;  /* 0x0000006400589947 */ /* 0x002fea0003800000 */
.L_x_345:
        /* <DEDUP_REMOVED lines=148> */
[----:B------:R-:W-:Y:S01]  /*2680*/  FFMA.FTZ R222, R203, UR5, -R220 ;  /* 0x00000005cbde7c23 */ /* 0x000fe200080108dc */
        /* <DEDUP_REMOVED lines=348> */
.L_x_347:
        /* <DEDUP_REMOVED lines=51> */
.L_x_348:
        /* <DEDUP_REMOVED lines=11> */
.L_x_338:
[----:B------:R-:W4:Y:S01]  /*4030*/  LDC R0, c[0x0][0x850] ;  /* 0x00021400ff007b82 */ /* 0x000f220000000800 */
[----:B------:R-:W5:Y:S01]  /*4040*/  S2R R7, SR_CTAID.Y ;  /* 0x0000000000077919 */ /* 0x000f620000002600 */
[----:B------:R-:W-:Y:S01]  /*4050*/  ULDC.64 UR4, c[0x0][0x818] ;  /* 0x0002060000047ab9 */ /* 0x000fe20000000a00 */
[----:B------:R-:W-:Y:S01]  /*4060*/  ULDC.64 UR6, c[0x0][0x840] ;  /* 0x0002100000067ab9 */ /* 0x000fe20000000a00 */
[----:B------:R-:W1:Y:S01]  /*4070*/  S2R R18, SR_TID.X ;  /* 0x0000000000127919 */ /* 0x000e620000002100 */
[----:B--2---:R-:W2:Y:S01]  /*4080*/  S2R R11, SR_CTAID.X ;  /* 0x00000000000b7919 */ /* 0x004ea20000002500 */
[----:B------:R-:W2:Y:S01]  /*4090*/  S2R R10, SR_CTAID.Z ;  /* 0x00000000000a7919 */ /* 0x000ea20000002700 */
[----:B----4-:R-:W-:Y:S01]  /*40a0*/  ISETP.NE.AND P0, PT, R0, 0x1, PT ;  /* 0x000000010000780c */ /* 0x010fe20003f05270 */
[----:B-----5:R-:W-:-:S12]  /*40b0*/  IMAD.MOV.U32 R6, RZ, RZ, R7 ;  /* 0x000000ffff067224 */ /* 0x020fd800078e0007 */
[----:B---3--:R-:W3:Y:S01]  /*40c0*/  @P0 LDC R2, c[0x0][0x854] ;  /* 0x00021500ff020b82 */ /* 0x008ee20000000800 */
[----:B-1----:R-:W-:Y:S02]  /*40d0*/  VIADD R12, R18, 0xffffff80 ;  /* 0xffffff80120c7836 */ /* 0x002fe40000000000 */
[----:B--2---:R-:W-:-:S05]  /*40e0*/  IMAD.SHL.U32 R4, R11, 0x4000, RZ ;  /* 0x000040000b047824 */ /* 0x004fca00078e00ff */
[----:B------:R-:W1:Y:S01]  /*40f0*/  @P0 LDC R3, c[0x0][0x858] ;  /* 0x00021600ff030b82 */ /* 0x000e620000000800 */
[----:B------:R-:W-:Y:S01]  /*4100*/  SHF.R.S32.HI R5, RZ, 0x1f, R4 ;  /* 0x0000001fff057819 */ /* 0x000fe20000011404 */
[----:B---3--:R-:W-:-:S05]  /*4110*/  @P0 IMAD.HI.U32 R2, R7, R2, RZ ;  /* 0x0000000207020227 */ /* 0x008fca00078e00ff */
[----:B-1----:R-:W-:Y:S02]  /*4120*/  @P0 SHF.R.U32.HI R6, RZ, R3, R2 ;  /* 0x00000003ff060219 */ /* 0x002fe40000011602 */
[----:B------:R-:W-:Y:S02]  /*4130*/  SHF.R.S32.HI R3, RZ, 0x1f, R12 ;  /* 0x0000001fff037819 */ /* 0x000fe4000001140c */
[----:B------:R-:W-:Y:S02]  /*4140*/  SHF.R.S32.HI R8, RZ, 0x1f, R6 ;  /* 0x0000001fff087819 */ /* 0x000fe40000011406 */
[----:B------:R-:W-:Y:S01]  /*4150*/  LEA.HI R12, R3, R12, RZ, 0x7 ;  /* 0x0000000c030c7211 */ /* 0x000fe200078f38ff */
[----:B------:R-:W-:-:S03]  /*4160*/  IMAD.WIDE.U32 R2, R6, UR4, R4 ;  /* 0x0000000406027c25 */ /* 0x000fc6000f8e0004 */
[----:B------:R-:W-:Y:S01]  /*4170*/  SHF.R.S32.HI R14, RZ, 0x7, R12 ;  /* 0x00000007ff0e7819 */ /* 0x000fe2000001140c */
[C---:B------:R-:W-:Y:S01]  /*4180*/  IMAD R13, R8.reuse, UR4, RZ ;  /* 0x00000004080d7c24 */ /* 0x040fe2000f8e02ff */
[----:B------:R-:W-:Y:S01]  /*4190*/  SHF.R.S32.HI R12, RZ, 0x1f, R10 ;  /* 0x0000001fff0c7819 */ /* 0x000fe2000001140a */
[----:B------:R-:W-:Y:S02]  /*41a0*/  IMAD R15, R8, UR6, RZ ;  /* 0x00000006080f7c24 */ /* 0x000fe4000f8e02ff */
[C---:B------:R-:W-:Y:S01]  /*41b0*/  IMAD R13, R6.reuse, UR5, R13 ;  /* 0x00000005060d7c24 */ /* 0x040fe2000f8e020d */
[----:B------:R-:W-:Y:S01]  /*41c0*/  ULDC.64 UR4, c[0x0][0x820] ;  /* 0x0002080000047ab9 */ /* 0x000fe20000000a00 */
[----:B------:R-:W-:-:S04]  /*41d0*/  IMAD.WIDE.U32 R4, R6, UR6, R4 ;  /* 0x0000000606047c25 */ /* 0x000fc8000f8e0004 */
[----:B------:R-:W-:Y:S01]  /*41e0*/  IMAD R15, R6, UR7, R15 ;  /* 0x00000007060f7c24 */ /* 0x000fe2000f8e020f */
[----:B------:R-:W-:Y:S01]  /*41f0*/  ULDC.64 UR6, c[0x0][0x848] ;  /* 0x0002120000067ab9 */ /* 0x000fe20000000a00 */
[----:B------:R-:W-:Y:S02]  /*4200*/  IMAD.IADD R3, R3, 0x1, R13 ;  /* 0x0000000103037824 */ /* 0x000fe400078e020d */
[----:B------:R-:W-:Y:S02]  /*4210*/  IMAD.IADD R5, R5, 0x1, R15 ;  /* 0x0000000105057824 */ /* 0x000fe400078e020f */
[C---:B------:R-:W-:Y:S02]  /*4220*/  IMAD R13, R12.reuse, UR4, RZ ;  /* 0x000000040c0d7c24 */ /* 0x040fe4000f8e02ff */
[----:B------:R-:W-:Y:S02]  /*4230*/  IMAD R15, R12, UR6, RZ ;  /* 0x000000060c0f7c24 */ /* 0x000fe4000f8e02ff */
[----:B------:R-:W-:Y:S01]  /*4240*/  IMAD.WIDE.U32 R2, R10, UR4, R2 ;  /* 0x000000040a027c25 */ /* 0x000fe2000f8e0002 */
[----:B------:R-:W-:-:S03]  /*4250*/  ULDC UR4, c[0x0][0x740] ;  /* 0x0001d00000047ab9 */ /* 0x000fc60000000800 */
[----:B------:R-:W-:Y:S01]  /*4260*/  FMUL.FTZ R88, R88, UR4 ;  /* 0x0000000458587c20 */ /* 0x000fe20008410000 */
[----:B------:R-:W-:Y:S02]  /*4270*/  IMAD R9, R14, 0x2000, R9 ;  /* 0x000020000e097824 */ /* 0x000fe400078e0209 */
[----:B------:R-:W-:Y:S01]  /*4280*/  FMUL.FTZ R89, R89, UR4 ;  /* 0x0000000459597c20 */ /* 0x000fe20008410000 */
[----:B------:R-:W-:Y:S02]  /*4290*/  IMAD R13, R10, UR5, R13 ;  /* 0x000000050a0d7c24 */ /* 0x000fe4000f8e020d */
[----:B------:R-:W-:Y:S01]  /*42a0*/  FMUL.FTZ R90, R90, UR4 ;  /* 0x000000045a5a7c20 */ /* 0x000fe20008410000 */
[C---:B------:R-:W-:Y:S02]  /*42b0*/  IMAD R17, R10.reuse, UR7, R15 ;  /* 0x000000070a117c24 */ /* 0x040fe4000f8e020f */
        /* <DEDUP_REMOVED lines=67> */
[----:B------:R-:W-:-:S05]  /*46f0*/  ISETP.NE.AND P1, PT, R18, 0x80, PT ;  /* 0x000000801200780c */ /* 0x000fca0003f25270 */
[----:B------:R-:W-:Y:S02]  /*4700*/  ULDC UR4, c[0x0][0x870] ;  /* 0x00021c0000047ab9 */ /* 0x000fe40000000800 */
[----:B------:R-:W1:Y:S01]  /*4710*/  LDC.64 R18, c[0x0][0x800] ;  /* 0x00020000ff127b82 */ /* 0x000e620000000a00 */
[----:B------:R-:W-:Y:S01]  /*4720*/  IMAD R11, R11, UR4, RZ ;  /* 0x000000040b0b7c24 */ /* 0x000fe2000f8e02ff */
[----:B------:R-:W-:Y:S01]  /*4730*/  ULDC UR4, c[0x0][0x80c] ;  /* 0x0002030000047ab9 */ /* 0x000fe20000000800 */
[----:B------:R-:W-:Y:S01]  /*4740*/  BSSY B0, `(.L_x_350) ;  /* 0x0000027000007945 */ /* 0x000fe20003800000 */
[----:B------:R-:W-:Y:S02]  /*4750*/  IMAD R9, R10, UR4, RZ ;  /* 0x000000040a097c24 */ /* 0x000fe4000f8e02ff */
[----:B------:R-:W-:Y:S01]  /*4760*/  IMAD R11, R11, UR4, RZ ;  /* 0x000000040b0b7c24 */ /* 0x000fe2000f8e02ff */
[----:B------:R-:W-:Y:S01]  /*4770*/  ULDC.64 UR4, c[0x0][0x868] ;  /* 0x00021a0000047ab9 */ /* 0x000fe20000000a00 */
[----:B------:R-:W2:Y:S01]  /*4780*/  LDC.64 R20, c[0x0][0x828] ;  /* 0x00020a00ff147b82 */ /* 0x000ea20000000a00 */
[----:B------:R-:W-:-:S02]  /*4790*/  SHF.R.S32.HI R13, RZ, 0x1f, R9 ;  /* 0x0000001fff0d7819 */ /* 0x000fc40000011409 */
[--C-:B------:R-:W-:Y:S01]  /*47a0*/  IADD3 R9, P0, P2, R11, R9, R6.reuse ;  /* 0x000000090b097210 */ /* 0x100fe20007a1e006 */
[----:B------:R-:W-:Y:S01]  /*47b0*/  IMAD.MOV R6, RZ, RZ, -R6 ;  /* 0x000000ffff067224 */ /* 0x000fe200078e0a06 */
[----:B------:R-:W-:-:S03]  /*47c0*/  SHF.R.S32.HI R11, RZ, 0x1f, R11 ;  /* 0x0000001fff0b7819 */ /* 0x000fc6000001140b */
[----:B------:R-:W-:Y:S01]  /*47d0*/  IMAD R7, R0, R6, R7 ;  /* 0x0000000600077224 */ /* 0x000fe200078e0207 */
[----:B------:R3:W-:Y:S01]  /*47e0*/  STS.128 [R12], R24 ;  /* 0x000000180c007388 */ /* 0x0007e20000000c00 */
[----:B------:R-:W-:Y:S01]  /*47f0*/  IADD3.X R8, R11, R13, R8, P0, P2 ;  /* 0x0000000d0b087210 */ /* 0x000fe200007e4408 */
[C---:B------:R-:W-:Y:S02]  /*4800*/  IMAD.SHL.U32 R11, R9.reuse, 0x4, RZ ;  /* 0x00000004090b7824 */ /* 0x040fe400078e00ff */
[----:B------:R3:W-:Y:S01]  /*4810*/  STS.128 [R12+0x800], R28 ;  /* 0x0008001c0c007388 */ /* 0x0007e20000000c00 */
[----:B------:R-:W-:Y:S02]  /*4820*/  SHF.L.U64.HI R10, R9, 0x2, R8 ;  /* 0x00000002090a7819 */ /* 0x000fe40000010208 */
[----:B------:R-:W-:Y:S01]  /*4830*/  IADD3 R8, P3, R11, UR4, RZ ;  /* 0x000000040b087c10 */ /* 0x000fe2000ff7e0ff */
[----:B------:R3:W-:Y:S01]  /*4840*/  STS.128 [R12+0x1000], R32 ;  /* 0x001000200c007388 */ /* 0x0007e20000000c00 */
[----:B-1----:R-:W-:-:S02]  /*4850*/  LEA R18, P2, R2, R18, 0x2 ;  /* 0x0000001202127211 */ /* 0x002fc400078410ff */
[----:B------:R-:W-:Y:S01]  /*4860*/  IADD3.X R9, R10, UR5, RZ, P3, !PT ;  /* 0x000000050a097c10 */ /* 0x000fe20009ffe4ff */
[----:B------:R3:W-:Y:S01]  /*4870*/  STS.128 [R12+0x1800], R36 ;  /* 0x001800240c007388 */ /* 0x0007e20000000c00 */
[----:B--2---:R-:W-:-:S03]  /*4880*/  LEA R20, P0, R4, R20, 0x2 ;  /* 0x0000001404147211 */ /* 0x004fc600078010ff */
        /* <DEDUP_REMOVED lines=12> */
[----:B------:R-:W-:Y:S05]  /*4950*/  @P1 BRA `(.L_x_351) ;  /* 0x0000000000141947 */ /* 0x000fea0003800000 */
.L_x_352:
[----:B------:R-:W2:Y:S04]  /*4960*/  LDG.E.STRONG.GPU R0, desc[UR38][R8.64] ;  /* 0x0000002608007981 */ /* 0x000ea8000c1ef900 */
[----:B--2---:R-:W-:Y:S01]  /*4970*/  CCTL.IVALL ;  /* 0x00000000ff00798f */ /* 0x004fe20002000000 */
[----:B------:R-:W-:Y:S05]  /*4980*/  YIELD ;  /* 0x0000000000007946 */ /* 0x000fea0003800000 */
[----:B------:R-:W-:-:S13]  /*4990*/  ISETP.NE.AND P3, PT, R0, R7, PT ;  /* 0x000000070000720c */ /* 0x000fda0003f65270 */
[----:B------:R-:W-:Y:S05]  /*49a0*/  @P3 BRA `(.L_x_352) ;  /* 0xfffffffc00ec3947 */ /* 0x000fea000383ffff */
.L_x_351:
[----:B------:R-:W-:Y:S05]  /*49b0*/  BSYNC B0 ;  /* 0x0000000000007941 */ /* 0x000fea0003800000 */
.L_x_350:
[----:B------:R-:W-:Y:S01]  /*49c0*/  UMOV UR4, 0xffffffff ;  /* 0xffffffff00047882 */ /* 0x000fe20000000000 */
[----:B------:R-:W-:Y:S02]  /*49d0*/  LEA.HI.X R19, R2, R19, R15, 0x2, P2 ;  /* 0x0000001302137211 */ /* 0x000fe400010f140f */
[----:B------:R-:W-:Y:S01]  /*49e0*/  LEA.HI.X R14, R4, R21, R14, 0x2, P0 ;  /* 0x00000015040e7211 */ /* 0x000fe200000f140e */
[----:B------:R-:W-:Y:S06]  /*49f0*/  BRA.DIV UR4, `(.L_x_353) ;  /* 0x0000003a043c7947 */ /* 0x000fec000b800000 */
[----:B------:R-:W-:Y:S01]  /*4a00*/  NOP ;  /* 0x0000000000007918 */ /* 0x000fe20000000000 */
.L_x_435:
[----:B------:R-:W-:Y:S01]  /*4a10*/  @!PT LDS RZ, [RZ] ;  /* 0x00000000fffff984 */ /* 0x000fe20000000800 */
[----:B------:R-:W-:Y:S01]  /*4a20*/  @!PT LDS RZ, [RZ] ;  /* 0x00000000fffff984 */ /* 0x000fe20000000800 */
[----:B------:R-:W-:Y:S01]  /*4a30*/  @!PT LDS RZ, [RZ] ;  /* 0x00000000fffff984 */ /* 0x000fe20000000800 */
[----:B------:R-:W-:Y:S01]  /*4a40*/  @!PT LDS RZ, [RZ] ;  /* 0x00000000fffff984 */ /* 0x000fe20000000800 */
[----:B------:R1:W-:Y:S06]  /*4a50*/  MEMBAR.ALL.CTA ;  /* 0x0000000000007992 */ /* 0x0003ec0000008000 */
[----:B-1----:R-:W1:Y:S01]  /*4a60*/  FENCE.VIEW.ASYNC.S ;  /* 0x00000000000073c6 */ /* 0x002e620000000000 */
[----:B------:R-:W-:Y:S05]  /*4a70*/  WARPSYNC.ALL ;  /* 0x0000000000007948 */ /* 0x000fea0003800000 */
[----:B------:R-:W-:Y:S01]  /*4a80*/  BSSY B0, `(.L_x_354) ;  /* 0x0000011000007945 */ /* 0x000fe20003800000 */
        /* <DEDUP_REMOVED lines=9> */
.L_x_356:
[----:B------:R-:W-:Y:S01]  /*4b20*/  @P0 ELECT P2, URZ, PT ;  /* 0x00000000003f082f */ /* 0x000fe20003840000 */
[----:B------:R1:W-:-:S12]  /*4b30*/  UBLKRED.G.S.ADD.F32.RN [UR4], [UR6], UR7, desc[UR8] ;  /* 0x00000804060073bb */ /* 0x0003d800080a1407 */
[----:B------:R-:W-:Y:S02]  /*4b40*/  @P2 PLOP3.LUT P0, PT, P2, PT, PT, 0x8, 0x0 ;  /* 0x000000000000281c */ /* 0x000fe4000170e170 */
[----:B------:R-:W-:-:S11]  /*4b50*/  PLOP3.LUT P2, PT, PT, PT, PT, 0x8, 0x0 ;  /* 0x000000000000781c */ /* 0x000fd60003f4e170 */
[----:B-1----:R-:W-:Y:S05]  /*4b60*/  @P0 BRA.U.ANY `(.L_x_356) ;  /* 0xfffffffd00ec0947 */ /* 0x002fea000393ffff */
[----:B------:R0:W-:Y:S01]  /*4b70*/  UTMACMDFLUSH ;  /* 0x00000000000079b7 */ /* 0x0001e20000000000 */
[----:B------:R-:W-:-:S04]  /*4b80*/  DEPBAR.LE SB0, 0x0 ;  /* 0x000080000000791a */ /* 0x000fc80000000000 */
.L_x_355:
[----:B------:R-:W-:Y:S05]  /*4b90*/  BSYNC B0 ;  /* 0x0000000000007941 */ /* 0x000fea0003800000 */
.L_x_354:
        /* <DEDUP_REMOVED lines=12> */
[----:B------:R-:W-:-:S05]  /*4c60*/  IMAD.MOV.U32 R3, RZ, RZ, 0x1 ;  /* 0x00000001ff037424 */ /* 0x000fca00078e00ff */
[----:B------:R1:W-:Y:S02]  /*4c70*/  REDG.E.ADD.S32.STRONG.GPU desc[UR38][R8.64], R3 ;  /* 0x000000030800798e */ /* 0x0003e4000c10e3a6 */
.L_x_358:
[----:B------:R-:W-:Y:S05]  /*4c80*/  BSYNC B0 ;  /* 0x0000000000007941 */ /* 0x000fea0003800000 */
.L_x_357:
[----:B------:R-:W-:Y:S06]  /*4c90*/  BAR.SYNC.DEFER_BLOCKING 0x1, 0x100 ;  /* 0x0044000000007b1d */ /* 0x000fec0000010000 */
[----:B------:R-:W-:Y:S01]  /*4ca0*/  ULDC.64 UR4, c[0x0][0x860] ;  /* 0x0002180000047ab9 */ /* 0x000fe20000000a00 */
[----:B------:R-:W-:Y:S01]  /*4cb0*/  BSSY B0, `(.L_x_359) ;  /* 0x0000019000007945 */ /* 0x000fe20003800000 */
[----:B------:R-:W-:-:S04]  /*4cc0*/  IADD3 R2, P0, R11, UR4, RZ ;  /* 0x000000040b027c10 */ /* 0x000fc8000ff1e0ff */
[----:B-1----:R-:W-:Y:S01]  /*4cd0*/  IADD3.X R3, R10, UR5, RZ, P0, !PT ;  /* 0x000000050a037c10 */ /* 0x002fe200087fe4ff */
        /* <DEDUP_REMOVED lines=17> */
.L_x_361:
[----:B------:R-:W2:Y:S04]  /*4df0*/  LDG.E.STRONG.GPU R0, desc[UR38][R2.64] ;  /* 0x0000002602007981 */ /* 0x000ea8000c1ef900 */
[----:B--2---:R-:W-:Y:S01]  /*4e00*/  CCTL.IVALL ;  /* 0x00000000ff00798f */ /* 0x004fe20002000000 */
[----:B------:R-:W-:Y:S05]  /*4e10*/  YIELD ;  /* 0x0000000000007946 */ /* 0x000fea0003800000 */
[----:B------:R-:W-:-:S13]  /*4e20*/  ISETP.NE.AND P0, PT, R0, R7, PT ;  /* 0x000000070000720c */ /* 0x000fda0003f05270 */
[----:B------:R-:W-:Y:S05]  /*4e30*/  @P0 BRA `(.L_x_361) ;  /* 0xfffffffc00ec0947 */ /* 0x000fea000383ffff */
.L_x_360:
[----:B------:R-:W-:Y:S05]  /*4e40*/  BSYNC B0 ;  /* 0x0000000000007941 */ /* 0x000fea0003800000 */
.L_x_359:
[----:B------:R-:W-:-:S03]  /*4e50*/  UMOV UR4, 0xffffffff ;  /* 0xffffffff00047882 */ /* 0x000fc60000000000 */
[----:B------:R-:W-:Y:S05]  /*4e60*/  BRA.DIV UR4, `(.L_x_362) ;  /* 0x00000036043c7947 */ /* 0x000fea000b800000 */
[----:B------:R-:W-:Y:S01]  /*4e70*/  NOP ;  /* 0x0000000000007918 */ /* 0x000fe20000000000 */
.L_x_438:
[----:B------:R-:W-:Y:S01]  /*4e80*/  @!PT LDS RZ, [RZ] ;  /* 0x00000000fffff984 */ /* 0x000fe20000000800 */
[----:B------:R-:W-:Y:S01]  /*4e90*/  @!PT LDS RZ, [RZ] ;  /* 0x00000000fffff984 */ /* 0x000fe20000000800 */
[----:B------:R-:W-:Y:S01]  /*4ea0*/  @!PT LDS RZ, [RZ] ;  /* 0x00000000fffff984 */ /* 0x000fe20000000800 */
[----:B------:R-:W-:Y:S01]  /*4eb0*/  @!PT LDS RZ, [RZ] ;  /* 0x00000000fffff984 */ /* 0x000fe20000000800 */
[----:B------:R2:W-:Y:S06]  /*4ec0*/  MEMBAR.ALL.CTA ;  /* 0x0000000000007992 */ /* 0x0005ec0000008000 */
[----:B--2---:R-:W2:Y:S01]  /*4ed0*/  FENCE.VIEW.ASYNC.S ;  /* 0x00000000000073c6 */ /* 0x004ea20000000000 */
[----:B------:R-:W-:Y:S05]  /*4ee0*/  WARPSYNC.ALL ;  /* 0x0000000000007948 */ /* 0x000fea0003800000 */
[----:B------:R-:W-:Y:S01]  /*4ef0*/  BSSY B0, `(.L_x_363) ;  /* 0x0000011000007945 */ /* 0x000fe20003800000 */
[----:B--2---:R-:W-:Y:S06]  /*4f00*/  BAR.SYNC.DEFER_BLOCKING 0x1, 0x100 ;  /* 0x0044000000007b1d */ /* 0x004fec0000010000 */
        /* <DEDUP_REMOVED lines=8> */
.L_x_365:
[----:B------:R-:W-:Y:S01]  /*4f90*/  @P0 ELECT P2, URZ, PT ;  /* 0x00000000003f082f */ /* 0x000fe20003840000 */
[----:B------:R2:W-:-:S12]  /*4fa0*/  UBLKRED.G.S.ADD.F32.RN [UR4], [UR6], UR7, desc[UR8] ;  /* 0x00000804060073bb */ /* 0x0005d800080a1407 */
[----:B------:R-:W-:Y:S02]  /*4fb0*/  @P2 PLOP3.LUT P0, PT, P2, PT, PT, 0x8, 0x0 ;  /* 0x000000000000281c */ /* 0x000fe4000170e170 */
[----:B------:R-:W-:-:S11]  /*4fc0*/  PLOP3.LUT P2, PT, PT, PT, PT, 0x8, 0x0 ;  /* 0x000000000000781c */ /* 0x000fd60003f4e170 */
[----:B--2---:R-:W-:Y:S05]  /*4fd0*/  @P0 BRA.U.ANY `(.L_x_365) ;  /* 0xfffffffd00ec0947 */ /* 0x004fea000393ffff */
[----:B------:R0:W-:Y:S01]  /*4fe0*/  UTMACMDFLUSH ;  /* 0x00000000000079b7 */ /* 0x0001e20000000000 */
[----:B------:R-:W-:-:S04]  /*4ff0*/  DEPBAR.LE SB0, 0x0 ;  /* 0x000080000000791a */ /* 0x000fc80000000000 */
.L_x_364:
[----:B------:R-:W-:Y:S05]  /*5000*/  BSYNC B0 ;  /* 0x0000000000007941 */ /* 0x000fea0003800000 */
.L_x_363:
[----:B------:R-:W-:Y:S01]  /*5010*/  NOP ;  /* 0x0000000000007918 */ /* 0x000fe20000000000 */
[----:B------:R-:W-:Y:S05]  /*5020*/  @P1 BRA `(.L_x_330) ;  /* 0x0000003000501947 */ /* 0x000fea0003800000 */
[----:B------:R-:W-:Y:S01]  /*5030*/  IMAD.MOV.U32 R5, RZ, RZ, 0x1 ;  /* 0x00000001ff057424 */ /* 0x000fe200078e00ff */
        /* <DEDUP_REMOVED lines=8> */
[----:B012345:R-:W-:Y:S04]  /*50c0*/  CCTL.IVALL ;  /* 0x00000000ff00798f */ /* 0x03ffe80002000000 */
[----:B------:R2:W-:Y:S01]  /*50d0*/  REDG.E.ADD.S32.STRONG.GPU desc[UR38][R2.64], R5 ;  /* 0x000000050200798e */ /* 0x0005e2000c10e3a6 */
[----:B------:R-:W-:Y:S05]  /*50e0*/  BRA `(.L_x_330) ;  /* 0x0000003000207947 */ /* 0x000fea0003800000 */
.L_x_328:
        /* <DEDUP_REMOVED lines=20> */
[----:B------:R-:W-:Y:S02]  /*5230*/  UIMAD UR6, UR8, UR10, URZ ;  /* 0x0000000a080672a4 */ /* 0x000fe4000f8e023f */
[----:B------:R-:W-:Y:S01]  /*5240*/  USHF.R.S32.HI UR10, URZ, 0x1f, UR7 ;  /* 0x0000001f3f0a7899 */ /* 0x000fe20008011407 */
[----:B--2---:R-:W-:Y:S01]  /*5250*/  ISETP.GE.AND P1, PT, R4, 0x1, PT ;  /* 0x000000010400780c */ /* 0x004fe20003f26270 */
[----:B------:R-:W-:Y:S02]  /*5260*/  UIMAD UR6, UR9, UR11, UR6 ;  /* 0x0000000b090672a4 */ /* 0x000fe4000f8e0206 */
[----:B------:R-:W-:-:S02]  /*5270*/  UIMAD UR11, UR7, UR13, URZ ;  /* 0x0000000d070b72a4 */ /* 0x000fc4000f8e023f */
[----:B------:R-:W-:Y:S02]  /*5280*/  UIADD3 UR5, UR5, UR6, URZ ;  /* 0x0000000605057290 */ /* 0x000fe4000fffe03f */
[----:B------:R-:W-:Y:S02]  /*5290*/  UIMAD UR6, UR10, UR14, URZ ;  /* 0x0000000e0a0672a4 */ /* 0x000fe4000f8e023f */
[----:B------:R-:W-:Y:S02]  /*52a0*/  UIADD3 UR10, UP0, UR11, UR9, URZ ;  /* 0x000000090b0a7290 */ /* 0x000fe4000ff1e03f */
        /* <DEDUP_REMOVED lines=13> */
[----:B------:R-:W-:-:S04]  /*5380*/  LEA.HI R3, R3, R0, RZ, 0x6 ;  /* 0x0000000003037211 */ /* 0x000fc800078f30ff */
        /* <DEDUP_REMOVED lines=17> */
.L_x_392:
        /* <DEDUP_REMOVED lines=17> */
.L_x_370:
[----:B------:R-:W2:Y:S04]  /*55b0*/  LDG.E.STRONG.GPU R6, desc[UR38][R2.64] ;  /* 0x0000002602067981 */ /* 0x000ea8000c1ef900 */
[----:B--2---:R-:W-:Y:S01]  /*55c0*/  CCTL.IVALL ;  /* 0x00000000ff00798f */ /* 0x004fe20002000000 */
[----:B------:R-:W-:Y:S05]  /*55d0*/  YIELD ;  /* 0x0000000000007946 */ /* 0x000fea0003800000 */
[----:B------:R-:W-:-:S13]  /*55e0*/  ISETP.NE.AND P3, PT, R6, UR26, PT ;  /* 0x0000001a06007c0c */ /* 0x000fda000bf65270 */
[----:B------:R-:W-:Y:S05]  /*55f0*/  @P3 BRA `(.L_x_370) ;  /* 0xfffffffc00ec3947 */ /* 0x000fea000383ffff */
.L_x_369:
[----:B------:R-:W-:Y:S05]  /*5600*/  BSYNC B0 ;  /* 0x0000000000007941 */ /* 0x000fea0003800000 */
.L_x_368:
[----:B------:R-:W-:-:S03]  /*5610*/  UMOV UR23, 0xffffffff ;  /* 0xffffffff00177882 */ /* 0x000fc60000000000 */
[----:B------:R-:W-:Y:S05]  /*5620*/  BRA.DIV UR23, `(.L_x_371) ;  /* 0x0000002e17687947 */ /* 0x000fea000b800000 */
[----:B------:R-:W-:Y:S01]  /*5630*/  NOP ;  /* 0x0000000000007918 */ /* 0x000fe20000000000 */
.L_x_441:
        /* <DEDUP_REMOVED lines=19> */
.L_x_373:
[----:B------:R-:W-:Y:S05]  /*5770*/  BSYNC B0 ;  /* 0x0000000000007941 */ /* 0x000fea0003800000 */
.L_x_372:
        /* <DEDUP_REMOVED lines=13> */
.L_x_375:
[----:B------:R-:W-:Y:S05]  /*5850*/  BSYNC B0 ;  /* 0x0000000000007941 */ /* 0x000fea0003800000 */
.L_x_374:
[----:B------:R-:W-:Y:S06]  /*5860*/  BAR.ARV 0xa, 0xa0 ;  /* 0x0282800000007b1d */ /* 0x000fec0000002000 */
[----:B------:R-:W-:Y:S04]  /*5870*/  BSSY B0, `(.L_x_376) ;  /* 0x0000003000007945 */ /* 0x000fe80003800000 */
[----:B------:R-:W-:Y:S05]  /*5880*/  @!P0 BRA `(.L_x_377) ;  /* 0x0000000000048947 */ /* 0x000fea0003800000 */
[----:B------:R-:W-:-:S04]  /*5890*/  DEPBAR.LE SB0, 0x0 ;  /* 0x000080000000791a */ /* 0x000fc80000000000 */
.L_x_377:
[----:B------:R-:W-:Y:S05]  /*58a0*/  BSYNC B0 ;  /* 0x0000000000007941 */ /* 0x000fea0003800000 */
.L_x_376:
        /* <DEDUP_REMOVED lines=19> */
.L_x_379:
[----:B------:R-:W-:Y:S05]  /*59e0*/  BSYNC B0 ;  /* 0x0000000000007941 */ /* 0x000fea0003800000 */
.L_x_378:
        /* <DEDUP_REMOVED lines=9> */
.L_x_382:
[----:B------:R-:W2:Y:S04]  /*5a80*/  LDG.E.STRONG.GPU R6, desc[UR38][R2.64] ;  /* 0x0000002602067981 */ /* 0x000ea8000c1ef900 */
[----:B--2---:R-:W-:Y:S01]  /*5a90*/  CCTL.IVALL ;  /* 0x00000000ff00798f */ /* 0x004fe20002000000 */
[----:B------:R-:W-:Y:S05]  /*5aa0*/  YIELD ;  /* 0x0000000000007946 */ /* 0x000fea0003800000 */
[----:B------:R-:W-:-:S13]  /*5ab0*/  ISETP.NE.AND P3, PT, R6, UR26, PT ;  /* 0x0000001a06007c0c */ /* 0x000fda000bf65270 */
[----:B------:R-:W-:Y:S05]  /*5ac0*/  @P3 BRA `(.L_x_382) ;  /* 0xfffffffc00ec3947 */ /* 0x000fea000383ffff */
.L_x_381:
[----:B------:R-:W-:Y:S05]  /*5ad0*/  BSYNC B0 ;  /* 0x0000000000007941 */ /* 0x000fea0003800000 */
.L_x_380:
[----:B------:R-:W-:-:S03]  /*5ae0*/  UMOV UR8, 0xffffffff ;  /* 0xffffffff00087882 */ /* 0x000fc60000000000 */
[----:B------:R-:W-:Y:S05]  /*5af0*/  BRA.DIV UR8, `(.L_x_383) ;  /* 0x0000002a08507947 */ /* 0x000fea000b800000 */
[----:B------:R-:W-:Y:S01]  /*5b00*/  NOP ;  /* 0x0000000000007918 */ /* 0x000fe20000000000 */
.L_x_444:
        /* <DEDUP_REMOVED lines=13> */
.L_x_385:
[----:B------:R-:W-:Y:S05]  /*5be0*/  BSYNC B0 ;  /* 0x0000000000007941 */ /* 0x000fea0003800000 */
.L_x_384:
        /* <DEDUP_REMOVED lines=13> */
.L_x_387:
[----:B------:R-:W-:Y:S05]  /*5cc0*/  BSYNC B0 ;  /* 0x0000000000007941 */ /* 0x000fea0003800000 */
.L_x_386:
[----:B------:R-:W-:Y:S06]  /*5cd0*/  BAR.ARV 0xa, 0xa0 ;  /* 0x0282800000007b1d */ /* 0x000fec0000002000 */
[----:B------:R-:W-:Y:S04]  /*5ce0*/  BSSY B0, `(.L_x_388) ;  /* 0x0000003000007945 */ /* 0x000fe80003800000 */
[----:B------:R-:W-:Y:S05]  /*5cf0*/  @!P0 BRA `(.L_x_389) ;  /* 0x0000000000048947 */ /* 0x000fea0003800000 */
[----:B------:R-:W-:-:S04]  /*5d00*/  DEPBAR.LE SB0, 0x0 ;  /* 0x000080000000791a */ /* 0x000fc80000000000 */
.L_x_389:
[----:B------:R-:W-:Y:S05]  /*5d10*/  BSYNC B0 ;  /* 0x0000000000007941 */ /* 0x000fea0003800000 */
.L_x_388:
        /* <DEDUP_REMOVED lines=19> */
.L_x_391:
[----:B------:R-:W-:Y:S05]  /*5e50*/  BSYNC B0 ;  /* 0x0000000000007941 */ /* 0x000fea0003800000 */
.L_x_390:
[----:B------:R-:W-:Y:S02]  /*5e60*/  UIADD3 UR4, UR4, 0x2, URZ ;  /* 0x0000000204047890 */ /* 0x000fe4000fffe03f */
[----:B------:R-:W-:Y:S01]  /*5e70*/  UIADD3 UR5, UR5, 0x1, URZ ;  /* 0x0000000105057890 */ /* 0x000fe2000fffe03f */
[----:B------:R-:W-:Y:S11]  /*5e80*/  @P2 BRA `(.L_x_392) ;  /* 0xfffffff400842947 */ /* 0x000ff6000383ffff */
.L_x_367:
        /* <DEDUP_REMOVED lines=13> */
.L_x_395:
[----:B------:R-:W2:Y:S04]  /*5f60*/  LDG.E.STRONG.GPU R0, desc[UR38][R2.64] ;  /* 0x0000002602007981 */ /* 0x000ea8000c1ef900 */
[----:B--2---:R-:W-:Y:S01]  /*5f70*/  CCTL.IVALL ;  /* 0x00000000ff00798f */ /* 0x004fe20002000000 */
[----:B------:R-:W-:Y:S05]  /*5f80*/  YIELD ;  /* 0x0000000000007946 */ /* 0x000fea0003800000 */
[----:B------:R-:W-:-:S13]  /*5f90*/  ISETP.NE.AND P2, PT, R0, UR26, PT ;  /* 0x0000001a00007c0c */ /* 0x000fda000bf45270 */
[----:B------:R-:W-:Y:S05]  /*5fa0*/  @P2 BRA `(.L_x_395) ;  /* 0xfffffffc00ec2947 */ /* 0x000fea000383ffff */
.L_x_394:
[----:B------:R-:W-:Y:S05]  /*5fb0*/  BSYNC B0 ;  /* 0x0000000000007941 */ /* 0x000fea0003800000 */
.L_x_393:
[----:B------:R-:W-:-:S03]  /*5fc0*/  UMOV UR5, 0xffffffff ;  /* 0xffffffff00057882 */ /* 0x000fc60000000000 */
[----:B------:R-:W-:Y:S05]  /*5fd0*/  BRA.DIV UR5, `(.L_x_396) ;  /* 0x0000002605347947 */ /* 0x000fea000b800000 */
[----:B------:R-:W-:Y:S01]  /*5fe0*/  NOP ;  /* 0x0000000000007918 */ /* 0x000fe20000000000 */
.L_x_447:
        /* <DEDUP_REMOVED lines=22> */
.L_x_398:
[----:B------:R-:W-:Y:S05]  /*6150*/  BSYNC B0 ;  /* 0x0000000000007941 */ /* 0x000fea0003800000 */
.L_x_397:
        /* <DEDUP_REMOVED lines=20> */
.L_x_400:
[----:B------:R-:W-:Y:S05]  /*62a0*/  BSYNC B0 ;  /* 0x0000000000007941 */ /* 0x000fea0003800000 */
.L_x_399:
[----:B------:R-:W-:Y:S06]  /*62b0*/  BAR.ARV 0xa, 0xa0 ;  /* 0x0282800000007b1d */ /* 0x000fec0000002000 */
[----:B------:R-:W-:Y:S04]  /*62c0*/  BSSY B0, `(.L_x_401) ;  /* 0x0000003000007945 */ /* 0x000fe80003800000 */
[----:B------:R-:W-:Y:S05]  /*62d0*/  @!P0 BRA `(.L_x_402) ;  /* 0x0000000000048947 */ /* 0x000fea0003800000 */
[----:B------:R-:W-:-:S04]  /*62e0*/  DEPBAR.LE SB0, 0x0 ;  /* 0x000080000000791a */ /* 0x000fc80000000000 */
.L_x_402:
[----:B------:R-:W-:Y:S05]  /*62f0*/  BSYNC B0 ;  /* 0x0000000000007941 */ /* 0x000fea0003800000 */
.L_x_401:
        /* <DEDUP_REMOVED lines=19> */
.L_x_366:
        /* <DEDUP_REMOVED lines=55> */
.L_x_448:
        /* <DEDUP_REMOVED lines=10> */
.L_x_406:
        /* <DEDUP_REMOVED lines=83> */
.L_x_417:
[----:B------:R-:W-:-:S04]  /*6d70*/  SHF.L.U32 R21, R9, 0x1f, RZ ;  /* 0x0000001f09157819 */ /* 0x000fc800000006ff */
[----:B-1----:R-:W1:Y:S02]  /*6d80*/  SYNCS.PHASECHK.TRANS64.TRYWAIT P1, [R11+URZ+0x30840], R21 ;  /* 0x030840150b0075a7 */ /* 0x002e64000802017f */
[----:B-12---:R-:W-:Y:S05]  /*6d90*/  @!P1 BRA `(.L_x_409) ;  /* 0x0000001400f49947 */ /* 0x006fea0003800000 */
.L_x_449:
[----:B------:R-:W-:Y:S05]  /*6da0*/  @P0 BRA `(.L_x_410) ;  /* 0x0000000000140947 */ /* 0x000fea0003800000 */
[----:B------:R-:W-:Y:S01]  /*6db0*/  ISETP.NE.AND P1, PT, R14, RZ, PT ;  /* 0x000000ff0e00720c */ /* 0x000fe20003f25270 */
[----:B------:R-:W-:-:S04]  /*6dc0*/  IMAD.MOV.U32 R0, RZ, RZ, 0x4100 ;  /* 0x00004100ff007424 */ /* 0x000fc800078e00ff */
[----:B------:R2:W-:Y:S08]  /*6dd0*/  SYNCS.ARRIVE.TRANS64 RZ, [R11+URZ+0x30830], R0 ;  /* 0x030830000bff79a7 */ /* 0x0005f0000800003f */
[----:B------:R-:W-:Y:S05]  /*6de0*/  @!P1 BRA `(.L_x_410) ;  /* 0x0000000000049947 */ /* 0x000fea0003800000 */
[----:B------:R-:W-:Y:S01]  /*6df0*/  BPT.TRAP 0x1 ;  /* 0x000000040000795c */ /* 0x000fe20000300000 */
.L_x_410:
        /* <DEDUP_REMOVED lines=36> */
.L_x_450:
[----:B------:R-:W-:Y:S05]  /*7040*/  @P0 BRA `(.L_x_412) ;  /* 0x0000000000140947 */ /* 0x000fea0003800000 */
[----:B------:R-:W-:Y:S01]  /*7050*/  ISETP.NE.AND P1, PT, R14, RZ, PT ;  /* 0x000000ff0e00720c */ /* 0x000fe20003f25270 */
[----:B------:R-:W-:-:S04]  /*7060*/  IMAD.MOV.U32 R2, RZ, RZ, 0x4100 ;  /* 0x00004100ff027424 */ /* 0x000fc800078e00ff */
[----:B------:R3:W-:Y:S08]  /*7070*/  SYNCS.ARRIVE.TRANS64 RZ, [R11+URZ+0x30818], R2 ;  /* 0x030818020bff79a7 */ /* 0x0007f0000800003f */
[----:B------:R-:W-:Y:S05]  /*7080*/  @!P1 BRA `(.L_x_412) ;  /* 0x0000000000049947 */ /* 0x000fea0003800000 */
[----:B------:R-:W-:Y:S01]  /*7090*/  BPT.TRAP 0x1 ;  /* 0x000000040000795c */ /* 0x000fe20000300000 */
.L_x_412:
        /* <DEDUP_REMOVED lines=27> */
.L_x_451:
        /* <DEDUP_REMOVED lines=9> */
.L_x_414:
        /* <DEDUP_REMOVED lines=31> */
.L_x_453:
[----:B------:R-:W-:Y:S05]  /*74d0*/  @P0 BRA `(.L_x_416) ;  /* 0x0000000000140947 */ /* 0x000fea0003800000 */
[----:B------:R-:W-:Y:S01]  /*74e0*/  ISETP.NE.AND P1, PT, R14, RZ, PT ;  /* 0x000000ff0e00720c */ /* 0x000fe20003f25270 */
[----:B-1----:R-:W-:-:S04]  /*74f0*/  IMAD.MOV.U32 R4, RZ, RZ, 0x4100 ;  /* 0x00004100ff047424 */ /* 0x002fc800078e00ff */
[----:B------:R2:W-:Y:S08]  /*7500*/  SYNCS.ARRIVE.TRANS64 RZ, [R11+URZ+0x30810], R4 ;  /* 0x030810040bff79a7 */ /* 0x0005f0000800003f */
[----:B------:R-:W-:Y:S05]  /*7510*/  @!P1 BRA `(.L_x_416) ;  /* 0x0000000000049947 */ /* 0x000fea0003800000 */
[----:B------:R-:W-:Y:S01]  /*7520*/  BPT.TRAP 0x1 ;  /* 0x000000040000795c */ /* 0x000fe20000300000 */
.L_x_416:
        /* <DEDUP_REMOVED lines=29> */
.L_x_408:
[----:B------:R-:W-:-:S13]  /*7700*/  ISETP.NE.AND P1, PT, R19, RZ, PT ;  /* 0x000000ff1300720c */ /* 0x000fda0003f25270 */
[----:B------:R-:W-:Y:S05]  /*7710*/  @!P1 BRA `(.L_x_407) ;  /* 0x0000000400289947 */ /* 0x000fea0003800000 */
[----:B------:R-:W-:-:S04]  /*7720*/  SHF.L.U32 R12, R9, 0x1f, RZ ;  /* 0x0000001f090c7819 */ /* 0x000fc800000006ff */
[----:B------:R-:W3:Y:S02]  /*7730*/  SYNCS.PHASECHK.TRANS64.TRYWAIT P1, [R11+URZ+0x30840], R12 ;  /* 0x0308400c0b0075a7 */ /* 0x000ee4000802017f */
[----:B---3--:R-:W-:Y:S05]  /*7740*/  @!P1 BRA `(.L_x_418) ;  /* 0x0000000c00dc9947 */ /* 0x008fea0003800000 */
.L_x_454:
[----:B------:R-:W-:Y:S05]  /*7750*/  @P0 BRA `(.L_x_419) ;  /* 0x0000000000140947 */ /* 0x000fea0003800000 */
[----:B------:R-:W-:Y:S01]  /*7760*/  ISETP.NE.AND P1, PT, R14, RZ, PT ;  /* 0x000000ff0e00720c */ /* 0x000fe20003f25270 */
[----:B-12---:R-:W-:-:S04]  /*7770*/  IMAD.MOV.U32 R4, RZ, RZ, 0x4100 ;  /* 0x00004100ff047424 */ /* 0x006fc800078e00ff */
[----:B------:R4:W-:Y:S08]  /*7780*/  SYNCS.ARRIVE.TRANS64 RZ, [R11+URZ+0x30830], R4 ;  /* 0x030830040bff79a7 */ /* 0x0009f0000800003f */
[----:B------:R-:W-:Y:S05]  /*7790*/  @!P1 BRA `(.L_x_419) ;  /* 0x0000000000049947 */ /* 0x000fea0003800000 */
[----:B------:R-:W-:Y:S01]  /*77a0*/  BPT.TRAP 0x1 ;  /* 0x000000040000795c */ /* 0x000fe20000300000 */
.L_x_419:
        /* <DEDUP_REMOVED lines=33> */
.L_x_455:
[----:B------:R-:W-:Y:S05]  /*79c0*/  @P0 BRA `(.L_x_421) ;  /* 0x0000000000140947 */ /* 0x000fea0003800000 */
[----:B------:R-:W-:Y:S01]  /*79d0*/  ISETP.NE.AND P0, PT, R14, RZ, PT ;  /* 0x000000ff0e00720c */ /* 0x000fe20003f05270 */
[----:B------:R-:W-:-:S04]  /*79e0*/  IMAD.MOV.U32 R4, RZ, RZ, 0x4100 ;  /* 0x00004100ff047424 */ /* 0x000fc800078e00ff */
[----:B------:R2:W-:Y:S08]  /*79f0*/  SYNCS.ARRIVE.TRANS64 RZ, [R11+URZ+0x30818], R4 ;  /* 0x030818040bff79a7 */ /* 0x0005f0000800003f */
[----:B------:R-:W-:Y:S05]  /*7a00*/  @!P0 BRA `(.L_x_421) ;  /* 0x0000000000048947 */ /* 0x000fea0003800000 */
[----:B------:R-:W-:Y:S01]  /*7a10*/  BPT.TRAP 0x1 ;  /* 0x000000040000795c */ /* 0x000fe20000300000 */
.L_x_421:
        /* <DEDUP_REMOVED lines=26> */
.L_x_407:
[----:B-12---:R-:W-:Y:S01]  /*7bc0*/  IMAD R4, R20, 0x8, R11 ;  /* 0x0000000814047824 */ /* 0x006fe200078e020b */
[----:B------:R-:W-:Y:S01]  /*7bd0*/  SHF.L.U32 R3, R9, 0x1f, RZ ;  /* 0x0000001f09037819 */ /* 0x000fe200000006ff */
[----:B------:R-:W1:Y:S03]  /*7be0*/  S2R R2, SR_TID.X ;  /* 0x0000000000027919 */ /* 0x000e660000002100 */
[----:B------:R-:W2:Y:S01]  /*7bf0*/  SYNCS.PHASECHK.TRANS64.TRYWAIT P0, [R4+URZ+0x30840], R3 ;  /* 0x03084003040075a7 */ /* 0x000ea2000800017f */
[----:B-1----:R-:W-:-:S04]  /*7c00*/  LOP3.LUT R2, R2, 0x7f, RZ, 0xc0, !PT ;  /* 0x0000007f02027812 */ /* 0x002fc800078ec0ff */
[----:B------:R-:W-:Y:S01]  /*7c10*/  ISETP.NE.AND P1, PT, R2, RZ, PT ;  /* 0x000000ff0200720c */ /* 0x000fe20003f25270 */
[----:B--2---:R-:W-:-:S12]  /*7c20*/  @!P0 BRA `(.L_x_422) ;  /* 0x0000000800cc8947 */ /* 0x004fd80003800000 */
.L_x_456:
[----:B------:R-:W-:Y:S05]  /*7c30*/  @P1 BRA `(.L_x_423) ;  /* 0x0000000000181947 */ /* 0x000fea0003800000 */
[----:B------:R-:W2:Y:S01]  /*7c40*/  S2R R2, SR_TID.X ;  /* 0x0000000000027919 */ /* 0x000ea20000002100 */
[----:B-1----:R-:W-:-:S04]  /*7c50*/  IMAD.MOV.U32 R3, RZ, RZ, 0x4100 ;  /* 0x00004100ff037424 */ /* 0x002fc800078e00ff */
[----:B------:R4:W-:Y:S01]  /*7c60*/  SYNCS.ARRIVE.TRANS64 RZ, [R4+URZ+0x30830], R3 ;  /* 0x0308300304ff79a7 */ /* 0x0009e2000800003f */
[----:B--2---:R-:W-:-:S13]  /*7c70*/  LOP3.LUT P0, RZ, R2, 0x1f, RZ, 0xc0, !PT ;  /* 0x0000001f02ff7812 */ /* 0x004fda000780c0ff */
[----:B----4-:R-:W-:Y:S05]  /*7c80*/  @!P0 BRA `(.L_x_423) ;  /* 0x0000000000048947 */ /* 0x010fea0003800000 */
[----:B------:R-:W-:Y:S01]  /*7c90*/  BPT.TRAP 0x1 ;  /* 0x000000040000795c */ /* 0x000fe20000300000 */
.L_x_423:
        /* <DEDUP_REMOVED lines=40> */
.L_x_404:
[----:B------:R-:W-:Y:S05]  /*7f20*/  BSYNC B0 ;  /* 0x0000000000007941 */ /* 0x000fea0003800000 */
.L_x_403:
[----:B------:R-:W-:-:S03]  /*7f30*/  UMOV UR6, 0xffffffff ;  /* 0xffffffff00067882 */ /* 0x000fc60000000000 */
[----:B------:R-:W-:Y:S05]  /*7f40*/  BRA.DIV UR6, `(.L_x_424) ;  /* 0x0000000a06187947 */ /* 0x000fea000b800000 */
[----:B------:R-:W-:-:S13]  /*7f50*/  ELECT P0, URZ, PT ;  /* 0x00000000003f782f */ /* 0x000fda0003800000 */
.L_x_459:
[----:B------:R-:W-:Y:S05]  /*7f60*/  @!P0 BRA `(.L_x_330) ;  /* 0x0000000000808947 */ /* 0x000fea0003800000 */
[----:B------:R-:W-:-:S04]  /*7f70*/  LOP3.LUT R17, R17, 0x2, RZ, 0xfc, !PT ;  /* 0x0000000211117812 */ /* 0x000fc800078efcff */
[----:B------:R-:W-:-:S13]  /*7f80*/  ISETP.NE.AND P0, PT, R17, 0x3, PT ;  /* 0x000000031100780c */ /* 0x000fda0003f05270 */
[----:B------:R-:W-:Y:S05]  /*7f90*/  @!P0 BRA `(.L_x_425) ;  /* 0x0000000000048947 */ /* 0x000fea0003800000 */
[----:B------:R-:W-:Y:S01]  /*7fa0*/  BPT.TRAP 0x1 ;  /* 0x000000040000795c */ /* 0x000fe20000300000 */
.L_x_425:
        /* <DEDUP_REMOVED lines=15> */
.L_x_460:
[----:B------:R-:W2:Y:S02]  /*80a0*/  SYNCS.PHASECHK.TRANS64.TRYWAIT P1, [R3+URZ], R2 ;  /* 0x00000002030075a7 */ /* 0x000ea4000802017f */
[----:B--2---:R-:W-:Y:S05]  /*80b0*/  @!P1 BRA `(.L_x_427) ;  /* 0x0000000400f49947 */ /* 0x004fea0003800000 */
.L_x_461:
[----:B------:R-:W-:Y:S05]  /*80c0*/  @!P0 BRA `(.L_x_428) ;  /* 0x0000000000048947 */ /* 0x000fea0003800000 */
[----:B------:R-:W-:Y:S01]  /*80d0*/  BPT.TRAP 0x1 ;  /* 0x000000040000795c */ /* 0x000fe20000300000 */
.L_x_428:
[----:B--2---:R-:W-:-:S04]  /*80e0*/  VIADD R3, R7, 0x30840 ;  /* 0x0003084007037836 */ /* 0x004fc80000000000 */
[----:B------:R-:W-:-:S04]  /*80f0*/  IMAD R0, R0, 0x8, R3 ;  /* 0x0000000800007824 */ /* 0x000fc800078e0203 */
[----:B------:R-:W2:Y:S02]  /*8100*/  SYNCS.PHASECHK.TRANS64.TRYWAIT P0, [R0+URZ], R5 ;  /* 0x00000005000075a7 */ /* 0x000ea4000800017f */
[----:B--2---:R-:W-:Y:S05]  /*8110*/  @!P0 BRA `(.L_x_429) ;  /* 0x0000000400f08947 */ /* 0x004fea0003800000 */
.L_x_462:
[----:B------:R-:W-:-:S07]  /*8120*/  IMAD R3, R4, 0x8, R3 ;  /* 0x0000000804037824 */ /* 0x000fce00078e0203 */
.L_x_430:
[----:B---3--:R3:W4:Y:S02]  /*8130*/  SYNCS.PHASECHK.TRANS64.TRYWAIT P0, [R3+URZ], R2 ;  /* 0x00000002030075a7 */ /* 0x008724000800017f */
[----:B----4-:R-:W-:Y:S05]  /*8140*/  @!P0 NANOSLEEP.SYNCS 0x989680 ;  /* 0x009896800000895d */ /* 0x010fea0003900000 */
[----:B------:R-:W4:Y:S02]  /*8150*/  @!P0 SYNCS.PHASECHK.TRANS64 P0, [R3+URZ], R2 ;  /* 0x00000002030085a7 */ /* 0x000f24000800007f */
[----:B----4-:R-:W-:Y:S05]  /*8160*/  @!P0 BRA `(.L_x_430) ;  /* 0xfffffffc00f08947 */ /* 0x010fea000383ffff */
.L_x_330:
[----:B------:R-:W-:Y:S05]  /*8170*/  BSYNC B6 ;  /* 0x0000000000067941 */ /* 0x000fea0003800000 */
.L_x_327:
[----:B------:R-:W-:Y:S05]  /*8180*/  EXIT ;  /* 0x000000000000794d */ /* 0x000fea0003800000 */
.L_x_335:
[----:B------:R-:W-:Y:S02]  /*8190*/  IMAD.MOV.U32 R12, RZ, RZ, RZ ;  /* 0x000000ffff0c7224 */ /* 0x000fe400078e00ff */
[----:B------:R-:W-:Y:S02]  /*81a0*/  IMAD.MOV.U32 R11, RZ, RZ, 0x1f ;  /* 0x0000001fff0b7424 */ /* 0x000fe400078e00ff */
[----:B------:R-:W-:-:S07]  /*81b0*/  IMAD.MOV.U32 R15, RZ, RZ, -0x1 ;  /* 0xffffffffff0f7424 */ /* 0x000fce00078e00ff */
[----:B------:R-:W-:Y:S05]  /*81c0*/  WARPSYNC.COLLECTIVE R15, `(.L_x_431) ;  /* 0x000000000f087348 */ /* 0x000fea0003c00000 */
[----:B------:R1:W2:Y:S02]  /*81d0*/  SHFL.IDX P6, R14, R13, R12, R11 ;  /* 0x0000000c0d0e7389 */ /* 0x0002a400000c000b */
[----:B-12---:R-:W-:Y:S01]  /*81e0*/  ENDCOLLECTIVE ;  /* 0x000000000000791b */ /* 0x006fe20003800000 */
.L_x_431:
[----:B------:R-:W-:Y:S05]  /*81f0*/  BRA `(.L_x_432) ;  /* 0xffffff8800507947 */ /* 0x000fea000383ffff */
.L_x_337:
[----:B--2---:R2:W3:Y:S02]  /*8200*/  SYNCS.PHASECHK.TRANS64.TRYWAIT P0, [R16+URZ+0x30800], R11 ;  /* 0x0308000b100075a7 */ /* 0x0044e4000800017f */
[----:B---3--:R-:W-:Y:S05]  /*8210*/  @!P0 NANOSLEEP.SYNCS 0x989680 ;  /* 0x009896800000895d */ /* 0x008fea0003900000 */
[----:B------:R-:W3:Y:S02]  /*8220*/  @!P0 SYNCS.PHASECHK.TRANS64 P0, [R16+URZ+0x30800], R11 ;  /* 0x0308000b100085a7 */ /* 0x000ee4000800007f */
[----:B---3--:R-:W-:Y:S05]  /*8230*/  @!P0 BRA `(.L_x_337) ;  /* 0xfffffffc00f08947 */ /* 0x008fea000383ffff */
[----:B------:R-:W-:Y:S05]  /*8240*/  BRA `(.L_x_336) ;  /* 0xffffff8800a87947 */ /* 0x000fea000383ffff */
.L_x_342:
[----:B---3--:R3:W4:Y:S02]  /*8250*/  SYNCS.PHASECHK.TRANS64.TRYWAIT P1, [R2+URZ+0x30810], R153 ;  /* 0x03081099020075a7 */ /* 0x008724000802017f */
[----:B----4-:R-:W-:Y:S05]  /*8260*/  @!P1 NANOSLEEP.SYNCS 0x989680 ;  /* 0x009896800000995d */ /* 0x010fea0003900000 */
[----:B------:R-:W4:Y:S02]  /*8270*/  @!P1 SYNCS.PHASECHK.TRANS64 P1, [R2+URZ+0x30810], R153 ;  /* 0x03081099020095a7 */ /* 0x000f24000802007f */
[----:B----4-:R-:W-:Y:S05]  /*8280*/  @!P1 BRA `(.L_x_342) ;  /* 0xfffffffc00f09947 */ /* 0x010fea000383ffff */
[----:B------:R-:W-:Y:S05]  /*8290*/  BRA `(.L_x_341) ;  /* 0xffffff94003c7947 */ /* 0x000fea000383ffff */
.L_x_346:
[----:B------:R1:W1:Y:S02]  /*82a0*/  SYNCS.PHASECHK.TRANS64.TRYWAIT P1, [R2+URZ+0x30830], R153 ;  /* 0x03083099020075a7 */ /* 0x000264000802017f */
[----:B-1----:R-:W-:Y:S05]  /*82b0*/  @!P1 NANOSLEEP.SYNCS 0x989680 ;  /* 0x009896800000995d */ /* 0x002fea0003900000 */
[----:B------:R-:W1:Y:S02]  /*82c0*/  @!P1 SYNCS.PHASECHK.TRANS64 P1, [R2+URZ+0x30830], R153 ;  /* 0x03083099020095a7 */ /* 0x000e64000802007f */
[----:B-1----:R-:W-:Y:S05]  /*82d0*/  @!P1 BRA `(.L_x_346) ;  /* 0xfffffffc00f09947 */ /* 0x002fea000383ffff */
[----:B------:R-:W-:Y:S05]  /*82e0*/  BRA `(.L_x_345) ;  /* 0xffffff9800947947 */ /* 0x000fea000383ffff */
.L_x_353:
[----:B------:R-:W-:Y:S01]  /*82f0*/  BSSY B0, `(.L_x_433) ;  /* 0x0000005000007945 */ /* 0x000fe20003800000 */
[----:B------:R-:W-:-:S07]  /*8300*/  IMAD.MOV.U32 R15, RZ, RZ, -0x1 ;  /* 0xffffffffff0f7424 */ /* 0x000fce00078e00ff */
[----:B---3--:R-:W-:Y:S05]  /*8310*/  WARPSYNC.COLLECTIVE R15, `(.L_x_434) ;  /* 0x000000000f087348 */ /* 0x008fea0003c00000 */
[----:B------:R-:W-:Y:S01]  /*8320*/  NOP ;  /* 0x0000000000007918 */ /* 0x000fe20000000000 */
[----:B---3--:R-:W-:Y:S01]  /*8330*/  ENDCOLLECTIVE ;  /* 0x000000000000791b */ /* 0x008fe20003800000 */
.L_x_434:
[----:B------:R-:W-:Y:S05]  /*8340*/  BSYNC B0 ;  /* 0x0000000000007941 */ /* 0x000fea0003800000 */
.L_x_433:
[----:B------:R-:W-:Y:S05]  /*8350*/  BRA `(.L_x_435) ;  /* 0xffffffc400ac7947 */ /* 0x000fea000383ffff */
.L_x_362:
[----:B------:R-:W-:Y:S01]  /*8360*/  BSSY B0, `(.L_x_436) ;  /* 0x0000005000007945 */ /* 0x000fe20003800000 */
[----:B------:R-:W-:-:S07]  /*8370*/  IMAD.MOV.U32 R15, RZ, RZ, -0x1 ;  /* 0xffffffffff0f7424 */ /* 0x000fce00078e00ff */
[----:B-1-3--:R-:W-:Y:S05]  /*8380*/  WARPSYNC.COLLECTIVE R15, `(.L_x_437) ;  /* 0x000000000f087348 */ /* 0x00afea0003c00000 */
[----:B------:R-:W-:Y:S01]  /*8390*/  NOP ;  /* 0x0000000000007918 */ /* 0x000fe20000000000 */
[----:B-1-3--:R-:W-:Y:S01]  /*83a0*/  ENDCOLLECTIVE ;  /* 0x000000000000791b */ /* 0x00afe20003800000 */
.L_x_437:
[----:B------:R-:W-:Y:S05]  /*83b0*/  BSYNC B0 ;  /* 0x0000000000007941 */ /* 0x000fea0003800000 */
.L_x_436:
[----:B------:R-:W-:Y:S05]  /*83c0*/  BRA `(.L_x_438) ;  /* 0xffffffc800ac7947 */ /* 0x000fea000383ffff */
.L_x_371:
[----:B------:R-:W-:Y:S01]  /*83d0*/  BSSY B0, `(.L_x_439) ;  /* 0x0000005000007945 */ /* 0x000fe20003800000 */
[----:B------:R-:W-:-:S07]  /*83e0*/  IMAD.MOV.U32 R15, RZ, RZ, -0x1 ;  /* 0xffffffffff0f7424 */ /* 0x000fce00078e00ff */
[----:B------:R-:W-:Y:S05]  /*83f0*/  WARPSYNC.COLLECTIVE R15, `(.L_x_440) ;  /* 0x000000000f087348 */ /* 0x000fea0003c00000 */
[----:B------:R-:W-:Y:S01]  /*8400*/  NOP ;  /* 0x0000000000007918 */ /* 0x000fe20000000000 */
[----:B------:R-:W-:Y:S01]  /*8410*/  ENDCOLLECTIVE ;  /* 0x000000000000791b */ /* 0x000fe20003800000 */
.L_x_440:
[----:B------:R-:W-:Y:S05]  /*8420*/  BSYNC B0 ;  /* 0x0000000000007941 */ /* 0x000fea0003800000 */
.L_x_439:
[----:B------:R-:W-:Y:S05]  /*8430*/  BRA `(.L_x_441) ;  /* 0xffffffd000807947 */ /* 0x000fea000383ffff */
.L_x_383:
[----:B------:R-:W-:Y:S01]  /*8440*/  BSSY B0, `(.L_x_442) ;  /* 0x0000005000007945 */ /* 0x000fe20003800000 */
[----:B------:R-:W-:-:S07]  /*8450*/  IMAD.MOV.U32 R15, RZ, RZ, -0x1 ;  /* 0xffffffffff0f7424 */ /* 0x000fce00078e00ff */
[----:B------:R-:W-:Y:S05]  /*8460*/  WARPSYNC.COLLECTIVE R15, `(.L_x_443) ;  /* 0x000000000f087348 */ /* 0x000fea0003c00000 */
[----:B------:R-:W-:Y:S01]  /*8470*/  NOP ;  /* 0x0000000000007918 */ /* 0x000fe20000000000 */
[----:B------:R-:W-:Y:S01]  /*8480*/  ENDCOLLECTIVE ;  /* 0x000000000000791b */ /* 0x000fe20003800000 */
.L_x_443:
[----:B------:R-:W-:Y:S05]  /*8490*/  BSYNC B0 ;  /* 0x0000000000007941 */ /* 0x000fea0003800000 */
.L_x_442:
[----:B------:R-:W-:Y:S05]  /*84a0*/  BRA `(.L_x_444) ;  /* 0xffffffd400987947 */ /* 0x000fea000383ffff */
.L_x_396:
[----:B------:R-:W-:Y:S01]  /*84b0*/  BSSY B0, `(.L_x_445) ;  /* 0x0000005000007945 */ /* 0x000fe20003800000 */
[----:B------:R-:W-:-:S07]  /*84c0*/  IMAD.MOV.U32 R15, RZ, RZ, -0x1 ;  /* 0xffffffffff0f7424 */ /* 0x000fce00078e00ff */
[----:B------:R-:W-:Y:S05]  /*84d0*/  WARPSYNC.COLLECTIVE R15, `(.L_x_446) ;  /* 0x000000000f087348 */ /* 0x000fea0003c00000 */
[----:B------:R-:W-:Y:S01]  /*84e0*/  NOP ;  /* 0x0000000000007918 */ /* 0x000fe20000000000 */
[----:B------:R-:W-:Y:S01]  /*84f0*/  ENDCOLLECTIVE ;  /* 0x000000000000791b */ /* 0x000fe20003800000 */
.L_x_446:
[----:B------:R-:W-:Y:S05]  /*8500*/  BSYNC B0 ;  /* 0x0000000000007941 */ /* 0x000fea0003800000 */
.L_x_445:
[----:B------:R-:W-:Y:S05]  /*8510*/  BRA `(.L_x_447) ;  /* 0xffffffd800b47947 */ /* 0x000fea000383ffff */
.L_x_405:
[----:B-1----:R1:W2:Y:S02]  /*8520*/  SYNCS.PHASECHK.TRANS64.TRYWAIT P1, [R11+URZ+0x30820], R0 ;  /* 0x030820000b0075a7 */ /* 0x0022a4000802017f */
[----:B--2---:R-:W-:Y:S05]  /*8530*/  @!P1 NANOSLEEP.SYNCS 0x989680 ;  /* 0x009896800000995d */ /* 0x004fea0003900000 */
[----:B------:R-:W2:Y:S02]  /*8540*/  @!P1 SYNCS.PHASECHK.TRANS64 P1, [R11+URZ+0x30820], R0 ;  /* 0x030820000b0095a7 */ /* 0x000ea4000802007f */
[----:B--2---:R-:W-:Y:S05]  /*8550*/  @!P1 BRA `(.L_x_405) ;  /* 0xfffffffc00f09947 */ /* 0x004fea000383ffff */
[----:B------:R-:W-:Y:S05]  /*8560*/  BRA `(.L_x_448) ;  /* 0xffffffe0008c7947 */ /* 0x000fea000383ffff */
.L_x_409:
[----:B-1----:R1:W2:Y:S02]  /*8570*/  SYNCS.PHASECHK.TRANS64.TRYWAIT P1, [R11+URZ+0x30840], R21 ;  /* 0x030840150b0075a7 */ /* 0x0022a4000802017f */
[----:B--2---:R-:W-:Y:S05]  /*8580*/  @!P1 NANOSLEEP.SYNCS 0x989680 ;  /* 0x009896800000995d */ /* 0x004fea0003900000 */
[----:B------:R-:W2:Y:S02]  /*8590*/  @!P1 SYNCS.PHASECHK.TRANS64 P1, [R11+URZ+0x30840], R21 ;  /* 0x030840150b0095a7 */ /* 0x000ea4000802007f */
[----:B--2---:R-:W-:Y:S05]  /*85a0*/  @!P1 BRA `(.L_x_409) ;  /* 0xfffffffc00f09947 */ /* 0x004fea000383ffff */
[----:B------:R-:W-:Y:S05]  /*85b0*/  BRA `(.L_x_449) ;  /* 0xffffffe400f87947 */ /* 0x000fea000383ffff */
.L_x_411:
[----:B--2---:R2:W3:Y:S02]  /*85c0*/  SYNCS.PHASECHK.TRANS64.TRYWAIT P1, [R11+URZ+0x30828], R21 ;  /* 0x030828150b0075a7 */ /* 0x0044e4000802017f */
[----:B---3--:R-:W-:Y:S05]  /*85d0*/  @!P1 NANOSLEEP.SYNCS 0x989680 ;  /* 0x009896800000995d */ /* 0x008fea0003900000 */
[----:B------:R-:W3:Y:S02]  /*85e0*/  @!P1 SYNCS.PHASECHK.TRANS64 P1, [R11+URZ+0x30828], R21 ;  /* 0x030828150b0095a7 */ /* 0x000ee4000802007f */
[----:B---3--:R-:W-:Y:S05]  /*85f0*/  @!P1 BRA `(.L_x_411) ;  /* 0xfffffffc00f09947 */ /* 0x008fea000383ffff */
[----:B------:R-:W-:Y:S05]  /*8600*/  BRA `(.L_x_450) ;  /* 0xffffffe8008c7947 */ /* 0x000fea000383ffff */
.L_x_413:
[----:B---3--:R3:W4:Y:S02]  /*8610*/  SYNCS.PHASECHK.TRANS64.TRYWAIT P1, [R11+URZ+0x30848], R21 ;  /* 0x030848150b0075a7 */ /* 0x008724000802017f */
[----:B----4-:R-:W-:Y:S05]  /*8620*/  @!P1 NANOSLEEP.SYNCS 0x989680 ;  /* 0x009896800000995d */ /* 0x010fea0003900000 */
[----:B------:R-:W4:Y:S02]  /*8630*/  @!P1 SYNCS.PHASECHK.TRANS64 P1, [R11+URZ+0x30848], R21 ;  /* 0x030848150b0095a7 */ /* 0x000f24000802007f */
[----:B----4-:R-:W-:Y:S05]  /*8640*/  @!P1 BRA `(.L_x_413) ;  /* 0xfffffffc00f09947 */ /* 0x010fea000383ffff */
[----:B------:R-:W-:Y:S05]  /*8650*/  BRA `(.L_x_451) ;  /* 0xffffffe800fc7947 */ /* 0x000fea000383ffff */
.L_x_415:
[----:B------:R-:W-:-:S07]  /*8660*/  SHF.L.U32 R4, R9, 0x1f, RZ ;  /* 0x0000001f09047819 */ /* 0x000fce00000006ff */
.L_x_452:
[----:B-1----:R1:W2:Y:S02]  /*8670*/  SYNCS.PHASECHK.TRANS64.TRYWAIT P1, [R11+URZ+0x30820], R4 ;  /* 0x030820040b0075a7 */ /* 0x0022a4000802017f */
[----:B--2---:R-:W-:Y:S05]  /*8680*/  @!P1 NANOSLEEP.SYNCS 0x989680 ;  /* 0x009896800000995d */ /* 0x004fea0003900000 */
[----:B------:R-:W2:Y:S02]  /*8690*/  @!P1 SYNCS.PHASECHK.TRANS64 P1, [R11+URZ+0x30820], R4 ;  /* 0x030820040b0095a7 */ /* 0x000ea4000802007f */
[----:B--2---:R-:W-:Y:S05]  /*86a0*/  @!P1 BRA `(.L_x_452) ;  /* 0xfffffffc00f09947 */ /* 0x004fea000383ffff */
[----:B------:R-:W-:Y:S05]  /*86b0*/  BRA `(.L_x_453) ;  /* 0xffffffec00847947 */ /* 0x000fea000383ffff */
.L_x_418:
[----:B---3--:R3:W4:Y:S02]  /*86c0*/  SYNCS.PHASECHK.TRANS64.TRYWAIT P1, [R11+URZ+0x30840], R12 ;  /* 0x0308400c0b0075a7 */ /* 0x008724000802017f */
[----:B----4-:R-:W-:Y:S05]  /*86d0*/  @!P1 NANOSLEEP.SYNCS 0x989680 ;  /* 0x009896800000995d */ /* 0x010fea0003900000 */
[----:B------:R-:W4:Y:S02]  /*86e0*/  @!P1 SYNCS.PHASECHK.TRANS64 P1, [R11+URZ+0x30840], R12 ;  /* 0x0308400c0b0095a7 */ /* 0x000f24000802007f */
[----:B----4-:R-:W-:Y:S05]  /*86f0*/  @!P1 BRA `(.L_x_418) ;  /* 0xfffffffc00f09947 */ /* 0x010fea000383ffff */
[----:B------:R-:W-:Y:S05]  /*8700*/  BRA `(.L_x_454) ;  /* 0xfffffff000107947 */ /* 0x000fea000383ffff */
.L_x_420:
[----:B-1----:R1:W2:Y:S02]  /*8710*/  SYNCS.PHASECHK.TRANS64.TRYWAIT P1, [R11+URZ+0x30828], R12 ;  /* 0x0308280c0b0075a7 */ /* 0x0022a4000802017f */
[----:B--2---:R-:W-:Y:S05]  /*8720*/  @!P1 NANOSLEEP.SYNCS 0x989680 ;  /* 0x009896800000995d */ /* 0x004fea0003900000 */
[----:B------:R-:W2:Y:S02]  /*8730*/  @!P1 SYNCS.PHASECHK.TRANS64 P1, [R11+URZ+0x30828], R12 ;  /* 0x0308280c0b0095a7 */ /* 0x000ea4000802007f */
[----:B--2---:R-:W-:Y:S05]  /*8740*/  @!P1 BRA `(.L_x_420) ;  /* 0xfffffffc00f09947 */ /* 0x004fea000383ffff */
[----:B------:R-:W-:Y:S05]  /*8750*/  BRA `(.L_x_455) ;  /* 0xfffffff000987947 */ /* 0x000fea000383ffff */
.L_x_422:
[----:B-1----:R1:W2:Y:S02]  /*8760*/  SYNCS.PHASECHK.TRANS64.TRYWAIT P0, [R4+URZ+0x30840], R3 ;  /* 0x03084003040075a7 */ /* 0x0022a4000800017f */
[----:B--2---:R-:W-:Y:S05]  /*8770*/  @!P0 NANOSLEEP.SYNCS 0x989680 ;  /* 0x009896800000895d */ /* 0x004fea0003900000 */
[----:B------:R-:W2:Y:S02]  /*8780*/  @!P0 SYNCS.PHASECHK.TRANS64 P0, [R4+URZ+0x30840], R3 ;  /* 0x03084003040085a7 */ /* 0x000ea4000800007f */
[----:B--2---:R-:W-:Y:S05]  /*8790*/  @!P0 BRA `(.L_x_422) ;  /* 0xfffffffc00f08947 */ /* 0x004fea000383ffff */
[----:B------:R-:W-:Y:S05]  /*87a0*/  BRA `(.L_x_456) ;  /* 0xfffffff400207947 */ /* 0x000fea000383ffff */
.L_x_424:
[----:B------:R-:W-:Y:S01]  /*87b0*/  BSSY B0, `(.L_x_457) ;  /* 0x0000006000007945 */ /* 0x000fe20003800000 */
[----:B------:R-:W-:-:S07]  /*87c0*/  IMAD.MOV.U32 R15, RZ, RZ, -0x1 ;  /* 0xffffffffff0f7424 */ /* 0x000fce00078e00ff */
[----:B------:R-:W-:Y:S05]  /*87d0*/  WARPSYNC.COLLECTIVE R15, `(.L_x_458) ;  /* 0x000000000f0c7348 */ /* 0x000fea0003c00000 */
[----:B------:R-:W-:Y:S02]  /*87e0*/  ELECT P6, UR62, PT ;  /* 0x00000000003e782f */ /* 0x000fe400038c0000 */
[----:B------:R-:W-:Y:S01]  /*87f0*/  MOV R14, UR62 ;  /* 0x0000003e000e7c02 */ /* 0x000fe20008000f00 */
[----:B------:R-:W-:Y:S10]  /*8800*/  ENDCOLLECTIVE ;  /* 0x000000000000791b */ /* 0x000ff40003800000 */
.L_x_458:
[----:B------:R-:W-:Y:S05]  /*8810*/  BSYNC B0 ;  /* 0x0000000000007941 */ /* 0x000fea0003800000 */
.L_x_457:
[----:B------:R-:W-:Y:S01]  /*8820*/  PLOP3.LUT P0, PT, P6, PT, PT, 0x80, 0x0 ;  /* 0x000000000000781c */ /* 0x000fe2000370f070 */
[----:B------:R-:W-:-:S12]  /*8830*/  BRA `(.L_x_459) ;  /* 0xfffffff400c87947 */ /* 0x000fd8000383ffff */
.L_x_426:
[----:B-1----:R1:W2:Y:S02]  /*8840*/  SYNCS.PHASECHK.TRANS64.TRYWAIT P1, [R6+URZ], R5 ;  /* 0x00000005060075a7 */ /* 0x0022a4000802017f */
[----:B--2---:R-:W-:Y:S05]  /*8850*/  @!P1 NANOSLEEP.SYNCS 0x989680 ;  /* 0x009896800000995d */ /* 0x004fea0003900000 */
[----:B------:R-:W2:Y:S02]  /*8860*/  @!P1 SYNCS.PHASECHK.TRANS64 P1, [R6+URZ], R5 ;  /* 0x00000005060095a7 */ /* 0x000ea4000802007f */
[----:B--2---:R-:W-:Y:S05]  /*8870*/  @!P1 BRA `(.L_x_426) ;  /* 0xfffffffc00f09947 */ /* 0x004fea000383ffff */
[----:B------:R-:W-:Y:S05]  /*8880*/  BRA `(.L_x_460) ;  /* 0xfffffff800047947 */ /* 0x000fea000383ffff */
.L_x_427:
[----:B--2---:R2:W3:Y:S02]  /*8890*/  SYNCS.PHASECHK.TRANS64.TRYWAIT P1, [R3+URZ], R2 ;  /* 0x00000002030075a7 */ /* 0x0044e4000802017f */
[----:B---3--:R-:W-:Y:S05]  /*88a0*/  @!P1 NANOSLEEP.SYNCS 0x989680 ;  /* 0x009896800000995d */ /* 0x008fea0003900000 */
[----:B------:R-:W3:Y:S02]  /*88b0*/  @!P1 SYNCS.PHASECHK.TRANS64 P1, [R3+URZ], R2 ;  /* 0x00000002030095a7 */ /* 0x000ee4000802007f */
[----:B---3--:R-:W-:Y:S05]  /*88c0*/  @!P1 BRA `(.L_x_427) ;  /* 0xfffffffc00f09947 */ /* 0x008fea000383ffff */
[----:B------:R-:W-:Y:S05]  /*88d0*/  BRA `(.L_x_461) ;  /* 0xfffffff400f87947 */ /* 0x000fea000383ffff */
.L_x_429:
[----:B--2---:R2:W3:Y:S02]  /*88e0*/  SYNCS.PHASECHK.TRANS64.TRYWAIT P0, [R0+URZ], R5 ;  /* 0x00000005000075a7 */ /* 0x0044e4000800017f */
[----:B---3--:R-:W-:Y:S05]  /*88f0*/  @!P0 NANOSLEEP.SYNCS 0x989680 ;  /* 0x009896800000895d */ /* 0x008fea0003900000 */
[----:B------:R-:W3:Y:S02]  /*8900*/  @!P0 SYNCS.PHASECHK.TRANS64 P0, [R0+URZ], R5 ;  /* 0x00000005000085a7 */ /* 0x000ee4000800007f */
[----:B---3--:R-:W-:Y:S05]  /*8910*/  @!P0 BRA `(.L_x_429) ;  /* 0xfffffffc00f08947 */ /* 0x008fea000383ffff */
[----:B------:R-:W-:Y:S05]  /*8920*/  BRA `(.L_x_462) ;  /* 0xfffffff400fc7947 */ /* 0x000fea000383ffff */
.L_x_463:
        /* <DEDUP_REMOVED lines=13> */
.L_x_3656:


//--------------------- .text._ZN7cutlass13device_kernelIN5flash11enable_sm90INS1_16FlashAttnBwdSm90INS1_25CollectiveMainloopBwdSm90ILi2ELi2ELi2EN4cute5tupleIJNS5_1CILi1EEES8_S8_EEENS6_IJNS7_ILi64EEENS7_ILi128EEESB_EEENS_6half_tEfNS_4arch4Sm90ELb0ELb0ELb1ELb1ELb0ELb1ELb0ELb0ELi2ELi1ELi2ELi1ELb0EEENS1_21CollectiveEpilogueBwdISC_SD_SF_Li256ELb1ELb0ELi1EEENS1_19SingleTileSchedulerILb1ELb0ELb0ELi128EEEEEEEEEvNT_6ParamsE --------------------------
	.section	.text._ZN7cutlass13device_kernelIN5flash11enable_sm90INS1_16FlashAttnBwdSm90INS1_25CollectiveMainloopBwdSm90ILi2ELi2ELi2EN4cute5tupleIJNS5_1CILi1EEES8_S8_EEENS6_IJNS7_ILi64EEENS7_ILi128EEESB_EEENS_6half_tEfNS_4arch4Sm90ELb0ELb0ELb1ELb1ELb0ELb1ELb0ELb0ELi2ELi1ELi2ELi1ELb0EEENS1_21CollectiveEpilogueBwdISC_SD_SF_Li256ELb1ELb0ELi1EEENS1_19SingleTileSchedulerILb1ELb0ELb0ELi128EEEEEEEEEvNT_6ParamsE,"ax",@progbits
	.align	128
.text._ZN7cutlass13device_kernelIN5flash11enable_sm90INS1_16FlashAttnBwdSm90INS1_25CollectiveMainloopBwdSm90ILi2ELi2ELi2EN4cute5tupleIJNS5_1CILi1EEES8_S8_EEENS6_IJNS7_ILi64EEENS7_ILi128EEESB_EEENS_6half_tEfNS_4arch4Sm90ELb0ELb0ELb1ELb1ELb0ELb1ELb0ELb0ELi2ELi1ELi2ELi1ELb0EEENS1_21CollectiveEpilogueBwdISC_SD_SF_Li256ELb1ELb0ELi1EEENS1_19SingleTileSchedulerILb1ELb0ELb0ELi128EEEEEEEEEvNT_6ParamsE:
        .type           _ZN7cutlass13device_kernelIN5flash11enable_sm90INS1_16FlashAttnBwdSm90INS1_25CollectiveMainloopBwdSm90ILi2ELi2ELi2EN4cute5tupleIJNS5_1CILi1EEES8_S8_EEENS6_IJNS7_ILi64EEENS7_ILi128EEESB_EEENS_6half_tEfNS_4arch4Sm90ELb0ELb0ELb1ELb1ELb0ELb1ELb0ELb0ELi2ELi1ELi2ELi1ELb0EEENS1_21CollectiveEpilogueBwdISC_SD_SF_Li256ELb1ELb0ELi1EEENS1_19SingleTileSchedulerILb1ELb0ELb0ELi128EEEEEEEEEvNT_6ParamsE,@function
        .size           _ZN7cutlass13device_kernelIN5flash11enable_sm90INS1_16FlashAttnBwdSm90INS1_25CollectiveMainloopBwdSm90ILi2ELi2ELi2EN4cute5tupleIJNS5_1CILi1EEES8_S8_EEENS6_IJNS7_ILi64EEENS7_ILi128EEESB_EEENS_6half_tEfNS_4arch4Sm90ELb0ELb0ELb1ELb1ELb0ELb1ELb0ELb0ELi2ELi1ELi2ELi1ELb0EEENS1_21CollectiveEpilogueBwdISC_SD_SF_Li256ELb1ELb0ELi1EEENS1_19SingleTileSchedulerILb1ELb0ELb0ELi128EEEEEEEEEvNT_6ParamsE,(.L_x_3657 - _ZN7cutlass13device_kernelIN5flash11enable_sm90INS1_16FlashAttnBwdSm90INS1_25CollectiveMainloopBwdSm90ILi2ELi2ELi2EN4cute5tupleIJNS5_1CILi1EEES8_S8_EEENS6_IJNS7_ILi64EEENS7_ILi128EEESB_EEENS_6half_tEfNS_4arch4Sm90ELb0ELb0ELb1ELb1ELb0ELb1ELb0ELb0ELi2ELi1ELi2ELi1ELb0EEENS1_21CollectiveEpilogueBwdISC_SD_SF_Li256ELb1ELb0ELi1EEENS1_19SingleTileSchedulerILb1ELb0ELb0ELi128EEEEEEEEEvNT_6ParamsE)
        .other          _ZN7cutlass13device_kernelIN5flash11enable_sm90INS1_16FlashAttnBwdSm90INS1_25CollectiveMainloopBwdSm90ILi2ELi2ELi2EN4cute5tupleIJNS5_1CILi1EEES8_S8_EEENS6_IJNS7_ILi64EEENS7_ILi128EEESB_EEENS_6half_tEfNS_4arch4Sm90ELb0ELb0ELb1ELb1ELb0ELb1ELb0ELb0ELi2ELi1ELi2ELi1ELb0EEENS1_21CollectiveEpilogueBwdISC_SD_SF_Li256ELb1ELb0ELi1EEENS1_19SingleTileSchedulerILb1ELb0ELb0ELi128EEEEEEEEEvNT_6ParamsE,@"STO_CUDA_ENTRY STV_DEFAULT"
_ZN7cutlass13device_kernelIN5flash11enable_sm90INS1_16FlashAttnBwdSm90INS1_25CollectiveMainloopBwdSm90ILi2ELi2ELi2EN4cute5tupleIJNS5_1CILi1EEES8_S8_EEENS6_IJNS7_ILi64EEENS7_ILi128EEESB_EEENS_6half_tEfNS_4arch4Sm90ELb0ELb0ELb1ELb1ELb0ELb1ELb0ELb0ELi2ELi1ELi2ELi1ELb0EEENS1_21CollectiveEpilogueBwdISC_SD_SF_Li256ELb1ELb0ELi1EEENS1_19SingleTileSchedulerILb1ELb0ELb0ELi128EEEEEEEEEvNT_6ParamsE:
[----:B------:R-:W1:Y:S02]  /*0000*/  LDC R1, c[0x0][0x28] ;  /* 0x00000a00ff017b82 */ /* 0x000e640000000800 */
[----:B-1----:R-:W-:Y:S01]  /*0010*/  VIADD R1, R1, 0xfffffff8 ;  /* 0xfffffff801017836 */ /* 0x002fe20000000000 */
[----:B------:R-:W1:Y:S01]  /*0020*/  S2R R3, SR_TID.X ;  /* 0x0000000000037919 */ /* 0x000e620000002100 */
[----:B------:R-:W-:Y:S01]  /*0030*/  ELECT P0, URZ, PT ;  /* 0x00000000003f782f */ /* 0x000fe20003800000 */
[----:B------:R-:W-:Y:S01]  /*0040*/  BSSY B0, `(.L_x_464) ;  /* 0x0000013000007945 */ /* 0x000fe20003800000 */
[----:B-1----:R-:W-:-:S05]  /*0050*/  SHF.R.U32.HI R0, RZ, 0x5, R3 ;  /* 0x00000005ff007819 */ /* 0x002fca0000011603 */
[----:B------:R-:W1:Y:S02]  /*0060*/  SHFL.IDX PT, R2, R0, RZ, 0x1f ;  /* 0x00001fff00027589 */ /* 0x000e6400000e0000 */
[----:B-1----:R-:W-:-:S13]  /*0070*/  ISETP.EQ.AND P0, PT, R2, RZ, P0 ;  /* 0x000000ff0200720c */ /* 0x002fda0000702270 */
[----:B------:R-:W-:Y:S05]  /*0080*/  @!P0 BRA `(.L_x_465) ;  /* 0x0000000000388947 */ /* 0x000fea0003800000 */
        /* <DEDUP_REMOVED lines=14> */
.L_x_465:
[----:B------:R-:W-:Y:S05]  /*0170*/  BSYNC B0 ;  /* 0x0000000000007941 */ /* 0x000fea0003800000 */
.L_x_464:
        /* <DEDUP_REMOVED lines=34> */
.L_x_466:
        /* <DEDUP_REMOVED lines=22> */
.L_x_467:
[----:B---3--:R-:W-:Y:S01]  /*0500*/  ISETP.NE.AND P0, PT, R2, RZ, PT ;  /* 0x000000ff0200720c */ /* 0x008fe20003f05270 */
[----:B------:R-:W-:Y:S01]  /*0510*/  IMAD.MOV.U32 R2, RZ, RZ, 0x1 ;  /* 0x00000001ff027424 */ /* 0x000fe200078e00ff */
[----:B------:R-:W-:Y:S01]  /*0520*/  NOP ;  /* 0x0000000000007918 */ /* 0x000fe20000000000 */
[----:B------:R-:W-:Y:S01]  /*0530*/  ULDC.64 UR38, c[0x0][0x208] ;  /* 0x0000820000267ab9 */ /* 0x000fe20000000a00 */
[----:B------:R-:W-:Y:S02]  /*0540*/  BSSY B6, `(.L_x_468) ;  /* 0x0000a9c000067945 */ /* 0x000fe40003800000 */
[----:B------:R-:W-:-:S05]  /*0550*/  SEL R2, R2, 0x2, !P0 ;  /* 0x0000000202027807 */ /* 0x000fca0004000000 */
[----:B------:R3:W-:Y:S01]  /*0560*/  STL [R1], R2 ;  /* 0x0000000201007387 */ /* 0x0007e20000100800 */
[----:B-12-4-:R-:W-:Y:S06]  /*0570*/  BAR.SYNC.DEFER_BLOCKING 0x0 ;  /* 0x0000000000007b1d */ /* 0x016fec0000010000 */
[----:B------:R-:W-:Y:S05]  /*0580*/  @!P0 BRA `(.L_x_469) ;  /* 0x0000007400d48947 */ /* 0x000fea0003800000 */
.L_x_470:
[----:B------:R-:W-:-:S08]  /*0590*/  NOP ;  /* 0x0000000000007918 */ /* 0x000fd00000000000 */
[----:B------:R-:W1:Y:S02]  /*05a0*/  USETMAXREG.TRY_ALLOC.CTAPOOL UP0, 0xf0 ;  /* 0x000000f0000079c8 */ /* 0x000e640008000600 */
[----:B-1----:R-:W-:-:S13]  /*05b0*/  PLOP3.LUT P0, PT, PT, PT, UP0, 0x80, 0x0 ;  /* 0x000000000000781c */ /* 0x002fda0003f0f008 */
[----:B------:R-:W-:Y:S05]  /*05c0*/  @!P0 BRA `(.L_x_470) ;  /* 0xfffffffc00f08947 */ /* 0x000fea000383ffff */
[----:B------:R-:W-:Y:S01]  /*05d0*/  LOP3.LUT R0, R0, 0x3, RZ, 0xc0, !PT ;  /* 0x0000000300007812 */ /* 0x000fe200078ec0ff */
[----:B---3--:R-:W1:Y:S01]  /*05e0*/  S2R R2, SR_TID.X ;  /* 0x0000000000027919 */ /* 0x008e620000002100 */
[----:B------:R-:W-:Y:S01]  /*05f0*/  ULDC.64 UR4, c[0x0][0x8d8] ;  /* 0x0002360000047ab9 */ /* 0x000fe20000000a00 */
[----:B------:R-:W2:Y:S03]  /*0600*/  S2R R7, SR_CTAID.Z ;  /* 0x0000000000077919 */ /* 0x000ea60000002700 */
[----:B------:R-:W3:Y:S02]  /*0610*/  SHFL.IDX PT, R0, R0, RZ, 0x1f ;  /* 0x00001fff00007589 */ /* 0x000ee400000e0000 */
[----:B---3--:R-:W-:Y:S02]  /*0620*/  ISETP.NE.AND P0, PT, R0, RZ, PT ;  /* 0x000000ff0000720c */ /* 0x008fe40003f05270 */
[----:B-1----:R-:W-:-:S11]  /*0630*/  SHF.R.U32.HI R2, RZ, 0x7, R2 ;  /* 0x00000007ff027819 */ /* 0x002fd60000011602 */
[----:B------:R-:W-:-:S05]  /*0640*/  @!P0 VIADD R2, R2, 0x9 ;  /* 0x0000000902028836 */ /* 0x000fca0000000000 */
[----:B------:R1:W-:Y:S06]  /*0650*/  @!P0 BAR.ARV R2, 0xa0 ;  /* 0x000280020000851d */ /* 0x0003ec0000002000 */
[----:B------:R-:W-:-:S04]  /*0660*/  ISETP.NE.U32.AND P0, PT, RZ, UR4, PT ;  /* 0x00000004ff007c0c */ /* 0x000fc8000bf05070 */
[----:B------:R-:W-:-:S13]  /*0670*/  ISETP.NE.AND.EX P0, PT, RZ, UR5, PT, P0 ;  /* 0x00000005ff007c0c */ /* 0x000fda000bf05300 */
[----:B-12---:R-:W-:Y:S05]  /*0680*/  @!P0 BRA `(.L_x_471) ;  /* 0x0000000000108947 */ /* 0x006fea0003800000 */
[----:B------:R-:W1:Y:S02]  /*0690*/  LDC.64 R2, c[0x0][0x8d8] ;  /* 0x00023600ff027b82 */ /* 0x000e640000000a00 */
[----:B-1----:R-:W-:-:S05]  /*06a0*/  IMAD.WIDE R2, R7, 0x4, R2 ;  /* 0x0000000407027825 */ /* 0x002fca00078e0202 */
[----:B------:R1:W5:Y:S01]  /*06b0*/  LDG.E R0, desc[UR38][R2.64] ;  /* 0x0000002602007981 */ /* 0x000362000c1e1900 */
[----:B------:R-:W-:Y:S05]  /*06c0*/  BRA `(.L_x_472) ;  /* 0x00000000002c7947 */ /* 0x000fea0003800000 */
.L_x_471:
[----:B------:R-:W-:Y:S02]  /*06d0*/  ULDC.64 UR4, c[0x0][0x8d0] ;  /* 0x0002340000047ab9 */ /* 0x000fe40000000a00 */
[----:B------:R-:W-:-:S04]  /*06e0*/  ISETP.NE.U32.AND P0, PT, RZ, UR4, PT ;  /* 0x00000004ff007c0c */ /* 0x000fc8000bf05070 */
[----:B------:R-:W-:-:S13]  /*06f0*/  ISETP.NE.AND.EX P0, PT, RZ, UR5, PT, P0 ;  /* 0x00000005ff007c0c */ /* 0x000fda000bf05300 */
[----:B------:R-:W-:Y:S05]  /*0700*/  @!P0 BRA `(.L_x_473) ;  /* 0x0000000000188947 */ /* 0x000fea0003800000 */
[----:B------:R-:W1:Y:S02]  /*0710*/  LDC.64 R2, c[0x0][0x8d0] ;  /* 0x00023400ff027b82 */ /* 0x000e640000000a00 */
[----:B-1----:R-:W-:-:S05]  /*0720*/  IMAD.WIDE R2, R7, 0x4, R2 ;  /* 0x0000000407027825 */ /* 0x002fca00078e0202 */
[----:B------:R-:W2:Y:S04]  /*0730*/  LDG.E R0, desc[UR38][R2.64] ;  /* 0x0000002602007981 */ /* 0x000ea8000c1e1900 */
[----:B------:R-:W2:Y:S02]  /*0740*/  LDG.E R5, desc[UR38][R2.64+0x4] ;  /* 0x0000042602057981 */ /* 0x000ea4000c1e1900 */
[----:B--2---:R-:W-:Y:S01]  /*0750*/  IMAD.IADD R0, R5, 0x1, -R0 ;  /* 0x0000000105007824 */ /* 0x004fe200078e0a00 */
[----:B------:R-:W-:Y:S06]  /*0760*/  BRA `(.L_x_472) ;  /* 0x0000000000047947 */ /* 0x000fec0003800000 */
.L_x_473:
[----:B------:R-:W2:Y:S02]  /*0770*/  LDC R0, c[0x0][0x8bc] ;  /* 0x00022f00ff007b82 */ /* 0x000ea40000000800 */
.L_x_472:
[----:B------:R-:W3:Y:S02]  /*0780*/  S2R R17, SR_CTAID.X ;  /* 0x0000000000117919 */ /* 0x000ee40000002500 */
[----:B---3--:R-:W-:-:S05]  /*0790*/  IMAD.SHL.U32 R17, R17, 0x80, RZ ;  /* 0x0000008011117824 */ /* 0x008fca00078e00ff */
[----:B--2--5:R-:W-:-:S04]  /*07a0*/  ISETP.GE.AND P0, PT, R17, R0, PT ;  /* 0x000000001100720c */ /* 0x024fc80003f06270 */
[----:B------:R-:W-:-:S04]  /*07b0*/  SEL R228, R7, 0xffffffff, !P0 ;  /* 0xffffffff07e47807 */ /* 0x000fc80004000000 */
[----:B------:R-:W-:-:S13]  /*07c0*/  ISETP.GE.AND P0, PT, R228, RZ, PT ;  /* 0x000000ffe400720c */ /* 0x000fda0003f06270 */
[----:B------:R-:W-:Y:S05]  /*07d0*/  @!P0 BRA `(.L_x_474) ;  /* 0x000000a400c88947 */ /* 0x000fea0003800000 */
[----:B------:R-:W-:Y:S02]  /*07e0*/  ULDC.64 UR4, c[0x0][0x780] ;  /* 0x0001e00000047ab9 */ /* 0x000fe40000000a00 */
[----:B------:R-:W-:Y:S01]  /*07f0*/  ISETP.NE.U32.AND P0, PT, RZ, UR4, PT ;  /* 0x00000004ff007c0c */ /* 0x000fe2000bf05070 */
[----:B------:R-:W-:Y:S02]  /*0800*/  ULDC UR4, c[0x0][0x290] ;  /* 0x0000a40000047ab9 */ /* 0x000fe40000000800 */
[----:B------:R-:W-:Y:S01]  /*0810*/  IMAD.U32 R18, RZ, RZ, UR4 ;  /* 0x00000004ff127e24 */ /* 0x000fe2000f8e00ff */
[----:B------:R-:W-:-:S13]  /*0820*/  ISETP.NE.AND.EX P0, PT, RZ, UR5, PT, P0 ;  /* 0x00000005ff007c0c */ /* 0x000fda000bf05300 */
[----:B------:R-:W-:Y:S05]  /*0830*/  @!P0 BRA `(.L_x_475) ;  /* 0x0000000000108947 */ /* 0x000fea0003800000 */
[----:B-1----:R-:W1:Y:S02]  /*0840*/  LDC.64 R2, c[0x0][0x780] ;  /* 0x0001e000ff027b82 */ /* 0x002e640000000a00 */
[----:B-1----:R-:W-:-:S05]  /*0850*/  IMAD.WIDE R2, R228, 0x4, R2 ;  /* 0x00000004e4027825 */ /* 0x002fca00078e0202 */
[----:B------:R1:W5:Y:S01]  /*0860*/  LDG.E R19, desc[UR38][R2.64] ;  /* 0x0000002602137981 */ /* 0x000362000c1e1900 */
[----:B------:R-:W-:Y:S05]  /*0870*/  BRA `(.L_x_476) ;  /* 0x0000000000287947 */ /* 0x000fea0003800000 */
.L_x_475:
[----:B------:R-:W-:Y:S01]  /*0880*/  ULDC.64 UR4, c[0x0][0x770] ;  /* 0x0001dc0000047ab9 */ /* 0x000fe20000000a00 */
[----:B------:R-:W2:Y:S01]  /*0890*/  LDC R19, c[0x0][0x280] ;  /* 0x0000a000ff137b82 */ /* 0x000ea20000000800 */
[----:B------:R-:W-:-:S04]  /*08a0*/  ISETP.NE.U32.AND P0, PT, RZ, UR4, PT ;  /* 0x00000004ff007c0c */ /* 0x000fc8000bf05070 */
[----:B------:R-:W-:-:S13]  /*08b0*/  ISETP.NE.AND.EX P0, PT, RZ, UR5, PT, P0 ;  /* 0x00000005ff007c0c */ /* 0x000fda000bf05300 */
[----:B------:R-:W-:Y:S05]  /*08c0*/  @!P0 BRA `(.L_x_476) ;  /* 0x0000000000148947 */ /* 0x000fea0003800000 */
[----:B-1----:R-:W1:Y:S02]  /*08d0*/  LDC.64 R2, c[0x0][0x770] ;  /* 0x0001dc00ff027b82 */ /* 0x002e640000000a00 */
[----:B-1----:R-:W-:-:S05]  /*08e0*/  IMAD.WIDE R2, R228, 0x4, R2 ;  /* 0x00000004e4027825 */ /* 0x002fca00078e0202 */
[----:B--2---:R-:W2:Y:S04]  /*08f0*/  LDG.E R19, desc[UR38][R2.64] ;  /* 0x0000002602137981 */ /* 0x004ea8000c1e1900 */
[----:B------:R-:W2:Y:S02]  /*0900*/  LDG.E R0, desc[UR38][R2.64+0x4] ;  /* 0x0000042602007981 */ /* 0x000ea4000c1e1900 */
[----:B--2---:R-:W-:-:S07]  /*0910*/  IMAD.IADD R19, R0, 0x1, -R19 ;  /* 0x0000000100137824 */ /* 0x004fce00078e0a13 */
.L_x_476:
[----:B------:R-:W-:Y:S02]  /*0920*/  ULDC.64 UR4, c[0x0][0x788] ;  /* 0x0001e20000047ab9 */ /* 0x000fe40000000a00 */
[----:B------:R-:W-:-:S04]  /*0930*/  ISETP.NE.U32.AND P0, PT, RZ, UR4, PT ;  /* 0x00000004ff007c0c */ /* 0x000fc8000bf05070 */
[----:B------:R-:W-:-:S13]  /*0940*/  ISETP.NE.AND.EX P0, PT, RZ, UR5, PT, P0 ;  /* 0x00000005ff007c0c */ /* 0x000fda000bf05300 */
[----:B------:R-:W-:Y:S05]  /*0950*/  @!P0 BRA `(.L_x_477) ;  /* 0x0000000000108947 */ /* 0x000fea0003800000 */
[----:B-1----:R-:W1:Y:S02]  /*0960*/  LDC.64 R2, c[0x0][0x788] ;  /* 0x0001e200ff027b82 */ /* 0x002e640000000a00 */
[----:B-1----:R-:W-:-:S05]  /*0970*/  IMAD.WIDE R2, R228, 0x4, R2 ;  /* 0x00000004e4027825 */ /* 0x002fca00078e0202 */
[----:B------:R1:W5:Y:S01]  /*0980*/  LDG.E R18, desc[UR38][R2.64] ;  /* 0x0000002602127981 */ /* 0x000362000c1e1900 */
[----:B------:R-:W-:Y:S05]  /*0990*/  BRA `(.L_x_478) ;  /* 0x0000000000247947 */ /* 0x000fea0003800000 */
.L_x_477:
[----:B------:R-:W-:Y:S02]  /*09a0*/  ULDC.64 UR4, c[0x0][0x778] ;  /* 0x0001de0000047ab9 */ /* 0x000fe40000000a00 */
[----:B------:R-:W-:-:S04]  /*09b0*/  ISETP.NE.U32.AND P0, PT, RZ, UR4, PT ;  /* 0x00000004ff007c0c */ /* 0x000fc8000bf05070 */
[----:B------:R-:W-:-:S13]  /*09c0*/  ISETP.NE.AND.EX P0, PT, RZ, UR5, PT, P0 ;  /* 0x00000005ff007c0c */ /* 0x000fda000bf05300 */
[----:B------:R-:W-:Y:S05]  /*09d0*/  @!P0 BRA `(.L_x_478) ;  /* 0x0000000000148947 */ /* 0x000fea0003800000 */
[----:B-1----:R-:W1:Y:S02]  /*09e0*/  LDC.64 R2, c[0x0][0x778] ;  /* 0x0001de00ff027b82 */ /* 0x002e640000000a00 */
[----:B-1----:R-:W-:-:S05]  /*09f0*/  IMAD.WIDE R2, R228, 0x4, R2 ;  /* 0x00000004e4027825 */ /* 0x002fca00078e0202 */
[----:B------:R-:W3:Y:S04]  /*0a00*/  LDG.E R18, desc[UR38][R2.64] ;  /* 0x0000002602127981 */ /* 0x000ee8000c1e1900 */
[----:B------:R-:W3:Y:S02]  /*0a10*/  LDG.E R5, desc[UR38][R2.64+0x4] ;  /* 0x0000042602057981 */ /* 0x000ee4000c1e1900 */
[----:B---3--:R-:W-:-:S07]  /*0a20*/  IMAD.IADD R18, R5, 0x1, -R18 ;  /* 0x0000000105127824 */ /* 0x008fce00078e0a12 */
.L_x_478:
[----:B--2--5:R-:W-:Y:S02]  /*0a30*/  ISETP.GE.AND P1, PT, R19, 0x1, PT ;  /* 0x000000011300780c */ /* 0x024fe40003f26270 */
[----:B------:R-:W-:Y:S02]  /*0a40*/  CS2R R86, SRZ ;  /* 0x0000000000567805 */ /* 0x000fe4000001ff00 */
[----:B------:R-:W-:Y:S02]  /*0a50*/  PLOP3.LUT P0, PT, PT, PT, PT, 0x80, 0x0 ;  /* 0x000000000000781c */ /* 0x000fe40003f0f070 */
        /* <DEDUP_REMOVED lines=23> */
[----:B------:R-:W-:Y:S01]  /*0bd0*/  IMAD.MOV.U32 R14, RZ, RZ, RZ ;  /* 0x000000ffff0e7224 */ /* 0x000fe200078e00ff */
[----:B------:R-:W-:Y:S02]  /*0be0*/  CS2R R10, SRZ ;  /* 0x00000000000a7805 */ /* 0x000fe4000001ff00 */
[----:B------:R-:W-:Y:S01]  /*0bf0*/  CS2R R36, SRZ ;  /* 0x0000000000247805 */ /* 0x000fe2000001ff00 */
[----:B------:R-:W-:Y:S01]  /*0c00*/  IMAD.MOV.U32 R12, RZ, RZ, RZ ;  /* 0x000000ffff0c7224 */ /* 0x000fe200078e00ff */
[----:B------:R-:W-:Y:S02]  /*0c10*/  CS2R R8, SRZ ;  /* 0x0000000000087805 */ /* 0x000fe4000001ff00 */
[----:B------:R-:W-:-:S02]  /*0c20*/  CS2R R32, SRZ ;  /* 0x0000000000207805 */ /* 0x000fc4000001ff00 */
[----:B------:R-:W-:Y:S01]  /*0c30*/  CS2R R6, SRZ ;  /* 0x0000000000067805 */ /* 0x000fe2000001ff00 */
[----:B------:R-:W-:Y:S01]  /*0c40*/  IMAD.MOV.U32 R29, RZ, RZ, RZ ;  /* 0x000000ffff1d7224 */ /* 0x000fe200078e00ff */
[----:B------:R-:W-:Y:S01]  /*0c50*/  CS2R R4, SRZ ;  /* 0x0000000000047805 */ /* 0x000fe2000001ff00 */
[----:B------:R-:W-:Y:S01]  /*0c60*/  IMAD.MOV.U32 R25, RZ, RZ, RZ ;  /* 0x000000ffff197224 */ /* 0x000fe200078e00ff */
        /* <DEDUP_REMOVED lines=31> */
[----:B------:R-:W-:Y:S01]  /*0e60*/  CS2R R88, SRZ ;  /* 0x0000000000587805 */ /* 0x000fe2000001ff00 */
[----:B------:R-:W-:Y:S06]  /*0e70*/  @!P1 BRA `(.L_x_479) ;  /* 0x00000038006c9947 */ /* 0x000fec0003800000 */
[----:B------:R-:W-:Y:S01]  /*0e80*/  MOV R0, RZ ;  /* 0x000000ff00007202 */ /* 0x000fe20000000f00 */
[----:B------:R-:W-:Y:S01]  /*0e90*/  ULDC UR36, c[0x0][0x75c] ;  /* 0x0001d70000247ab9 */ /* 0x000fe20000000800 */
[----:B------:R-:W-:Y:S02]  /*0ea0*/  ULDC UR37, c[0x0][0x744] ;  /* 0x0001d10000257ab9 */ /* 0x000fe40000000800 */
[----:B------:R-:W-:-:S13]  /*0eb0*/  LOP3.LUT P0, RZ, R0, 0x3ff, RZ, 0xc0, !PT ;  /* 0x000003ff00ff7812 */ /* 0x000fda000780c0ff */
[----:B------:R-:W-:Y:S05]  /*0ec0*/  @!P0 BRA `(.L_x_480) ;  /* 0x00000000007c8947 */ /* 0x000fea0003800000 */
[----:B-1----:R-:W-:Y:S01]  /*0ed0*/  MOV R2, 0x0 ;  /* 0x0000000000027802 */ /* 0x002fe20000000f00 */
        /* <DEDUP_REMOVED lines=15> */
.L_x_481:
        /* <DEDUP_REMOVED lines=15> */
.L_x_480:
[----:B-1----:R-:W1:Y:S01]  /*10c0*/  S2R R3, SR_CgaCtaId ;  /* 0x0000000000037919 */ /* 0x002e620000008800 */
        /* <DEDUP_REMOVED lines=21> */
.L_x_483:
        /* <DEDUP_REMOVED lines=15> */
.L_x_482:
        /* <DEDUP_REMOVED lines=8> */
.L_x_619:
[----:B------:R-:W-:Y:S01]  /*1390*/  SHF.L.U32 R21, RZ, 0x1f, RZ ;  /* 0x0000001fff157819 */ /* 0x000fe200000006ff */
[----:B------:R-:W-:Y:S01]  /*13a0*/  VIADD R19, R19, 0x3f ;  /* 0x0000003f13137836 */ /* 0x000fe20000000000 */
[----:B--2---:R-:W-:Y:S01]  /*13b0*/  LEA.HI R4, R14, R14, RZ, 0x1 ;  /* 0x0000000e0e047211 */ /* 0x004fe200078f08ff */
[----:B------:R-:W-:Y:S01]  /*13c0*/  IMAD.IADD R17, R18, 0x1, -R17 ;  /* 0x0000000112117824 */ /* 0x000fe200078e0a11 */
[----:B------:R-:W2:Y:S01]  /*13d0*/  SYNCS.PHASECHK.TRANS64.TRYWAIT P0, [R16+URZ+0x30800], R21 ;  /* 0x03080015100075a7 */ /* 0x000ea2000800017f */
[----:B------:R-:W-:Y:S01]  /*13e0*/  LOP3.LUT R5, R2, 0xffffff80, RZ, 0xc0, !PT ;  /* 0xffffff8002057812 */ /* 0x000fe200078ec0ff */
[----:B------:R-:W-:Y:S01]  /*13f0*/  IMAD.SHL.U32 R2, R0, 0x40, RZ ;  /* 0x0000004000027824 */ /* 0x000fe200078e00ff */
[----:B------:R-:W-:Y:S02]  /*1400*/  LOP3.LUT R9, R4, 0xfffffffe, RZ, 0xc0, !PT ;  /* 0xfffffffe04097812 */ /* 0x000fe400078ec0ff */
[----:B------:R-:W-:Y:S01]  /*1410*/  SHF.R.S32.HI R4, RZ, 0x1f, R19 ;  /* 0x0000001fff047819 */ /* 0x000fe20000011413 */
[----:B------:R-:W-:Y:S01]  /*1420*/  IMAD.IADD R5, R0, 0x1, -R5 ;  /* 0x0000000100057824 */ /* 0x000fe200078e0a05 */
[----:B------:R-:W-:Y:S01]  /*1430*/  LEA.HI R7, R3, R0, RZ, 0x4 ;  /* 0x0000000003077211 */ /* 0x000fe200078f20ff */
[----:B------:R-:W-:Y:S01]  /*1440*/  IMAD.IADD R9, R14, 0x1, -R9 ;  /* 0x000000010e097824 */ /* 0x000fe200078e0a09 */
[----:B------:R-:W-:-:S02]  /*1450*/  LEA.HI R10, R4, R19, RZ, 0x6 ;  /* 0x00000013040a7211 */ /* 0x000fc400078f30ff */
[CC--:B------:R-:W-:Y:S02]  /*1460*/  LEA.HI R4, R3.reuse, R0.reuse, RZ, 0x5 ;  /* 0x0000000003047211 */ /* 0x0c0fe400078f28ff */
[----:B------:R-:W-:Y:S02]  /*1470*/  LEA.HI R11, R3, R0, RZ, 0x3 ;  /* 0x00000000030b7211 */ /* 0x000fe400078f18ff */
[----:B------:R-:W-:Y:S02]  /*1480*/  SHF.R.S32.HI R4, RZ, 0x5, R4 ;  /* 0x00000005ff047819 */ /* 0x000fe40000011404 */
[----:B------:R-:W-:Y:S02]  /*1490*/  SHF.R.S32.HI R12, RZ, 0x4, R7 ;  /* 0x00000004ff0c7819 */ /* 0x000fe40000011407 */
[----:B------:R-:W-:Y:S01]  /*14a0*/  SHF.R.S32.HI R0, RZ, 0x1f, R5 ;  /* 0x0000001fff007819 */ /* 0x000fe20000011405 */
[----:B------:R-:W-:Y:S01]  /*14b0*/  IMAD.SHL.U32 R4, R4, 0x10, RZ ;  /* 0x0000001004047824 */ /* 0x000fe200078e00ff */
[----:B------:R-:W-:-:S02]  /*14c0*/  LOP3.LUT R3, R2, 0x1c0, RZ, 0xc0, !PT ;  /* 0x000001c002037812 */ /* 0x000fc400078ec0ff */
[----:B------:R-:W-:Y:S02]  /*14d0*/  LEA.HI R7, R7, R12, RZ, 0x1 ;  /* 0x0000000c07077211 */ /* 0x000fe400078f08ff */
[CC--:B------:R-:W-:Y:S02]  /*14e0*/  LEA.HI R2, R0.reuse, R5.reuse, RZ, 0x2 ;  /* 0x0000000500027211 */ /* 0x0c0fe400078f10ff */
[----:B------:R-:W-:Y:S02]  /*14f0*/  LEA.HI R0, R0, R5, RZ, 0x5 ;  /* 0x0000000500007211 */ /* 0x000fe400078f28ff */
[----:B------:R-:W-:Y:S02]  /*1500*/  LOP3.LUT R8, R3, 0x30, R4, 0xf8, !PT ;  /* 0x0000003003087812 */ /* 0x000fe400078ef804 */
[----:B------:R-:W-:Y:S02]  /*1510*/  LOP3.LUT R15, R7, 0x7ffffe, RZ, 0xc0, !PT ;  /* 0x007ffffe070f7812 */ /* 0x000fe400078ec0ff */
[----:B------:R-:W-:-:S02]  /*1520*/  SHF.R.S32.HI R4, RZ, 0x2, R2 ;  /* 0x00000002ff047819 */ /* 0x000fc40000011402 */
[----:B------:R-:W-:Y:S01]  /*1530*/  SHF.R.S32.HI R7, RZ, 0x1f, R2 ;  /* 0x0000001fff077819 */ /* 0x000fe20000011402 */
[----:B------:R-:W-:Y:S01]  /*1540*/  IMAD.IADD R15, R12, 0x1, -R15 ;  /* 0x000000010c0f7824 */ /* 0x000fe200078e0a0f */
[----:B------:R-:W-:Y:S02]  /*1550*/  SHF.R.S32.HI R0, RZ, 0x5, R0 ;  /* 0x00000005ff007819 */ /* 0x000fe40000011400 */
[----:B------:R-:W-:Y:S02]  /*1560*/  LEA.HI R6, R13, R13, RZ, 0x1 ;  /* 0x0000000d0d067211 */ /* 0x000fe400078f08ff */
[----:B------:R-:W-:Y:S01]  /*1570*/  LEA.HI R7, R7, R4, RZ, 0x3 ;  /* 0x0000000407077211 */ /* 0x000fe200078f18ff */
[----:B------:R-:W-:Y:S01]  /*1580*/  IMAD R17, R0, -0x10, R17 ;  /* 0xfffffff000117824 */ /* 0x000fe200078e0211 */
[----:B------:R-:W-:Y:S01]  /*1590*/  LOP3.LUT R6, R6, 0xfffffffe, RZ, 0xc0, !PT ;  /* 0xfffffffe06067812 */ /* 0x000fe200078ec0ff */
[----:B------:R-:W-:Y:S01]  /*15a0*/  IMAD.SHL.U32 R0, R13, 0x1000, RZ ;  /* 0x000010000d007824 */ /* 0x000fe200078e00ff */
[----:B------:R-:W-:-:S02]  /*15b0*/  LOP3.LUT R8, R8, 0x8, R11, 0xf8, !PT ;  /* 0x0000000808087812 */ /* 0x000fc400078ef80b */
[----:B------:R-:W-:Y:S01]  /*15c0*/  SHF.R.U32.HI R3, RZ, 0x3, R3 ;  /* 0x00000003ff037819 */ /* 0x000fe20000011603 */
[----:B------:R-:W-:Y:S01]  /*15d0*/  IMAD.IADD R6, R13, 0x1, -R6 ;  /* 0x000000010d067824 */ /* 0x000fe200078e0a06 */
[----:B------:R-:W-:Y:S01]  /*15e0*/  LOP3.LUT R7, R7, 0xfffffff8, RZ, 0xc0, !PT ;  /* 0xfffffff807077812 */ /* 0x000fe200078ec0ff */
[----:B------:R-:W-:Y:S01]  /*15f0*/  IMAD R11, R15, 0x200, R0 ;  /* 0x000002000f0b7824 */ /* 0x000fe200078e0200 */
[----:B------:R-:W-:Y:S02]  /*1600*/  LOP3.LUT R8, R8, R3, RZ, 0x3c, !PT ;  /* 0x0000000308087212 */ /* 0x000fe400078e3cff */
[----:B------:R-:W-:Y:S02]  /*1610*/  IADD3 R7, R17, R7, -R4 ;  /* 0x0000000711077210 */ /* 0x000fe40007ffe804 */
[----:B------:R-:W-:Y:S01]  /*1620*/  LOP3.LUT R12, R2, 0x7ffffffc, RZ, 0xc0, !PT ;  /* 0x7ffffffc020c7812 */ /* 0x000fe200078ec0ff */
[----:B--2---:R-:W-:Y:S06]  /*1630*/  @P0 BRA `(.L_x_485) ;  /* 0x0000000000080947 */ /* 0x004fec0003800000 */
[----:B------:R-:W2:Y:S02]  /*1640*/  SYNCS.PHASECHK.TRANS64.TRYWAIT P0, [R16+URZ+0x30800], R21 ;  /* 0x03080015100075a7 */ /* 0x000ea4000800017f */
[----:B--2---:R-:W-:Y:S05]  /*1650*/  @!P0 BRA `(.L_x_486) ;  /* 0x00000098004c8947 */ /* 0x004fea0003800000 */
.L_x_485:
[----:B------:R-:W3:Y:S01]  /*1660*/  LDL.LU R2, [R1] ;  /* 0x0000000001027983 */ /* 0x000ee20000300800 */
[C---:B------:R-:W-:Y:S01]  /*1670*/  IMAD R3, R5.reuse, 0x4, R0 ;  /* 0x0000000405037824 */ /* 0x040fe200078e0200 */
[----:B------:R-:W-:Y:S01]  /*1680*/  CS2R R86, SRZ ;  /* 0x0000000000567805 */ /* 0x000fe2000001ff00 */
[----:B------:R-:W-:Y:S01]  /*1690*/  IMAD.IADD R11, R8, 0x1, R11 ;  /* 0x00000001080b7824 */ /* 0x000fe200078e020b */
[----:B------:R-:W-:Y:S01]  /*16a0*/  CS2R R84, SRZ ;  /* 0x0000000000547805 */ /* 0x000fe2000001ff00 */
[----:B------:R-:W-:Y:S01]  /*16b0*/  IMAD.IADD R12, R5, 0x1, -R12 ;  /* 0x00000001050c7824 */ /* 0x000fe200078e0a0c */
[----:B------:R-:W-:Y:S01]  /*16c0*/  CS2R R4, SRZ ;  /* 0x0000000000047805 */ /* 0x000fe2000001ff00 */
        /* <DEDUP_REMOVED lines=63> */
[----:B------:R-:W-:Y:S01]  /*1ac0*/  CS2R R88, SRZ ;  /* 0x0000000000587805 */ /* 0x000fe2000001ff00 */
[----:B------:R-:W-:Y:S01]  /*1ad0*/  IMAD R3, R3, 0x4, R16 ;  /* 0x0000000403037824 */ /* 0x000fe200078e0210 */
[----:B------:R-:W-:-:S02]  /*1ae0*/  SHF.R.S32.HI R10, RZ, 0x6, R10 ;  /* 0x00000006ff0a7819 */ /* 0x000fc4000001140a */
[----:B---3--:R-:W-:-:S07]  /*1af0*/  LOP3.LUT R7, R2, 0x1, RZ, 0xfc, !PT ;  /* 0x0000000102077812 */ /* 0x008fce00078efcff */
.L_x_497:
[----:B------:R-:W-:-:S13]  /*1b00*/  ISETP.NE.AND P0, PT, R7, 0x3, PT ;  /* 0x000000030700780c */ /* 0x000fda0003f05270 */
[----:B---3--:R-:W-:Y:S05]  /*1b10*/  @!P0 BRA `(.L_x_487) ;  /* 0x0000000000048947 */ /* 0x008fea0003800000 */
[----:B------:R-:W-:Y:S01]  /*1b20*/  BPT.TRAP 0x1 ;  /* 0x000000040000795c */ /* 0x000fe20000300000 */
.L_x_487:
[----:B------:R-:W-:Y:S01]  /*1b30*/  IMAD R2, R4, 0x8, R16 ;  /* 0x0000000804027824 */ /* 0x000fe200078e0210 */
[----:B------:R-:W-:-:S04]  /*1b40*/  SHF.L.U32 R153, R5, 0x1f, RZ ;  /* 0x0000001f05997819 */ /* 0x000fc800000006ff */
[----:B------:R3:W4:Y:S01]  /*1b50*/  SYNCS.PHASECHK.TRANS64.TRYWAIT P1, [R2+URZ+0x30810], R153 ;  /* 0x03081099020075a7 */ /* 0x000722000802017f */
[----:B------:R-:W-:Y:S05]  /*1b60*/  @!P0 BRA `(.L_x_488) ;  /* 0x0000000000048947 */ /* 0x000fea0003800000 */
[----:B------:R-:W-:Y:S01]  /*1b70*/  BPT.TRAP 0x1 ;  /* 0x000000040000795c */ /* 0x000fe20000300000 */
.L_x_488:
[----:B----4-:R-:W-:Y:S05]  /*1b80*/  @P1 BRA `(.L_x_489) ;  /* 0x0000000000081947 */ /* 0x010fea0003800000 */
[----:B------:R-:W4:Y:S02]  /*1b90*/  SYNCS.PHASECHK.TRANS64.TRYWAIT P1, [R2+URZ+0x30810], R153 ;  /* 0x03081099020075a7 */ /* 0x000f24000802017f */
[----:B----4-:R-:W-:Y:S05]  /*1ba0*/  @!P1 BRA `(.L_x_490) ;  /* 0x00000094000c9947 */ /* 0x010fea0003800000 */
.L_x_489:
[----:B------:R-:W-:Y:S05]  /*1bb0*/  WARPSYNC.ALL ;  /* 0x0000000000007948 */ /* 0x000fea0003800000 */
[----:B------:R-:W-:Y:S01]  /*1bc0*/  VIADD R0, R16, 0x18000 ;  /* 0x0001800010007836 */ /* 0x000fe20000000000 */
[----:B------:R-:W-:Y:S01]  /*1bd0*/  WARPGROUP.ARRIVE ;  /* 0x00000000000079c5 */ /* 0x000fe20000000000 */
[----:B-1----:R-:W-:Y:S01]  /*1be0*/  IMAD R13, R9, 0x2000, R16 ;  /* 0x00002000090d7824 */ /* 0x002fe200078e0210 */
[----:B------:R-:W-:Y:S01]  /*1bf0*/  UMOV UR5, 0x40000040 ;  /* 0x4000004000057882 */ /* 0x000fe20000000000 */
[----:B------:R-:W-:Y:S01]  /*1c00*/  UMOV UR7, 0x40000040 ;  /* 0x4000004000077882 */ /* 0x000fe20000000000 */
[----:B------:R-:W-:-:S02]  /*1c10*/  SHF.R.U32.HI R0, RZ, 0x4, R0 ;  /* 0x00000004ff007819 */ /* 0x000fc40000011600 */
[----:B------:R-:W-:Y:S02]  /*1c20*/  R2UR UR9, R13 ;  /* 0x000000000d0972ca */ /* 0x000fe400000e0000 */
[----:B------:R-:W-:-:S04]  /*1c30*/  LOP3.LUT R0, R0, 0x3fff, RZ, 0xc0, !PT ;  /* 0x00003fff00007812 */ /* 0x000fc800078ec0ff */
[----:B------:R-:W-:-:S05]  /*1c40*/  LOP3.LUT R13, R0, 0x10000, RZ, 0xfc, !PT ;  /* 0x00010000000d7812 */ /* 0x000fca00078efcff */
        /* <DEDUP_REMOVED lines=61> */
[----:B------:R1:W1:Y:S04]  /*2020*/  LDS.64 R222, [R13+0x28000] ;  /* 0x028000000dde7984 */ /* 0x0002680000000a00 */
[----:B------:R1:W1:Y:S04]  /*2030*/  LDS.64 R220, [R13+0x28020] ;  /* 0x028020000ddc7984 */ /* 0x0002680000000a00 */
[----:B------:R1:W1:Y:S04]  /*2040*/  LDS.64 R218, [R13+0x28040] ;  /* 0x028040000dda7984 */ /* 0x0002680000000a00 */
[----:B------:R1:W1:Y:S04]  /*2050*/  LDS.64 R216, [R13+0x28060] ;  /* 0x028060000dd87984 */ /* 0x0002680000000a00 */
[----:B------:R1:W1:Y:S04]  /*2060*/  LDS.64 R22, [R13+0x28080] ;  /* 0x028080000d167984 */ /* 0x0002680000000a00 */
[----:B--2---:R2:W1:Y:S04]  /*2070*/  LDS.64 R20, [R13+0x280a0] ;  /* 0x0280a0000d147984 */ /* 0x0044680000000a00 */
[----:B------:R2:W1:Y:S04]  /*2080*/  LDS.64 R18, [R13+0x280c0] ;  /* 0x0280c0000d127984 */ /* 0x0004680000000a00 */
[----:B------:R2:W1:Y:S01]  /*2090*/  LDS.64 R14, [R13+0x280e0] ;  /* 0x0280e0000d0e7984 */ /* 0x0004620000000a00 */
[----:B------:R-:W-:Y:S05]  /*20a0*/  @!P0 BRA `(.L_x_491) ;  /* 0x0000000000048947 */ /* 0x000fea0003800000 */
[----:B------:R-:W-:Y:S01]  /*20b0*/  BPT.TRAP 0x1 ;  /* 0x000000040000795c */ /* 0x000fe20000300000 */
.L_x_491:
[----:B------:R1:W1:Y:S01]  /*20c0*/  SYNCS.PHASECHK.TRANS64.TRYWAIT P1, [R2+URZ+0x30830], R153 ;  /* 0x03083099020075a7 */ /* 0x000262000802017f */
[----:B------:R-:W-:Y:S05]  /*20d0*/  @!P0 BRA `(.L_x_492) ;  /* 0x0000000000048947 */ /* 0x000fea0003800000 */
[----:B------:R-:W-:Y:S01]  /*20e0*/  BPT.TRAP 0x1 ;  /* 0x000000040000795c */ /* 0x000fe20000300000 */
.L_x_492:
[----:B------:R-:W-:-:S05]  /*20f0*/  VIADD R17, R16, 0x20000 ;  /* 0x0002000010117836 */ /* 0x000fca0000000000 */
[----:B------:R-:W-:-:S04]  /*2100*/  SHF.R.U32.HI R17, RZ, 0x4, R17 ;  /* 0x00000004ff117819 */ /* 0x000fc80000011611 */
[----:B------:R-:W-:-:S04]  /*2110*/  LOP3.LUT R17, R17, 0x3fff, RZ, 0xc0, !PT ;  /* 0x00003fff11117812 */ /* 0x000fc800078ec0ff */
[----:B------:R-:W-:Y:S01]  /*2120*/  LOP3.LUT R155, R17, 0x10000, RZ, 0xfc, !PT ;  /* 0x00010000119b7812 */ /* 0x000fe200078efcff */
[----:B-1----:R-:W-:Y:S06]  /*2130*/  @P1 BRA `(.L_x_493) ;  /* 0x0000000000081947 */ /* 0x002fec0003800000 */
[----:B------:R-:W1:Y:S02]  /*2140*/  SYNCS.PHASECHK.TRANS64.TRYWAIT P1, [R2+URZ+0x30830], R153 ;  /* 0x03083099020075a7 */ /* 0x000e64000802017f */
[----:B-1----:R-:W-:Y:S05]  /*2150*/  @!P1 BRA `(.L_x_494) ;  /* 0x0000008c00b49947 */ /* 0x002fea0003800000 */
.L_x_493:
[----:B------:R-:W-:Y:S01]  /*2160*/  UIADD3 UR9, UR9, 0x8000, URZ ;  /* 0x0000800009097890 */ /* 0x000fe2000fffe03f */
[----:B------:R-:W-:Y:S01]  /*2170*/  IMAD R155, R4, 0x400, R155 ;  /* 0x00000400049b7824 */ /* 0x000fe200078e029b */
[----:B------:R-:W-:Y:S01]  /*2180*/  UMOV UR7, 0x40000040 ;  /* 0x4000004000077882 */ /* 0x000fe20000000000 */
[----:B------:R-:W-:Y:S01]  /*2190*/  UMOV UR5, 0x40000040 ;  /* 0x4000004000057882 */ /* 0x000fe20000000000 */
[----:B------:R-:W-:Y:S01]  /*21a0*/  USHF.R.U32.HI UR9, URZ, 0x4, UR9 ;  /* 0x000000043f097899 */ /* 0x000fe20008011609 */
[----:B------:R-:W-:Y:S01]  /*21b0*/  FMUL.FTZ R224, R190, UR36 ;  /* 0x00000024bee07c20 */ /* 0x000fe20008410000 */
[----:B------:R-:W-:Y:S01]  /*21c0*/  R2UR UR8, R155 ;  /* 0x000000009b0872ca */ /* 0x000fe200000e0000 */
[----:B------:R-:W-:Y:S01]  /*21d0*/  FMUL.FTZ R225, R191, UR36 ;  /* 0x00000024bfe17c20 */ /* 0x000fe20008410000 */
[----:B------:R-:W-:Y:S01]  /*21e0*/  ULOP3.LUT UR9, UR9, 0x3fff, URZ, 0xc0, !UPT ;  /* 0x00003fff09097892 */ /* 0x000fe2000f8ec03f */
[----:B---34-:R-:W-:Y:S01]  /*21f0*/  WARPGROUP.ARRIVE ;  /* 0x00000000000079c5 */ /* 0x018fe20000000000 */
[----:B------:R-:W-:Y:S01]  /*2200*/  FMUL.FTZ R184, R184, UR36 ;  /* 0x00000024b8b87c20 */ /* 0x000fe20008410000 */
[----:B------:R-:W-:Y:S01]  /*2210*/  FMUL.FTZ R185, R185, UR36 ;  /* 0x00000024b9b97c20 */ /* 0x000fe20008410000 */
[----:B------:R-:W-:Y:S01]  /*2220*/  ULOP3.LUT UR9, UR9, 0x10000, URZ, 0xfc, !UPT ;  /* 0x0001000009097892 */ /* 0x000fe2000f8efc3f */
[----:B------:R-:W-:Y:S01]  /*2230*/  FMUL.FTZ R186, R186, UR36 ;  /* 0x00000024baba7c20 */ /* 0x000fe20008410000 */
[----:B------:R-:W-:Y:S01]  /*2240*/  LOP3.LUT R17, R17, 0x2000000, RZ, 0xfc, !PT ;  /* 0x0200000011117812 */ /* 0x000fe200078efcff */
[----:B------:R-:W-:Y:S01]  /*2250*/  FMUL.FTZ R187, R187, UR36 ;  /* 0x00000024bbbb7c20 */ /* 0x000fe20008410000 */
[----:B------:R-:W-:Y:S01]  /*2260*/  MUFU.TANH R184, R184 ;  /* 0x000000b800b87308 */ /* 0x000fe20000002400 */
[----:B------:R-:W-:Y:S01]  /*2270*/  ISETP.GT.AND P2, PT, R8, RZ, PT ;  /* 0x000000ff0800720c */ /* 0x000fe20003f44270 */
[----:B------:R-:W-:Y:S01]  /*2280*/  FMUL.FTZ R227, R201, UR36 ;  /* 0x00000024c9e37c20 */ /* 0x000fe20008410000 */
[----:B------:R-:W-:Y:S01]  /*2290*/  UMOV UR6, UR8 ;  /* 0x0000000800067c82 */ /* 0x000fe20008000000 */
[----:B------:R-:W-:Y:S01]  /*22a0*/  UMOV UR4, UR9 ;  /* 0x0000000900047c82 */ /* 0x000fe20008000000 */
[----:B------:R-:W-:Y:S01]  /*22b0*/  IMAD R17, R4, 0x400, R17 ;  /* 0x0000040004117824 */ /* 0x000fe200078e0211 */
[----:B------:R-:W-:Y:S01]  /*22c0*/  HGMMA.64x64x16.F32 R152, gdesc[UR4], RZ, !UPT, gsb0 ;  /* 0x00e00000049879f0 */ /* 0x000fe2000c0008ff */
[----:B------:R-:W-:Y:S01]  /*22d0*/  UIADD3 UR6, UR8, 0x2, URZ ;  /* 0x0000000208067890 */ /* 0x000fe2000fffe03f */
[----:B------:R-:W-:Y:S01]  /*22e0*/  MUFU.TANH R185, R185 ;  /* 0x000000b900b97308 */ /* 0x000fe20000002400 */
[----:B------:R-:W-:Y:S01]  /*22f0*/  UIADD3 UR4, UR9, 0x2, URZ ;  /* 0x0000000209047890 */ /* 0x000fe2000fffe03f */
[----:B------:R-:W-:Y:S01]  /*2300*/  ISETP.GT.AND P1, PT, R8, 0x8, PT ;  /* 0x000000080800780c */ /* 0x000fe20003f24270 */
[----:B------:R-:W-:Y:S01]  /*2310*/  UMOV UR7, 0x40000040 ;  /* 0x4000004000077882 */ /* 0x000fe20000000000 */
[----:B------:R-:W-:Y:S01]  /*2320*/  UMOV UR5, 0x40000040 ;  /* 0x4000004000057882 */ /* 0x000fe20000000000 */
[----:B------:R-:W-:Y:S01]  /*2330*/  FMUL.FTZ R226, R200, UR36 ;  /* 0x00000024c8e27c20 */ /* 0x000fe20008410000 */
[----:B------:R-:W-:Y:S01]  /*2340*/  FMUL.FTZ R188, R188, UR36 ;  /* 0x00000024bcbc7c20 */ /* 0x000fe20008410000 */
[----:B------:R-:W-:Y:S01]  /*2350*/  FMUL.FTZ R189, R189, UR36 ;  /* 0x00000024bdbd7c20 */ /* 0x000fe20008410000 */
[----:B------:R-:W1:Y:S01]  /*2360*/  MUFU.TANH R186, R186 ;  /* 0x000000ba00ba7308 */ /* 0x000e620000002400 */
[----:B------:R-:W-:Y:S01]  /*2370*/  FMUL.FTZ R194, R194, UR36 ;  /* 0x00000024c2c27c20 */ /* 0x000fe20008410000 */
[----:B------:R-:W-:Y:S01]  /*2380*/  FMUL.FTZ R192, R192, UR36 ;  /* 0x00000024c0c07c20 */ /* 0x000fe20008410000 */
[----:B------:R-:W-:Y:S01]  /*2390*/  FMUL.FTZ R193, R193, UR36 ;  /* 0x00000024c1c17c20 */ /* 0x000fe20008410000 */
[----:B------:R-:W-:Y:S01]  /*23a0*/  FMUL.FTZ R195, R195, UR36 ;  /* 0x00000024c3c37c20 */ /* 0x000fe20008410000 */
[----:B------:R-:W-:Y:S01]  /*23b0*/  FMUL.FTZ R196, R196, UR36 ;  /* 0x00000024c4c47c20 */ /* 0x000fe20008410000 */
[----:B------:R-:W-:Y:S01]  /*23c0*/  FMUL.FTZ R197, R197, UR36 ;  /* 0x00000024c5c57c20 */ /* 0x000fe20008410000 */
[----:B------:R-:W-:Y:S01]  /*23d0*/  FMUL.FTZ R198, R198, UR36 ;  /* 0x00000024c6c67c20 */ /* 0x000fe20008410000 */
[----:B------:R-:W3:Y:S01]  /*23e0*/  MUFU.TANH R187, R187 ;  /* 0x000000bb00bb7308 */ /* 0x000ee20000002400 */
[----:B------:R-:W-:Y:S01]  /*23f0*/  FMUL.FTZ R199, R199, UR36 ;  /* 0x00000024c7c77c20 */ /* 0x000fe20008410000 */
[----:B------:R-:W-:Y:S01]  /*2400*/  FMUL.FTZ R202, R202, UR36 ;  /* 0x00000024caca7c20 */ /* 0x000fe20008410000 */
[----:B------:R-:W-:Y:S01]  /*2410*/  FMUL.FTZ R210, R210, UR36 ;  /* 0x00000024d2d27c20 */ /* 0x000fe20008410000 */
[----:B------:R-:W-:Y:S01]  /*2420*/  FMUL.FTZ R209, R209, UR36 ;  /* 0x00000024d1d17c20 */ /* 0x000fe20008410000 */
[----:B------:R-:W-:-:S03]  /*2430*/  FMUL.FTZ R212, R212, UR36 ;  /* 0x00000024d4d47c20 */ /* 0x000fc60008410000 */
[----:B------:R-:W-:Y:S01]  /*2440*/  MUFU.TANH R188, R188 ;  /* 0x000000bc00bc7308 */ /* 0x000fe20000002400 */
[C---:B-1----:R-:W-:Y:S01]  /*2450*/  FSEL R201, R186.reuse, -INF , P1 ;  /* 0xff800000bac97808 */ /* 0x042fe20000800000 */
[----:B------:R-:W-:-:S04]  /*2460*/  FFMA.FTZ R186, -R186, R186, 1 ;  /* 0x3f800000baba7423 */ /* 0x000fc800000101ba */
[----:B------:R-:W-:Y:S02]  /*2470*/  FFMA.FTZ R233, R201, UR37, -R222 ;  /* 0x00000025c9e97c23 */ /* 0x000fe400080108de */
[----:B------:R-:W-:Y:S08]  /*2480*/  MUFU.TANH R189, R189 ;  /* 0x000000bd00bd7308 */ /* 0x000ff00000002400 */
[----:B------:R-:W-:Y:S08]  /*2490*/  MUFU.TANH R225, R225 ;  /* 0x000000e100e17308 */ /* 0x000ff00000002400 */
[----:B------:R-:W1:Y:S08]  /*24a0*/  MUFU.TANH R224, R224 ;  /* 0x000000e000e07308 */ /* 0x000e700000002400 */
        /* <DEDUP_REMOVED lines=60> */
[----:B------:R-:W-:Y:S01]  /*2870*/  UMOV UR7, 0x40000040 ;  /* 0x4000004000077882 */ /* 0x000fe20000000000 */
[C---:B------:R-:W-:Y:S01]  /*2880*/  FSEL R17, R184.reuse, -INF , P2 ;  /* 0xff800000b8117808 */ /* 0x040fe20001000000 */
[----:B------:R-:W-:-:S04]  /*2890*/  FFMA.FTZ R184, -R184, R184, 1 ;  /* 0x3f800000b8b87423 */ /* 0x000fc800000101b8 */
[----:B------:R-:W-:Y:S01]  /*28a0*/  FFMA.FTZ R232, R17, UR37, -R222 ;  /* 0x0000002511e87c23 */ /* 0x000fe200080108de */
[C---:B---3--:R-:W-:Y:S01]  /*28b0*/  FSEL R222, R187.reuse, -INF , P1 ;  /* 0xff800000bbde7808 */ /* 0x048fe20000800000 */
[----:B------:R-:W-:-:S04]  /*28c0*/  FFMA.FTZ R187, -R187, R187, 1 ;  /* 0x3f800000bbbb7423 */ /* 0x000fc800000101bb */
[----:B------:R-:W-:Y:S01]  /*28d0*/  FFMA.FTZ R222, R222, UR37, -R223 ;  /* 0x00000025dede7c23 */ /* 0x000fe200080108df */
[----:B------:R-:W-:Y:S01]  /*28e0*/  UMOV UR6, UR4 ;  /* 0x0000000400067c82 */ /* 0x000fe20008000000 */
[----:B------:R-:W-:Y:S02]  /*28f0*/  WARPGROUP.DEPBAR.LE gsb0, 0x0 ;  /* 0x00008000000079c5 */ /* 0x000fe40000010000 */
[----:B------:R-:W3:Y:S02]  /*2900*/  LDS.64 R190, [R13+0x28200] ;  /* 0x028200000dbe7984 */ /* 0x000ee40000000a00 */
[--C-:B---3--:R-:W-:Y:S01]  /*2910*/  FADD.FTZ R230, R154, -R190.reuse ;  /* 0x800000be9ae67221 */ /* 0x108fe20000010000 */
[----:B------:R-:W-:Y:S01]  /*2920*/  FSEL R154, R185, -INF , P2 ;  /* 0xff800000b99a7808 */ /* 0x000fe20001000000 */
[----:B------:R-:W-:Y:S01]  /*2930*/  FADD.FTZ R231, R152, -R190 ;  /* 0x800000be98e77221 */ /* 0x000fe20000010000 */
[--C-:B------:R-:W-:Y:S01]  /*2940*/  FADD.FTZ R201, R155, -R191.reuse ;  /* 0x800000bf9bc97221 */ /* 0x100fe20000010000 */
[----:B------:R-:W3:Y:S01]  /*2950*/  MUFU.EX2 R152, R232 ;  /* 0x000000e800987308 */ /* 0x000ee20000000800 */
[----:B------:R-:W-:Y:S01]  /*2960*/  FADD.FTZ R200, R153, -R191 ;  /* 0x800000bf99c87221 */ /* 0x000fe20000010000 */
[----:B------:R-:W-:Y:S01]  /*2970*/  FFMA.FTZ R17, R154, UR37, -R223 ;  /* 0x000000259a117c23 */ /* 0x000fe200080108df */
[----:B------:R-:W-:Y:S01]  /*2980*/  FFMA.FTZ R191, -R185, R185, 1 ;  /* 0x3f800000b9bf7423 */ /* 0x000fe200000101b9 */
[----:B------:R-:W4:Y:S01]  /*2990*/  LDS.64 R154, [R13+0x28220] ;  /* 0x028220000d9a7984 */ /* 0x000f220000000a00 */
[----:B------:R-:W-:Y:S01]  /*29a0*/  FMUL.FTZ R190, R203, UR36 ;  /* 0x00000024cbbe7c20 */ /* 0x000fe20008410000 */
[C---:B-1----:R-:W-:Y:S01]  /*29b0*/  FSEL R223, R224.reuse, -INF , P1 ;  /* 0xff800000e0df7808 */ /* 0x042fe20000800000 */
[----:B------:R-:W-:Y:S01]  /*29c0*/  FFMA.FTZ R224, -R224, R224, 1 ;  /* 0x3f800000e0e07423 */ /* 0x000fe200000101e0 */
[----:B------:R-:W1:Y:S08]  /*29d0*/  MUFU.EX2 R17, R17 ;  /* 0x0000001100117308 */ /* 0x000e700000000800 */
[----:B------:R-:W5:Y:S01]  /*29e0*/  MUFU.EX2 R153, R233 ;  /* 0x000000e900997308 */ /* 0x000f620000000800 */
[----:B---3--:R-:W-:-:S04]  /*29f0*/  FMUL.FTZ R185, R152, R231 ;  /* 0x000000e798b97220 */ /* 0x008fc80000410000 */
[----:B------:R-:W-:-:S03]  /*2a00*/  FMUL.FTZ R185, R184, R185 ;  /* 0x000000b9b8b97220 */ /* 0x000fc60000410000 */
[----:B------:R-:W-:Y:S01]  /*2a10*/  MUFU.TANH R190, R190 ;  /* 0x000000be00be7308 */ /* 0x000fe20000002400 */
[C---:B-1----:R-:W-:Y:S01]  /*2a20*/  FMUL.FTZ R200, R17.reuse, R200 ;  /* 0x000000c811c87220 */ /* 0x042fe20000410000 */
[----:B------:R-:W-:Y:S01]  /*2a30*/  F2FP.F16.F32.PACK_AB R152, R17, R152 ;  /* 0x000000981198723e */ /* 0x000fe200000000ff */
[----:B------:R-:W-:Y:S02]  /*2a40*/  IMAD R17, R9, 0x4000, R16 ;  /* 0x0000400009117824 */ /* 0x000fe400078e0210 */
[----:B------:R-:W-:Y:S01]  /*2a50*/  FMUL.FTZ R184, R191, R200 ;  /* 0x000000c8bfb87220 */ /* 0x000fe20000410000 */
[----:B------:R-:W-:Y:S02]  /*2a60*/  FMUL.FTZ R191, R204, UR36 ;  /* 0x00000024ccbf7c20 */ /* 0x000fe40008410000 */
[----:B------:R4:W1:Y:S01]  /*2a70*/  MUFU.EX2 R200, R222 ;  /* 0x000000de00c87308 */ /* 0x0008620000000800 */
[----:B-----5:R-:W-:Y:S01]  /*2a80*/  FMUL.FTZ R203, R153, R230 ;  /* 0x000000e699cb7220 */ /* 0x020fe20000410000 */
[----:B------:R-:W-:-:S02]  /*2a90*/  F2FP.F16.F32.PACK_AB R184, R184, R185 ;  /* 0x000000b9b8b8723e */ /* 0x000fc400000000ff */
[----:B------:R-:W-:Y:S01]  /*2aa0*/  R2UR UR5, R17 ;  /* 0x00000000110572ca */ /* 0x000fe200000e0000 */
[----:B------:R-:W-:Y:S01]  /*2ab0*/  FMUL.FTZ R186, R186, R203 ;  /* 0x000000cbbaba7220 */ /* 0x000fe20000410000 */
[C---:B------:R-:W-:Y:S01]  /*2ac0*/  FSEL R203, R188.reuse, -INF , P2 ;  /* 0xff800000bccb7808 */ /* 0x040fe20001000000 */
[----:B------:R-:W-:Y:S01]  /*2ad0*/  FFMA.FTZ R188, -R188, R188, 1 ;  /* 0x3f800000bcbc7423 */ /* 0x000fe200000101bc */
[----:B------:R-:W-:Y:S03]  /*2ae0*/  MUFU.TANH R191, R191 ;  /* 0x000000bf00bf7308 */ /* 0x000fe60000002400 */
[----:B------:R-:W-:Y:S01]  /*2af0*/  FFMA.FTZ R230, R203, UR37, -R220 ;  /* 0x00000025cbe67c23 */ /* 0x000fe200080108dc */
[----:B------:R-:W-:Y:S01]  /*2b00*/  FMUL.FTZ R203, R205, UR36 ;  /* 0x00000024cdcb7c20 */ /* 0x000fe20008410000 */
[--C-:B----4-:R-:W-:Y:S01]  /*2b10*/  FADD.FTZ R222, R156, -R154.reuse ;  /* 0x8000009a9cde7221 */ /* 0x110fe20000010000 */
[----:B------:R-:W-:Y:S01]  /*2b20*/  FADD.FTZ R205, R158, -R154 ;  /* 0x8000009a9ecd7221 */ /* 0x000fe20000010000 */
[----:B------:R-:W-:Y:S01]  /*2b30*/  FSEL R154, R189, -INF , P2 ;  /* 0xff800000bd9a7808 */ /* 0x000fe20001000000 */
[--C-:B------:R-:W-:Y:S01]  /*2b40*/  FADD.FTZ R159, R159, -R155.reuse ;  /* 0x8000009b9f9f7221 */ /* 0x100fe20000010000 */
[----:B-1----:R-:W-:Y:S01]  /*2b50*/  FMUL.FTZ R204, R200, R201 ;  /* 0x000000c9c8cc7220 */ /* 0x002fe20000410000 */
[----:B------:R-:W-:Y:S01]  /*2b60*/  FFMA.FTZ R156, R223, UR37, -R220 ;  /* 0x00000025df9c7c23 */ /* 0x000fe200080108dc */
[----:B------:R-:W1:Y:S01]  /*2b70*/  MUFU.EX2 R201, R230 ;  /* 0x000000e600c97308 */ /* 0x000e620000000800 */
[----:B------:R-:W-:Y:S01]  /*2b80*/  FMUL.FTZ R220, R207, UR36 ;  /* 0x00000024cfdc7c20 */ /* 0x000fe20008410000 */
[----:B------:R-:W-:Y:S01]  /*2b90*/  FMUL.FTZ R187, R187, R204 ;  /* 0x000000ccbbbb7220 */ /* 0x000fe20000410000 */
[----:B------:R-:W-:Y:S01]  /*2ba0*/  FMUL.FTZ R204, R206, UR36 ;  /* 0x00000024cecc7c20 */ /* 0x000fe20008410000 */
[----:B------:R-:W-:Y:S01]  /*2bb0*/  FADD.FTZ R206, R157, -R155 ;  /* 0x8000009b9dce7221 */ /* 0x000fe20000010000 */
[--C-:B------:R-:W-:Y:S01]  /*2bc0*/  FFMA.FTZ R157, R154, UR37, -R221.reuse ;  /* 0x000000259a9d7c23 */ /* 0x100fe200080108dd */
[----:B------:R-:W-:Y:S01]  /*2bd0*/  FSEL R154, R225, -INF , P1 ;  /* 0xff800000e19a7808 */ /* 0x000fe20000800000 */
[----:B------:R-:W-:Y:S01]  /*2be0*/  FFMA.FTZ R189, -R189, R189, 1 ;  /* 0x3f800000bdbd7423 */ /* 0x000fe200000101bd */
[----:B------:R-:W3:Y:S01]  /*2bf0*/  MUFU.EX2 R156, R156 ;  /* 0x0000009c009c7308 */ /* 0x000ee20000000800 */
[----:B------:R-:W-:Y:S01]  /*2c00*/  F2FP.F16.F32.PACK_AB R185, R187, R186 ;  /* 0x000000babbb9723e */ /* 0x000fe200000000ff */
[----:B------:R-:W-:Y:S01]  /*2c10*/  USHF.R.U32.HI UR5, URZ, 0x4, UR5 ;  /* 0x000000043f057899 */ /* 0x000fe20008011605 */
[----:B------:R-:W-:Y:S01]  /*2c20*/  FFMA.FTZ R158, R154, UR37, -R221 ;  /* 0x000000259a9e7c23 */ /* 0x000fe200080108dd */
[----:B------:R-:W-:Y:S01]  /*2c30*/  FMUL.FTZ R221, R208, UR36 ;  /* 0x00000024d0dd7c20 */ /* 0x000fe20008410000 */
[----:B------:R-:W4:Y:S01]  /*2c40*/  LDS.64 R154, [R13+0x28240] ;  /* 0x028240000d9a7984 */ /* 0x000f220000000a00 */
[----:B------:R-:W-:Y:S01]  /*2c50*/  FFMA.FTZ R208, -R225, R225, 1 ;  /* 0x3f800000e1d07423 */ /* 0x000fe200000101e1 */
[----:B------:R-:W-:Y:S01]  /*2c60*/  F2FP.F16.F32.PACK_AB R153, R200, R153 ;  /* 0x00000099c899723e */ /* 0x000fe200000000ff */
[----:B------:R-:W5:Y:S01]  /*2c70*/  MUFU.EX2 R157, R157 ;  /* 0x0000009d009d7308 */ /* 0x000f620000000800 */
[----:B-1----:R-:W-:Y:S01]  /*2c80*/  FMUL.FTZ R223, R201, R222 ;  /* 0x000000dec9df7220 */ /* 0x002fe20000410000 */
[----:B------:R-:W-:-:S03]  /*2c90*/  ULOP3.LUT UR9, UR5, 0x3fff, URZ, 0xc0, !UPT ;  /* 0x00003fff05097892 */ /* 0x000fc6000f8ec03f */
[----:B------:R-:W-:Y:S01]  /*2ca0*/  FMUL.FTZ R188, R188, R223 ;  /* 0x000000dfbcbc7220 */ /* 0x000fe20000410000 */
[----:B------:R-:W-:Y:S02]  /*2cb0*/  UMOV UR5, 0x40000040 ;  /* 0x4000004000057882 */ /* 0x000fe40000000000 */
[----:B------:R-:W1:Y:S01]  /*2cc0*/  MUFU.EX2 R158, R158 ;  /* 0x0000009e009e7308 */ /* 0x000e620000000800 */
[----:B---3--:R-:W-:-:S04]  /*2cd0*/  FMUL.FTZ R205, R156, R205 ;  /* 0x000000cd9ccd7220 */ /* 0x008fc80000410000 */
[----:B------:R-:W-:Y:S01]  /*2ce0*/  FMUL.FTZ R207, R224, R205 ;  /* 0x000000cde0cf7220 */ /* 0x000fe20000410000 */
[----:B------:R-:W-:Y:S02]  /*2cf0*/  FSEL R205, R194, -INF , P1 ;  /* 0xff800000c2cd7808 */ /* 0x000fe40000800000 */
[----:B------:R-:W-:Y:S01]  /*2d00*/  MUFU.TANH R204, R204 ;  /* 0x000000cc00cc7308 */ /* 0x000fe20000002400 */
[----:B-----5:R-:W-:Y:S02]  /*2d10*/  FMUL.FTZ R206, R157, R206 ;  /* 0x000000ce9dce7220 */ /* 0x020fe40000410000 */
[----:B------:R-:W-:Y:S02]  /*2d20*/  FFMA.FTZ R223, R205, UR37, -R218 ;  /* 0x00000025cddf7c23 */ /* 0x000fe400080108da */
[----:B------:R-:W-:-:S03]  /*2d30*/  FMUL.FTZ R189, R189, R206 ;  /* 0x000000cebdbd7220 */ /* 0x000fc60000410000 */
[----:B------:R-:W-:Y:S01]  /*2d40*/  MUFU.TANH R203, R203 ;  /* 0x000000cb00cb7308 */ /* 0x000fe20000002400 */
[----:B-1----:R-:W-:Y:S01]  /*2d50*/  FMUL.FTZ R159, R158, R159 ;  /* 0x0000009f9e9f7220 */ /* 0x002fe20000410000 */
[----:B------:R-:W-:-:S03]  /*2d60*/  F2FP.F16.F32.PACK_AB R186, R189, R188 ;  /* 0x000000bcbdba723e */ /* 0x000fc600000000ff */
[----:B------:R-:W-:Y:S01]  /*2d70*/  FMUL.FTZ R208, R208, R159 ;  /* 0x0000009fd0d07220 */ /* 0x000fe20000410000 */
[C---:B------:R-:W-:Y:S01]  /*2d80*/  FSEL R159, R192.reuse, -INF , P2 ;  /* 0xff800000c09f7808 */ /* 0x040fe20001000000 */
[----:B------:R-:W-:Y:S01]  /*2d90*/  FFMA.FTZ R192, -R192, R192, 1 ;  /* 0x3f800000c0c07423 */ /* 0x000fe200000101c0 */
[----:B------:R-:W-:Y:S02]  /*2da0*/  MUFU.TANH R220, R220 ;  /* 0x000000dc00dc7308 */ /* 0x000fe40000002400 */
[----:B------:R-:W-:Y:S01]  /*2db0*/  F2FP.F16.F32.PACK_AB R187, R208, R207 ;  /* 0x000000cfd0bb723e */ /* 0x000fe200000000ff */
[----:B------:R-:W-:Y:S01]  /*2dc0*/  FFMA.FTZ R159, R159, UR37, -R218 ;  /* 0x000000259f9f7c23 */ /* 0x000fe200080108da */
[----:B------:R-:W-:Y:S01]  /*2dd0*/  FSEL R218, R195, -INF , P1 ;  /* 0xff800000c3da7808 */ /* 0x000fe20000800000 */
[--C-:B----4-:R-:W-:Y:S01]  /*2de0*/  FADD.FTZ R222, R160, -R154.reuse ;  /* 0x8000009aa0de7221 */ /* 0x110fe20000010000 */
[----:B------:R-:W-:Y:S01]  /*2df0*/  FADD.FTZ R205, R162, -R154 ;  /* 0x8000009aa2cd7221 */ /* 0x000fe20000010000 */
[----:B------:R-:W-:Y:S01]  /*2e00*/  FSEL R154, R193, -INF , P2 ;  /* 0xff800000c19a7808 */ /* 0x000fe20001000000 */
[--C-:B------:R-:W-:Y:S01]  /*2e10*/  FADD.FTZ R160, R163, -R155.reuse ;  /* 0x8000009ba3a07221 */ /* 0x100fe20000010000 */
[----:B------:R-:W-:Y:S01]  /*2e20*/  FADD.FTZ R206, R161, -R155 ;  /* 0x8000009ba1ce7221 */ /* 0x000fe20000010000 */
[----:B------:R-:W1:Y:S01]  /*2e30*/  MUFU.EX2 R159, R159 ;  /* 0x0000009f009f7308 */ /* 0x000e620000000800 */
[----:B------:R-:W-:Y:S01]  /*2e40*/  FFMA.FTZ R161, -R194, R194, 1 ;  /* 0x3f800000c2a17423 */ /* 0x000fe200000101c2 */
[--C-:B------:R-:W-:Y:S01]  /*2e50*/  FFMA.FTZ R163, R154, UR37, -R219.reuse ;  /* 0x000000259aa37c23 */ /* 0x100fe200080108db */
[----:B------:R-:W-:Y:S01]  /*2e60*/  FFMA.FTZ R219, R218, UR37, -R219 ;  /* 0x00000025dadb7c23 */ /* 0x000fe200080108db */
[----:B------:R-:W3:Y:S01]  /*2e70*/  LDS.64 R154, [R13+0x28260] ;  /* 0x028260000d9a7984 */ /* 0x000ee20000000a00 */
[----:B------:R-:W-:Y:S01]  /*2e80*/  FMUL.FTZ R218, R211, UR36 ;  /* 0x00000024d3da7c20 */ /* 0x000fe20008410000 */
[----:B------:R-:W-:Y:S01]  /*2e90*/  FFMA.FTZ R193, -R193, R193, 1 ;  /* 0x3f800000c1c17423 */ /* 0x000fe200000101c1 */
[----:B------:R-:W-:Y:S01]  /*2ea0*/  FFMA.FTZ R195, -R195, R195, 1 ;  /* 0x3f800000c3c37423 */ /* 0x000fe200000101c3 */
[----:B------:R-:W4:Y:S08]  /*2eb0*/  MUFU.EX2 R162, R223 ;  /* 0x000000df00a27308 */ /* 0x000f300000000800 */
[----:B------:R-:W5:Y:S01]  /*2ec0*/  MUFU.EX2 R163, R163 ;  /* 0x000000a300a37308 */ /* 0x000f620000000800 */
[----:B-1----:R-:W-:-:S04]  /*2ed0*/  FMUL.FTZ R211, R159, R222 ;  /* 0x000000de9fd37220 */ /* 0x002fc80000410000 */
[----:B------:R-:W-:-:S03]  /*2ee0*/  FMUL.FTZ R194, R192, R211 ;  /* 0x000000d3c0c27220 */ /* 0x000fc60000410000 */
[----:B------:R-:W-:Y:S01]  /*2ef0*/  MUFU.TANH R221, R221 ;  /* 0x000000dd00dd7308 */ /* 0x000fe20000002400 */
[----:B----4-:R-:W-:-:S04]  /*2f00*/  FMUL.FTZ R222, R162, R205 ;  /* 0x000000cda2de7220 */ /* 0x010fc80000410000 */
[----:B------:R-:W-:Y:S01]  /*2f10*/  FMUL.FTZ R192, R161, R222 ;  /* 0x000000dea1c07220 */ /* 0x000fe20000410000 */
[----:B------:R-:W-:Y:S02]  /*2f20*/  FSEL R161, R196, -INF , P2 ;  /* 0xff800000c4a17808 */ /* 0x000fe40001000000 */
[----:B------:R-:W1:Y:S01]  /*2f30*/  MUFU.EX2 R205, R219 ;  /* 0x000000db00cd7308 */ /* 0x000e620000000800 */
[----:B-----5:R-:W-:-:S04]  /*2f40*/  FMUL.FTZ R206, R163, R206 ;  /* 0x000000cea3ce7220 */ /* 0x020fc80000410000 */
[----:B------:R-:W-:Y:S01]  /*2f50*/  FMUL.FTZ R193, R193, R206 ;  /* 0x000000cec1c17220 */ /* 0x000fe20000410000 */
[----:B------:R-:W-:Y:S01]  /*2f60*/  FFMA.FTZ R206, R161, UR37, -R216 ;  /* 0x00000025a1ce7c23 */ /* 0x000fe200080108d8 */
[----:B------:R-:W-:Y:S01]  /*2f70*/  FSEL R161, R198, -INF , P1 ;  /* 0xff800000c6a17808 */ /* 0x000fe20000800000 */
[----:B------:R-:W-:Y:S02]  /*2f80*/  MUFU.TANH R218, R218 ;  /* 0x000000da00da7308 */ /* 0x000fe40000002400 */
[----:B------:R-:W-:Y:S01]  /*2f90*/  F2FP.F16.F32.PACK_AB R188, R193, R194 ;  /* 0x000000c2c1bc723e */ /* 0x000fe200000000ff */
[--C-:B---3--:R-:W-:Y:S01]  /*2fa0*/  FADD.FTZ R211, R164, -R154.reuse ;  /* 0x8000009aa4d37221 */ /* 0x108fe20000010000 */
[----:B------:R-:W-:Y:S01]  /*2fb0*/  FADD.FTZ R223, R166, -R154 ;  /* 0x8000009aa6df7221 */ /* 0x000fe20000010000 */
[----:B------:R-:W-:Y:S01]  /*2fc0*/  FSEL R154, R197, -INF , P2 ;  /* 0xff800000c59a7808 */ /* 0x000fe20001000000 */
[----:B------:R-:W-:Y:S02]  /*2fd0*/  FFMA.FTZ R216, R161, UR37, -R216 ;  /* 0x00000025a1d87c23 */ /* 0x000fe400080108d8 */
[----:B------:R-:W3:Y:S01]  /*2fe0*/  MUFU.EX2 R206, R206 ;  /* 0x000000ce00ce7308 */ /* 0x000ee20000000800 */
[----:B-1----:R-:W-:Y:S01]  /*2ff0*/  FMUL.FTZ R160, R205, R160 ;  /* 0x000000a0cda07220 */ /* 0x002fe20000410000 */
[----:B------:R-:W-:Y:S01]  /*3000*/  FFMA.FTZ R197, -R197, R197, 1 ;  /* 0x3f800000c5c57423 */ /* 0x000fe200000101c5 */
[----:B------:R-:W-:Y:S01]  /*3010*/  FFMA.FTZ R166, R154, UR37, -R217 ;  /* 0x000000259aa67c23 */ /* 0x000fe200080108d9 */
[----:B------:R-:W-:Y:S01]  /*3020*/  FFMA.FTZ R154, -R196, R196, 1 ;  /* 0x3f800000c49a7423 */ /* 0x000fe200000101c4 */
[----:B------:R-:W-:Y:S01]  /*3030*/  FMUL.FTZ R195, R195, R160 ;  /* 0x000000a0c3c37220 */ /* 0x000fe20000410000 */
[----:B------:R-:W-:Y:S01]  /*3040*/  FSEL R160, R199, -INF , P1 ;  /* 0xff800000c7a07808 */ /* 0x000fe20000800000 */
[----:B------:R-:W-:Y:S01]  /*3050*/  FADD.FTZ R196, R167, -R155 ;  /* 0x8000009ba7c47221 */ /* 0x000fe20000010000 */
[----:B------:R-:W-:Y:S01]  /*3060*/  FSEL R167, R226, -INF , P2 ;  /* 0xff800000e2a77808 */ /* 0x000fe20001000000 */
[----:B------:R-:W1:Y:S01]  /*3070*/  MUFU.EX2 R166, R166 ;  /* 0x000000a600a67308 */ /* 0x000e620000000800 */
[----:B------:R-:W-:Y:S01]  /*3080*/  FFMA.FTZ R199, -R199, R199, 1 ;  /* 0x3f800000c7c77423 */ /* 0x000fe200000101c7 */
[----:B------:R-:W-:Y:S01]  /*3090*/  FFMA.FTZ R217, R160, UR37, -R217 ;  /* 0x00000025a0d97c23 */ /* 0x000fe200080108d9 */
[----:B------:R-:W-:Y:S01]  /*30a0*/  FFMA.FTZ R226, -R226, R226, 1 ;  /* 0x3f800000e2e27423 */ /* 0x000fe200000101e2 */
[----:B------:R-:W4:Y:S01]  /*30b0*/  LDS.64 R160, [R13+0x28280] ;  /* 0x028280000da07984 */ /* 0x000f220000000a00 */
[----:B------:R-:W-:Y:S01]  /*30c0*/  FFMA.FTZ R167, R167, UR37, -R22 ;  /* 0x00000025a7a77c23 */ /* 0x000fe20008010816 */
[----:B------:R-:W-:Y:S01]  /*30d0*/  F2FP.F16.F32.PACK_AB R189, R195, R192 ;  /* 0x000000c0c3bd723e */ /* 0x000fe200000000ff */
[----:B---3--:R-:W-:Y:S01]  /*30e0*/  FMUL.FTZ R219, R206, R211 ;  /* 0x000000d3cedb7220 */ /* 0x008fe20000410000 */
[----:B------:R-:W-:Y:S01]  /*30f0*/  FADD.FTZ R211, R165, -R155 ;  /* 0x8000009ba5d37221 */ /* 0x000fe20000010000 */
[----:B------:R-:W-:Y:S01]  /*3100*/  FFMA.FTZ R155, -R198, R198, 1 ;  /* 0x3f800000c69b7423 */ /* 0x000fe200000101c6 */
[----:B------:R-:W-:Y:S01]  /*3110*/  FMUL.FTZ R198, R213, UR36 ;  /* 0x00000024d5c67c20 */ /* 0x000fe20008410000 */
[----:B------:R-:W-:Y:S01]  /*3120*/  FSEL R213, R202, -INF , P1 ;  /* 0xff800000cad57808 */ /* 0x000fe20000800000 */
[----:B------:R3:W5:Y:S01]  /*3130*/  MUFU.EX2 R165, R217 ;  /* 0x000000d900a57308 */ /* 0x0007620000000800 */
[----:B------:R-:W-:Y:S01]  /*3140*/  FMUL.FTZ R154, R154, R219 ;  /* 0x000000db9a9a7220 */ /* 0x000fe20000410000 */
[----:B------:R-:W-:-:S02]  /*3150*/  F2FP.F16.F32.PACK_AB R205, R205, R162 ;  /* 0x000000a2cdcd723e */ /* 0x000fc400000000ff */
[----:B------:R-:W-:Y:S01]  /*3160*/  FFMA.FTZ R213, R213, UR37, -R22 ;  /* 0x00000025d5d57c23 */ /* 0x000fe20008010816 */
[C---:B-1----:R-:W-:Y:S01]  /*3170*/  FMUL.FTZ R22, R166.reuse, R211 ;  /* 0x000000d3a6167220 */ /* 0x042fe20000410000 */
[----:B------:R-:W-:Y:S02]  /*3180*/  F2FP.F16.F32.PACK_AB R206, R166, R206 ;  /* 0x000000cea6ce723e */ /* 0x000fe400000000ff */
[----:B------:R-:W1:Y:S01]  /*3190*/  MUFU.EX2 R167, R167 ;  /* 0x000000a700a77308 */ /* 0x000e620000000800 */
[----:B------:R-:W-:Y:S01]  /*31a0*/  FMUL.FTZ R197, R197, R22 ;  /* 0x00000016c5c57220 */ /* 0x000fe20000410000 */
[----:B------:R-:W-:Y:S01]  /*31b0*/  FSEL R22, R227, -INF , P2 ;  /* 0xff800000e3167808 */ /* 0x000fe20001000000 */
[----:B---3--:R-:W-:Y:S01]  /*31c0*/  FMUL.FTZ R217, R215, UR36 ;  /* 0x00000024d7d97c20 */ /* 0x008fe20008410000 */
[----:B------:R-:W-:-:S04]  /*31d0*/  FFMA.FTZ R215, -R191, R191, 1 ;  /* 0x3f800000bfd77423 */ /* 0x000fc800000101bf */
[----:B------:R-:W3:Y:S01]  /*31e0*/  MUFU.EX2 R164, R216 ;  /* 0x000000d800a47308 */ /* 0x000ee20000000800 */
[----:B-----5:R-:W-:-:S04]  /*31f0*/  FMUL.FTZ R196, R165, R196 ;  /* 0x000000c4a5c47220 */ /* 0x020fc80000410000 */
[----:B------:R-:W-:Y:S01]  /*3200*/  FMUL.FTZ R196, R199, R196 ;  /* 0x000000c4c7c47220 */ /* 0x000fe20000410000 */
[----:B------:R-:W-:Y:S02]  /*3210*/  FFMA.FTZ R199, -R202, R202, 1 ;  /* 0x3f800000cac77423 */ /* 0x000fe400000101ca */
[----:B------:R5:W2:Y:S01]  /*3220*/  MUFU.EX2 R211, R213 ;  /* 0x000000d500d37308 */ /* 0x000aa20000000800 */
[--C-:B----4-:R-:W-:Y:S01]  /*3230*/  FADD.FTZ R168, R168, -R160.reuse ;  /* 0x800000a0a8a87221 */ /* 0x110fe20000010000 */
[----:B------:R-:W-:Y:S01]  /*3240*/  FADD.FTZ R222, R170, -R160 ;  /* 0x800000a0aade7221 */ /* 0x000fe20000010000 */
[----:B------:R-:W-:Y:S01]  /*3250*/  FFMA.FTZ R160, R22, UR37, -R23 ;  /* 0x0000002516a07c23 */ /* 0x000fe20008010817 */
[----:B------:R-:W-:Y:S01]  /*3260*/  FSEL R22, R190, -INF , P1 ;  /* 0xff800000be167808 */ /* 0x000fe20000800000 */
[--C-:B------:R-:W-:Y:S01]  /*3270*/  FADD.FTZ R219, R169, -R161.reuse ;  /* 0x800000a1a9db7221 */ /* 0x100fe20000010000 */
[----:B------:R-:W-:Y:S01]  /*3280*/  FADD.FTZ R170, R171, -R161 ;  /* 0x800000a1abaa7221 */ /* 0x000fe20000010000 */
[----:B-1----:R-:W-:Y:S01]  /*3290*/  FMUL.FTZ R169, R167, R168 ;  /* 0x000000a8a7a97220 */ /* 0x002fe20000410000 */
[----:B-----5:R-:W-:Y:S01]  /*32a0*/  FFMA.FTZ R213, -R227, R227, 1 ;  /* 0x3f800000e3d57423 */ /* 0x020fe200000101e3 */
[----:B------:R-:W1:Y:S01]  /*32b0*/  MUFU.EX2 R160, R160 ;  /* 0x000000a000a07308 */ /* 0x000e620000000800 */
[----:B------:R-:W-:Y:S01]  /*32c0*/  FFMA.FTZ R161, R22, UR37, -R23 ;  /* 0x0000002516a17c23 */ /* 0x000fe20008010817 */
[----:B------:R-:W-:Y:S01]  /*32d0*/  FMUL.FTZ R202, R226, R169 ;  /* 0x000000a9e2ca7220 */ /* 0x000fe20000410000 */
[----:B------:R-:W4:Y:S01]  /*32e0*/  LDS.64 R22, [R13+0x282a0] ;  /* 0x0282a0000d167984 */ /* 0x000f220000000a00 */
[----:B------:R-:W-:Y:S01]  /*32f0*/  FSEL R169, R191, -INF , P2 ;  /* 0xff800000bfa97808 */ /* 0x000fe20001000000 */
[----:B---3--:R-:W-:Y:S01]  /*3300*/  FMUL.FTZ R216, R164, R223 ;  /* 0x000000dfa4d87220 */ /* 0x008fe20000410000 */
[----:B--2---:R-:W-:Y:S01]  /*3310*/  FMUL.FTZ R222, R211, R222 ;  /* 0x000000ded3de7220 */ /* 0x004fe20000410000 */
[----:B------:R-:W-:Y:S01]  /*3320*/  F2FP.F16.F32.PACK_AB R207, R165, R164 ;  /* 0x000000a4a5cf723e */ /* 0x000fe200000000ff */
[----:B------:R-:W2:Y:S01]  /*3330*/  MUFU.EX2 R161, R161 ;  /* 0x000000a100a17308 */ /* 0x000ea20000000800 */
[----:B------:R-:W-:Y:S01]  /*3340*/  FMUL.FTZ R155, R155, R216 ;  /* 0x000000d89b9b7220 */ /* 0x000fe20000410000 */
[----:B------:R-:W-:Y:S01]  /*3350*/  FMUL.FTZ R216, R214, UR36 ;  /* 0x00000024d6d87c20 */ /* 0x000fe20008410000 */
[----:B------:R-:W-:Y:S01]  /*3360*/  FFMA.FTZ R214, -R190, R190, 1 ;  /* 0x3f800000bed67423 */ /* 0x000fe200000101be */
[----:B------:R-:W-:Y:S01]  /*3370*/  FMUL.FTZ R199, R199, R222 ;  /* 0x000000dec7c77220 */ /* 0x000fe20000410000 */
[----:B------:R-:W-:-:S03]  /*3380*/  FFMA.FTZ R222, -R203, R203, 1 ;  /* 0x3f800000cbde7423 */ /* 0x000fc600000101cb */
[----:B------:R-:W-:Y:S01]  /*3390*/  MUFU.TANH R216, R216 ;  /* 0x000000d800d87308 */ /* 0x000fe20000002400 */
[C---:B-1----:R-:W-:Y:S01]  /*33a0*/  FMUL.FTZ R168, R160.reuse, R219 ;  /* 0x000000dba0a87220 */ /* 0x042fe20000410000 */
[----:B------:R-:W-:-:S03]  /*33b0*/  F2FP.F16.F32.PACK_AB R160, R160, R167 ;  /* 0x000000a7a0a0723e */ /* 0x000fc600000000ff */
[----:B------:R-:W-:Y:S01]  /*33c0*/  FMUL.FTZ R213, R213, R168 ;  /* 0x000000a8d5d57220 */ /* 0x000fe20000410000 */
[--C-:B------:R-:W-:Y:S01]  /*33d0*/  FFMA.FTZ R168, R169, UR37, -R20.reuse ;  /* 0x00000025a9a87c23 */ /* 0x100fe20008010814 */
[C---:B------:R-:W-:Y:S01]  /*33e0*/  FSEL R169, R204.reuse, -INF , P1 ;  /* 0xff800000cca97808 */ /* 0x040fe20000800000 */
[----:B------:R-:W-:Y:S01]  /*33f0*/  MUFU.TANH R198, R198 ;  /* 0x000000c600c67308 */ /* 0x000fe20000002400 */
[----:B--2---:R-:W-:Y:S01]  /*3400*/  FMUL.FTZ R171, R161, R170 ;  /* 0x000000aaa1ab7220 */ /* 0x004fe20000410000 */
[----:B------:R-:W-:Y:S01]  /*3410*/  FFMA.FTZ R204, -R204, R204, 1 ;  /* 0x3f800000cccc7423 */ /* 0x000fe200000101cc */
[----:B------:R-:W-:Y:S01]  /*3420*/  F2FP.F16.F32.PACK_AB R192, R213, R202 ;  /* 0x000000cad5c0723e */ /* 0x000fe200000000ff */
[----:B------:R-:W-:Y:S01]  /*3430*/  FFMA.FTZ R169, R169, UR37, -R20 ;  /* 0x00000025a9a97c23 */ /* 0x000fe20008010814 */
[----:B------:R-:W-:Y:S01]  /*3440*/  FSEL R20, R203, -INF , P2 ;  /* 0xff800000cb147808 */ /* 0x000fe20001000000 */
[----:B------:R-:W-:Y:S01]  /*3450*/  FMUL.FTZ R214, R214, R171 ;  /* 0x000000abd6d67220 */ /* 0x000fe20000410000 */
[----:B------:R-:W-:Y:S01]  /*3460*/  FFMA.FTZ R203, -R220, R220, 1 ;  /* 0x3f800000dccb7423 */ /* 0x000fe200000101dc */
[----:B------:R-:W1:Y:S01]  /*3470*/  MUFU.EX2 R168, R168 ;  /* 0x000000a800a87308 */ /* 0x000e620000000800 */
[----:B------:R-:W-:Y:S01]  /*3480*/  F2FP.F16.F32.PACK_AB R161, R161, R211 ;  /* 0x000000d3a1a1723e */ /* 0x000fe200000000ff */
[----:B------:R-:W-:Y:S01]  /*3490*/  FFMA.FTZ R170, R20, UR37, -R21 ;  /* 0x0000002514aa7c23 */ /* 0x000fe20008010815 */
[----:B------:R-:W-:-:S02]  /*34a0*/  FSEL R20, R220, -INF , P1 ;  /* 0xff800000dc147808 */ /* 0x000fc40000800000 */
[----:B------:R-:W-:-:S03]  /*34b0*/  F2FP.F16.F32.PACK_AB R193, R214, R199 ;  /* 0x000000c7d6c1723e */ /* 0x000fc600000000ff */
[----:B------:R-:W-:Y:S01]  /*34c0*/  FFMA.FTZ R190, R20, UR37, -R21 ;  /* 0x0000002514be7c23 */ /* 0x000fe20008010815 */
[----:B------:R-:W-:Y:S01]  /*34d0*/  FSEL R21, R221, -INF , P2 ;  /* 0xff800000dd157808 */ /* 0x000fe20001000000 */
[----:B------:R-:W2:Y:S01]  /*34e0*/  MUFU.EX2 R170, R170 ;  /* 0x000000aa00aa7308 */ /* 0x000ea20000000800 */
[----:B----4-:R-:W-:Y:S01]  /*34f0*/  FADD.FTZ R171, R172, -R22 ;  /* 0x80000016acab7221 */ /* 0x010fe20000010000 */
[--C-:B------:R-:W-:Y:S01]  /*3500*/  FADD.FTZ R173, R173, -R23.reuse ;  /* 0x80000017adad7221 */ /* 0x100fe20000010000 */
[----:B------:R-:W-:Y:S01]  /*3510*/  FADD.FTZ R175, R175, -R23 ;  /* 0x80000017afaf7221 */ /* 0x000fe20000010000 */
[----:B------:R-:W-:Y:S01]  /*3520*/  FFMA.FTZ R23, R21, UR37, -R18 ;  /* 0x0000002515177c23 */ /* 0x000fe20008010812 */
[----:B------:R-:W-:Y:S01]  /*3530*/  FADD.FTZ R174, R174, -R22 ;  /* 0x80000016aeae7221 */ /* 0x000fe20000010000 */
[----:B-1----:R-:W-:Y:S01]  /*3540*/  FMUL.FTZ R20, R168, R171 ;  /* 0x000000aba8147220 */ /* 0x002fe20000410000 */
[----:B------:R-:W-:Y:S01]  /*3550*/  FSEL R171, R210, -INF , P1 ;  /* 0xff800000d2ab7808 */ /* 0x000fe20000800000 */
[----:B------:R-:W1:Y:S02]  /*3560*/  MUFU.EX2 R169, R169 ;  /* 0x000000a900a97308 */ /* 0x000e640000000800 */
[----:B------:R-:W-:-:S02]  /*3570*/  FMUL.FTZ R215, R215, R20 ;  /* 0x00000014d7d77220 */ /* 0x000fc40000410000 */
[----:B------:R-:W-:Y:S01]  /*3580*/  FFMA.FTZ R171, R171, UR37, -R18 ;  /* 0x00000025abab7c23 */ /* 0x000fe20008010812 */
[----:B------:R-:W-:Y:S01]  /*3590*/  FSEL R18, R209, -INF , P2 ;  /* 0xff800000d1127808 */ /* 0x000fe20001000000 */
[----:B------:R-:W3:Y:S02]  /*35a0*/  LDS.64 R20, [R13+0x282c0] ;  /* 0x0282c0000d147984 */ /* 0x000ee40000000a00 */
[----:B------:R4:W5:Y:S01]  /*35b0*/  MUFU.EX2 R22, R190 ;  /* 0x000000be00167308 */ /* 0x0009620000000800 */
[----:B--2---:R-:W-:Y:S01]  /*35c0*/  F2FP.F16.F32.PACK_AB R162, R170, R168 ;  /* 0x000000a8aaa2723e */ /* 0x004fe200000000ff */
[----:B------:R-:W-:Y:S01]  /*35d0*/  FFMA.FTZ R172, R18, UR37, -R19 ;  /* 0x0000002512ac7c23 */ /* 0x000fe20008010813 */
[----:B------:R-:W-:-:S05]  /*35e0*/  FSEL R18, R218, -INF , P1 ;  /* 0xff800000da127808 */ /* 0x000fca0000800000 */
[----:B------:R-:W2:Y:S01]  /*35f0*/  MUFU.TANH R217, R217 ;  /* 0x000000d900d97308 */ /* 0x000ea20000002400 */
[----:B----4-:R-:W-:Y:S01]  /*3600*/  FFMA.FTZ R190, R18, UR37, -R19 ;  /* 0x0000002512be7c23 */ /* 0x010fe20008010813 */
[----:B------:R-:W-:Y:S01]  /*3610*/  FMUL.FTZ R19, R170, R173 ;  /* 0x000000adaa137220 */ /* 0x000fe20000410000 */
[----:B-1----:R-:W-:-:S03]  /*3620*/  FMUL.FTZ R191, R169, R174 ;  /* 0x000000aea9bf7220 */ /* 0x002fc60000410000 */
[----:B------:R-:W-:Y:S01]  /*3630*/  FMUL.FTZ R222, R222, R19 ;  /* 0x00000013dede7220 */ /* 0x000fe20000410000 */
[----:B------:R-:W-:Y:S01]  /*3640*/  FMUL.FTZ R204, R204, R191 ;  /* 0x000000bfcccc7220 */ /* 0x000fe20000410000 */
[----:B------:R-:W-:Y:S01]  /*3650*/  FSEL R191, R212, -INF , P2 ;  /* 0xff800000d4bf7808 */ /* 0x000fe20001000000 */
[----:B------:R1:W4:Y:S01]  /*3660*/  LDS.64 R18, [R13+0x282e0] ;  /* 0x0282e0000d127984 */ /* 0x0003220000000a00 */
[----:B-----5:R-:W-:Y:S01]  /*3670*/  FMUL.FTZ R220, R22, R175 ;  /* 0x000000af16dc7220 */ /* 0x020fe20000410000 */
[----:B------:R-:W5:Y:S01]  /*3680*/  MUFU.EX2 R171, R171 ;  /* 0x000000ab00ab7308 */ /* 0x000f620000000800 */
[----:B------:R-:W-:Y:S01]  /*3690*/  FFMA.FTZ R212, -R212, R212, 1 ;  /* 0x3f800000d4d47423 */ /* 0x000fe200000101d4 */
[----:B------:R-:W-:Y:S01]  /*36a0*/  FFMA.FTZ R174, R191, UR37, -R14 ;  /* 0x00000025bfae7c23 */ /* 0x000fe2000801080e */
[C---:B------:R-:W-:Y:S01]  /*36b0*/  FSEL R191, R216.reuse, -INF , P1 ;  /* 0xff800000d8bf7808 */ /* 0x040fe20000800000 */
[----:B------:R-:W-:Y:S01]  /*36c0*/  FMUL.FTZ R203, R203, R220 ;  /* 0x000000dccbcb7220 */ /* 0x000fe20000410000 */
[----:B------:R-:W-:Y:S01]  /*36d0*/  FFMA.FTZ R216, -R216, R216, 1 ;  /* 0x3f800000d8d87423 */ /* 0x000fe200000101d8 */
[----:B------:R-:W-:-:S02]  /*36e0*/  F2FP.F16.F32.PACK_AB R194, R222, R215 ;  /* 0x000000d7dec2723e */ /* 0x000fc400000000ff */
[----:B------:R-:W-:Y:S01]  /*36f0*/  FFMA.FTZ R175, R191, UR37, -R14 ;  /* 0x00000025bfaf7c23 */ /* 0x000fe2000801080e */
[C---:B------:R-:W-:Y:S01]  /*3700*/  FSEL R14, R198.reuse, -INF , P2 ;  /* 0xff800000c60e7808 */ /* 0x040fe20001000000 */
[----:B------:R-:W-:Y:S01]  /*3710*/  MUFU.EX2 R23, R23 ;  /* 0x0000001700177308 */ /* 0x000fe20000000800 */
[----:B------:R-:W-:Y:S01]  /*3720*/  FFMA.FTZ R198, -R198, R198, 1 ;  /* 0x3f800000c6c67423 */ /* 0x000fe200000101c6 */
[----:B------:R-:W-:Y:S02]  /*3730*/  F2FP.F16.F32.PACK_AB R195, R203, R204 ;  /* 0x000000cccbc3723e */ /* 0x000fe400000000ff */
[--C-:B-1----:R-:W-:Y:S01]  /*3740*/  FFMA.FTZ R13, R14, UR37, -R15.reuse ;  /* 0x000000250e0d7c23 */ /* 0x102fe2000801080f */
[C---:B--2---:R-:W-:Y:S01]  /*3750*/  FSEL R14, R217.reuse, -INF , P1 ;  /* 0xff800000d90e7808 */ /* 0x044fe20000800000 */
[----:B------:R-:W-:Y:S01]  /*3760*/  FFMA.FTZ R217, -R217, R217, 1 ;  /* 0x3f800000d9d97423 */ /* 0x000fe200000101d9 */
[----:B------:R-:W-:Y:S01]  /*3770*/  F2FP.F16.F32.PACK_AB R204, R163, R159 ;  /* 0x0000009fa3cc723e */ /* 0x000fe200000000ff */
[----:B------:R-:W1:Y:S01]  /*3780*/  MUFU.EX2 R172, R172 ;  /* 0x000000ac00ac7308 */ /* 0x000e620000000800 */
[----:B---3--:R-:W-:Y:S01]  /*3790*/  FADD.FTZ R178, R178, -R20 ;  /* 0x80000014b2b27221 */ /* 0x008fe20000010000 */
[----:B------:R-:W-:Y:S01]  /*37a0*/  FFMA.FTZ R14, R14, UR37, -R15 ;  /* 0x000000250e0e7c23 */ /* 0x000fe2000801080f */
[--C-:B------:R-:W-:Y:S01]  /*37b0*/  FADD.FTZ R191, R177, -R21.reuse ;  /* 0x80000015b1bf7221 */ /* 0x100fe20000010000 */
[----:B------:R-:W-:Y:S01]  /*37c0*/  FADD.FTZ R220, R179, -R21 ;  /* 0x80000015b3dc7221 */ /* 0x000fe20000010000 */
[----:B-----5:R-:W-:Y:S01]  /*37d0*/  FMUL.FTZ R177, R171, R178 ;  /* 0x000000b2abb17220 */ /* 0x020fe20000410000 */
[----:B------:R-:W-:Y:S01]  /*37e0*/  FFMA.FTZ R15, -R221, R221, 1 ;  /* 0x3f800000dd0f7423 */ /* 0x000fe200000101dd */
[----:B------:R-:W-:Y:S01]  /*37f0*/  FFMA.FTZ R21, -R218, R218, 1 ;  /* 0x3f800000da157423 */ /* 0x000fe200000101da */
[----:B------:R-:W-:Y:S01]  /*3800*/  MUFU.EX2 R175, R175 ;  /* 0x000000af00af7308 */ /* 0x000fe20000000800 */
[----:B------:R-:W-:-:S07]  /*3810*/  F2FP.F16.F32.PACK_AB R163, R22, R169 ;  /* 0x000000a916a3723e */ /* 0x000fce00000000ff */
[----:B------:R2:W3:Y:S01]  /*3820*/  MUFU.EX2 R173, R190 ;  /* 0x000000be00ad7308 */ /* 0x0004e20000000800 */
[C---:B-1----:R-:W-:Y:S01]  /*3830*/  FMUL.FTZ R191, R172.reuse, R191 ;  /* 0x000000bfacbf7220 */ /* 0x042fe20000410000 */
[----:B------:R-:W-:Y:S01]  /*3840*/  F2FP.F16.F32.PACK_AB R172, R172, R23 ;  /* 0x00000017acac723e */ /* 0x000fe200000000ff */
[--C-:B----4-:R-:W-:Y:S01]  /*3850*/  FADD.FTZ R178, R181, -R19.reuse ;  /* 0x80000013b5b27221 */ /* 0x110fe20000010000 */
[----:B------:R-:W-:-:S04]  /*3860*/  FADD.FTZ R183, R183, -R19 ;  /* 0x80000013b7b77221 */ /* 0x000fc80000010000 */
[----:B------:R-:W1:Y:S01]  /*3870*/  MUFU.EX2 R174, R174 ;  /* 0x000000ae00ae7308 */ /* 0x000e620000000800 */
[----:B--2---:R-:W-:Y:S01]  /*3880*/  FADD.FTZ R190, R176, -R20 ;  /* 0x80000014b0be7221 */ /* 0x004fe20000010000 */
[----:B------:R-:W-:Y:S01]  /*3890*/  FFMA.FTZ R20, -R210, R210, 1 ;  /* 0x3f800000d2147423 */ /* 0x000fe200000101d2 */
[----:B------:R-:W-:Y:S02]  /*38a0*/  FFMA.FTZ R176, -R209, R209, 1 ;  /* 0x3f800000d1b07423 */ /* 0x000fe400000101d1 */
[----:B------:R-:W-:Y:S01]  /*38b0*/  FMUL.FTZ R190, R23, R190 ;  /* 0x000000be17be7220 */ /* 0x000fe20000410000 */
[----:B------:R-:W-:Y:S01]  /*38c0*/  FMUL.FTZ R20, R20, R177 ;  /* 0x000000b114147220 */ /* 0x000fe20000410000 */
[--C-:B------:R-:W-:Y:S01]  /*38d0*/  FADD.FTZ R177, R180, -R18.reuse ;  /* 0x80000012b4b17221 */ /* 0x100fe20000010000 */
[----:B------:R-:W2:Y:S01]  /*38e0*/  MUFU.EX2 R13, R13 ;  /* 0x0000000d000d7308 */ /* 0x000ea20000000800 */
[----:B------:R-:W-:Y:S01]  /*38f0*/  FADD.FTZ R18, R182, -R18 ;  /* 0x80000012b6127221 */ /* 0x000fe20000010000 */
[----:B---3--:R-:W-:Y:S01]  /*3900*/  FMUL.FTZ R220, R173, R220 ;  /* 0x000000dcaddc7220 */ /* 0x008fe20000410000 */
[----:B------:R-:W-:Y:S01]  /*3910*/  FMUL.FTZ R15, R15, R190 ;  /* 0x000000be0f0f7220 */ /* 0x000fe20000410000 */
[----:B------:R-:W-:Y:S01]  /*3920*/  FMUL.FTZ R176, R176, R191 ;  /* 0x000000bfb0b07220 */ /* 0x000fe20000410000 */
[----:B------:R-:W-:Y:S01]  /*3930*/  FMUL.FTZ R19, R175, R18 ;  /* 0x00000012af137220 */ /* 0x000fe20000410000 */
[----:B------:R-:W-:Y:S01]  /*3940*/  F2FP.F16.F32.PACK_AB R191, R196, R155 ;  /* 0x0000009bc4bf723e */ /* 0x000fe200000000ff */
[----:B------:R-:W-:Y:S01]  /*3950*/  IMAD R155, R4, 0x2000, R11 ;  /* 0x00002000049b7824 */ /* 0x000fe200078e020b */
[----:B------:R-:W3:Y:S01]  /*3960*/  MUFU.EX2 R14, R14 ;  /* 0x0000000e000e7308 */ /* 0x000ee20000000800 */
[----:B-1----:R-:W-:Y:S01]  /*3970*/  FMUL.FTZ R177, R174, R177 ;  /* 0x000000b1aeb17220 */ /* 0x002fe20000410000 */
[----:B------:R-:W-:Y:S01]  /*3980*/  FMUL.FTZ R21, R21, R220 ;  /* 0x000000dc15157220 */ /* 0x000fe20000410000 */
[----:B------:R-:W-:Y:S01]  /*3990*/  FMUL.FTZ R19, R216, R19 ;  /* 0x00000013d8137220 */ /* 0x000fe20000410000 */
[----:B------:R-:W-:Y:S01]  /*39a0*/  F2FP.F16.F32.PACK_AB R196, R176, R15 ;  /* 0x0000000fb0c4723e */ /* 0x000fe200000000ff */
[----:B------:R-:W-:Y:S01]  /*39b0*/  FMUL.FTZ R177, R212, R177 ;  /* 0x000000b1d4b17220 */ /* 0x000fe20000410000 */
[----:B------:R-:W-:Y:S01]  /*39c0*/  IMAD R15, R155, 0x2, R16 ;  /* 0x000000029b0f7824 */ /* 0x000fe200078e0210 */
[----:B------:R-:W-:Y:S01]  /*39d0*/  F2FP.F16.F32.PACK_AB R190, R197, R154 ;  /* 0x0000009ac5be723e */ /* 0x000fe200000000ff */
[----:B--2---:R-:W-:Y:S01]  /*39e0*/  FMUL.FTZ R179, R13, R178 ;  /* 0x000000b20db37220 */ /* 0x004fe20000410000 */
[----:B------:R-:W-:-:S02]  /*39f0*/  F2FP.F16.F32.PACK_AB R197, R21, R20 ;  /* 0x0000001415c5723e */ /* 0x000fc400000000ff */
        /* <DEDUP_REMOVED lines=11> */
[----:B------:R-:W-:-:S04]  /*3ab0*/  F2FP.F16.F32.PACK_AB R175, R14, R175 ;  /* 0x000000af0eaf723e */ /* 0x000fc800000000ff */
[----:B------:R-:W-:-:S05]  /*3ac0*/  F2FP.F16.F32.PACK_AB R199, R18, R19 ;  /* 0x0000001312c7723e */ /* 0x000fca00000000ff */
[----:B------:R1:W-:Y:S01]  /*3ad0*/  STSM.16.MT88.4 [R15+0x2a000], R196 ;  /* 0x02a000c40f007844 */ /* 0x0003e20000004200 */
[----:B------:R-:W-:-:S06]  /*3ae0*/  WARPGROUP.ARRIVE ;  /* 0x00000000000079c5 */ /* 0x000fcc0000000000 */
[----:B------:R-:W-:Y:S01]  /*3af0*/  HGMMA.64x128x16.F32 R88, R152, gdesc[UR4].tnspB, R88, gsb0 ;  /* 0x41e0000498587df0 */ /* 0x000fe20008000858 */
[----:B------:R-:W-:Y:S01]  /*3b00*/  UIADD3 UR6, UR4, 0x80, URZ ;  /* 0x0000008004067890 */ /* 0x000fe2000fffe03f */
[----:B------:R-:W-:Y:S01]  /*3b10*/  UMOV UR7, 0x40000040 ;  /* 0x4000004000077882 */ /* 0x000fe20000000000 */
[----:B-1----:R-:W-:-:S04]  /*3b20*/  SHF.R.U32.HI R15, RZ, 0x4, R229 ;  /* 0x00000004ff0f7819 */ /* 0x002fc800000116e5 */
[----:B------:R-:W-:-:S04]  /*3b30*/  LOP3.LUT R15, R15, 0x3fff, RZ, 0xc0, !PT ;  /* 0x00003fff0f0f7812 */ /* 0x000fc800078ec0ff */
[----:B------:R-:W-:-:S05]  /*3b40*/  LOP3.LUT R15, R15, 0x10000, RZ, 0xfc, !PT ;  /* 0x000100000f0f7812 */ /* 0x000fca00078efcff */
[----:B------:R-:W-:-:S05]  /*3b50*/  IMAD R15, R4, 0x400, R15 ;  /* 0x00000400040f7824 */ /* 0x000fca00078e020f */
[----:B------:R-:W-:Y:S01]  /*3b60*/  R2UR UR8, R15 ;  /* 0x000000000f0872ca */ /* 0x000fe200000e0000 */
[----:B------:R-:W-:Y:S02]  /*3b70*/  WARPGROUP.DEPBAR.LE gsb0, 0x0 ;  /* 0x00008000000079c5 */ /* 0x000fe40000010000 */
[----:B------:R-:W-:-:S06]  /*3b80*/  WARPGROUP.ARRIVE ;  /* 0x00000000000079c5 */ /* 0x000fcc0000000000 */
        /* <DEDUP_REMOVED lines=76> */
.L_x_495:
        /* <DEDUP_REMOVED lines=49> */
.L_x_496:
        /* <DEDUP_REMOVED lines=11> */
[----:B------:R-:W-:Y:S01]  /*4410*/  ULDC UR4, c[0x0][0x740] ;  /* 0x0001d00000047ab9 */ /* 0x000fe20000000800 */
[----:B------:R-:W-:Y:S01]  /*4420*/  PLOP3.LUT P0, PT, PT, PT, PT, 0x8, 0x0 ;  /* 0x000000000000781c */ /* 0x000fe20003f0e170 */
        /* <DEDUP_REMOVED lines=63> */
[----:B------:R-:W-:-:S07]  /*4820*/  FMUL.FTZ R87, R87, UR4 ;  /* 0x0000000457577c20 */ /* 0x000fce0008410000 */
.L_x_479:
[----:B------:R-:W-:Y:S05]  /*4830*/  @P0 BRA `(.L_x_498) ;  /* 0x0000001c00ac0947 */ /* 0x000fea0003800000 */
[----:B------:R-:W2:Y:S01]  /*4840*/  S2R R16, SR_TID.X ;  /* 0x0000000000107919 */ /* 0x000ea20000002100 */
[----:B------:R-:W4:Y:S01]  /*4850*/  S2UR UR5, SR_CgaCtaId ;  /* 0x00000000000579c3 */ /* 0x000f220000008800 */
[----:B------:R-:W-:Y:S01]  /*4860*/  UMOV UR4, 0x400 ;  /* 0x0000040000047882 */ /* 0x000fe20000000000 */
[----:B------:R-:W-:-:S06]  /*4870*/  F2FP.F16.F32.PACK_AB R88, R89, R88 ;  /* 0x000000585958723e */ /* 0x000fcc00000000ff */
[----:B------:R-:W-:Y:S01]  /*4880*/  BAR.SYNC.DEFER_BLOCKING 0x1, 0x100 ;  /* 0x0044000000007b1d */ /* 0x000fe20000010000 */
[----:B------:R-:W-:Y:S02]  /*4890*/  F2FP.F16.F32.PACK_AB R89, R91, R90 ;  /* 0x0000005a5b59723e */ /* 0x000fe400000000ff */
[----:B------:R-:W-:Y:S02]  /*48a0*/  F2FP.F16.F32.PACK_AB R96, R97, R96 ;  /* 0x000000606160723e */ /* 0x000fe400000000ff */
[----:B------:R-:W-:-:S03]  /*48b0*/  F2FP.F16.F32.PACK_AB R90, R93, R92 ;  /* 0x0000005c5d5a723e */ /* 0x000fc600000000ff */
[----:B------:R-:W3:Y:S01]  /*48c0*/  LDC.64 R26, c[0x0][0x870] ;  /* 0x00021c00ff1a7b82 */ /* 0x000ee20000000a00 */
[----:B------:R-:W-:Y:S02]  /*48d0*/  F2FP.F16.F32.PACK_AB R91, R95, R94 ;  /* 0x0000005e5f5b723e */ /* 0x000fe400000000ff */
[----:B------:R-:W-:Y:S02]  /*48e0*/  F2FP.F16.F32.PACK_AB R97, R99, R98 ;  /* 0x000000626361723e */ /* 0x000fe400000000ff */
[----:B------:R-:W-:Y:S02]  /*48f0*/  F2FP.F16.F32.PACK_AB R104, R105, R104 ;  /* 0x000000686968723e */ /* 0x000fe400000000ff */
[----:B------:R-:W-:Y:S01]  /*4900*/  F2FP.F16.F32.PACK_AB R98, R101, R100 ;  /* 0x000000646562723e */ /* 0x000fe200000000ff */
[----:B------:R-:W3:Y:S01]  /*4910*/  LDC.64 R38, c[0x0][0x850] ;  /* 0x00021400ff267b82 */ /* 0x000ee20000000a00 */
[----:B------:R-:W-:Y:S02]  /*4920*/  F2FP.F16.F32.PACK_AB R99, R103, R102 ;  /* 0x000000666763723e */ /* 0x000fe400000000ff */
[----:B------:R-:W-:-:S02]  /*4930*/  F2FP.F16.F32.PACK_AB R105, R107, R106 ;  /* 0x0000006a6b69723e */ /* 0x000fc400000000ff */
[----:B------:R-:W-:Y:S01]  /*4940*/  F2FP.F16.F32.PACK_AB R112, R113, R112 ;  /* 0x000000707170723e */ /* 0x000fe200000000ff */
[----:B----4-:R-:W-:Y:S01]  /*4950*/  ULEA UR4, UR5, UR4, 0x18 ;  /* 0x0000000405047291 */ /* 0x010fe2000f8ec03f */
[----:B------:R-:W-:Y:S02]  /*4960*/  F2FP.F16.F32.PACK_AB R106, R109, R108 ;  /* 0x0000006c6d6a723e */ /* 0x000fe400000000ff */
[----:B------:R-:W-:Y:S02]  /*4970*/  F2FP.F16.F32.PACK_AB R107, R111, R110 ;  /* 0x0000006e6f6b723e */ /* 0x000fe400000000ff */
[----:B------:R-:W-:Y:S02]  /*4980*/  F2FP.F16.F32.PACK_AB R113, R115, R114 ;  /* 0x000000727371723e */ /* 0x000fe400000000ff */
[----:B--2---:R-:W-:Y:S02]  /*4990*/  IADD3 R16, R16, -0x80, RZ ;  /* 0xffffff8010107810 */ /* 0x004fe40007ffe0ff */
[----:B------:R-:W-:-:S02]  /*49a0*/  F2FP.F16.F32.PACK_AB R120, R121, R120 ;  /* 0x000000787978723e */ /* 0x000fc400000000ff */
[----:B------:R-:W-:Y:S02]  /*49b0*/  SHF.R.S32.HI R15, RZ, 0x1f, R16 ;  /* 0x0000001fff0f7819 */ /* 0x000fe40000011410 */
[----:B------:R-:W-:Y:S02]  /*49c0*/  F2FP.F16.F32.PACK_AB R114, R117, R116 ;  /* 0x000000747572723e */ /* 0x000fe400000000ff */
[CC--:B------:R-:W-:Y:S02]  /*49d0*/  LEA.HI R0, R15.reuse, R16.reuse, RZ, 0x4 ;  /* 0x000000100f007211 */ /* 0x0c0fe400078f20ff */
[----:B------:R-:W-:Y:S02]  /*49e0*/  LEA.HI R19, R15, R16, RZ, 0x5 ;  /* 0x000000100f137211 */ /* 0x000fe400078f28ff */
[----:B-1----:R-:W-:Y:S02]  /*49f0*/  LOP3.LUT R3, R0, 0xfffffff0, RZ, 0xc0, !PT ;  /* 0xfffffff000037812 */ /* 0x002fe400078ec0ff */
[----:B------:R-:W-:Y:S01]  /*4a00*/  SHF.R.S32.HI R0, RZ, 0x4, R0 ;  /* 0x00000004ff007819 */ /* 0x000fe20000011400 */
[----:B------:R-:W-:Y:S01]  /*4a10*/  IMAD.SHL.U32 R19, R19, 0x20, RZ ;  /* 0x0000002013137824 */ /* 0x000fe200078e00ff */
[----:B------:R-:W-:Y:S01]  /*4a20*/  F2FP.F16.F32.PACK_AB R115, R119, R118 ;  /* 0x000000767773723e */ /* 0x000fe200000000ff */
[----:B---3--:R-:W-:Y:S01]  /*4a30*/  IMAD.IADD R2, R16, 0x1, -R3 ;  /* 0x0000000110027824 */ /* 0x008fe200078e0a03 */
[----:B------:R-:W-:Y:S01]  /*4a40*/  F2FP.F16.F32.PACK_AB R121, R123, R122 ;  /* 0x0000007a7b79723e */ /* 0x000fe200000000ff */
[----:B------:R-:W-:Y:S01]  /*4a50*/  IMAD.SHL.U32 R18, R0, 0x8, RZ ;  /* 0x0000000800127824 */ /* 0x000fe200078e00ff */
[----:B------:R-:W-:Y:S01]  /*4a60*/  LOP3.LUT R20, R19, 0x7ffffc00, RZ, 0xc0, !PT ;  /* 0x7ffffc0013147812 */ /* 0x000fe200078ec0ff */
[----:B------:R-:W-:Y:S01]  /*4a70*/  IMAD.MOV.U32 R19, RZ, RZ, 0x40 ;  /* 0x00000040ff137424 */ /* 0x000fe200078e00ff */
[----:B------:R-:W-:-:S02]  /*4a80*/  SHF.R.S32.HI R3, RZ, 0x1f, R2 ;  /* 0x0000001fff037819 */ /* 0x000fc40000011402 */
[----:B------:R-:W-:Y:S02]  /*4a90*/  F2FP.F16.F32.PACK_AB R128, R129, R128 ;  /* 0x000000808180723e */ /* 0x000fe400000000ff */
[----:B------:R-:W-:Y:S02]  /*4aa0*/  LEA.HI R13, R3, R2, RZ, 0x3 ;  /* 0x00000002030d7211 */ /* 0x000fe400078f18ff */
[----:B------:R-:W-:Y:S02]  /*4ab0*/  F2FP.F16.F32.PACK_AB R122, R125, R124 ;  /* 0x0000007c7d7a723e */ /* 0x000fe400000000ff */
[----:B------:R-:W-:Y:S02]  /*4ac0*/  LOP3.LUT R3, R13, 0xfffffff8, RZ, 0xc0, !PT ;  /* 0xfffffff80d037812 */ /* 0x000fe400078ec0ff */
[----:B------:R-:W-:Y:S02]  /*4ad0*/  SHF.R.S32.HI R13, RZ, 0x3, R13 ;  /* 0x00000003ff0d7819 */ /* 0x000fe4000001140d */
[----:B------:R-:W-:Y:S01]  /*4ae0*/  F2FP.F16.F32.PACK_AB R123, R127, R126 ;  /* 0x0000007e7f7b723e */ /* 0x000fe200000000ff */
[----:B------:R-:W-:Y:S01]  /*4af0*/  IMAD.IADD R3, R2, 0x1, -R3 ;  /* 0x0000000102037824 */ /* 0x000fe200078e0a03 */
[----:B------:R-:W-:Y:S01]  /*4b00*/  F2FP.F16.F32.PACK_AB R129, R131, R130 ;  /* 0x000000828381723e */ /* 0x000fe200000000ff */
[----:B------:R-:W-:Y:S01]  /*4b10*/  IMAD R20, R13, 0x200, R20 ;  /* 0x000002000d147824 */ /* 0x000fe200078e0214 */
[----:B------:R-:W-:Y:S01]  /*4b20*/  F2FP.F16.F32.PACK_AB R136, R137, R136 ;  /* 0x000000888988723e */ /* 0x000fe200000000ff */
[C---:B------:R-:W-:Y:S01]  /*4b30*/  IMAD.SHL.U32 R17, R3.reuse, 0x40, RZ ;  /* 0x0000004003117824 */ /* 0x040fe200078e00ff */
[----:B------:R-:W-:-:S02]  /*4b40*/  R2P PR, R3, 0x6 ;  /* 0x0000000603007804 */ /* 0x000fc40000000000 */
[----:B------:R-:W-:Y:S02]  /*4b50*/  F2FP.F16.F32.PACK_AB R130, R133, R132 ;  /* 0x000000848582723e */ /* 0x000fe400000000ff */
[----:B------:R-:W-:Y:S02]  /*4b60*/  LOP3.LUT R17, R17, 0x1c0, RZ, 0xc0, !PT ;  /* 0x000001c011117812 */ /* 0x000fe400078ec0ff */
[----:B------:R-:W-:Y:S02]  /*4b70*/  SEL R19, R19, 0xffffffc0, !P2 ;  /* 0xffffffc013137807 */ /* 0x000fe40005000000 */
[----:B------:R-:W-:Y:S02]  /*4b80*/  LOP3.LUT R18, R17, 0x8, R18, 0xf8, !PT ;  /* 0x0000000811127812 */ /* 0x000fe400078ef812 */
[----:B------:R-:W-:Y:S02]  /*4b90*/  SHF.R.U32.HI R17, RZ, 0x3, R17 ;  /* 0x00000003ff117819 */ /* 0x000fe40000011611 */
[----:B------:R-:W-:-:S02]  /*4ba0*/  F2FP.F16.F32.PACK_AB R131, R135, R134 ;  /* 0x000000868783723e */ /* 0x000fc400000000ff */
[----:B------:R-:W-:Y:S01]  /*4bb0*/  LOP3.LUT R17, R18, R17, RZ, 0x3c, !PT ;  /* 0x0000001112117212 */ /* 0x000fe200078e3cff */
[----:B------:R-:W-:Y:S01]  /*4bc0*/  IMAD.MOV.U32 R18, RZ, RZ, 0x20 ;  /* 0x00000020ff127424 */ /* 0x000fe200078e00ff */
[----:B------:R-:W-:Y:S02]  /*4bd0*/  F2FP.F16.F32.PACK_AB R137, R139, R138 ;  /* 0x0000008a8b89723e */ /* 0x000fe400000000ff */
[----:B------:R-:W-:Y:S01]  /*4be0*/  F2FP.F16.F32.PACK_AB R144, R145, R144 ;  /* 0x000000909190723e */ /* 0x000fe200000000ff */
[----:B------:R-:W-:Y:S01]  /*4bf0*/  IMAD.IADD R17, R17, 0x1, R20 ;  /* 0x0000000111117824 */ /* 0x000fe200078e0214 */
[----:B------:R-:W-:Y:S02]  /*4c00*/  SEL R18, R18, 0xffffffe0, !P1 ;  /* 0xffffffe012127807 */ /* 0x000fe40004800000 */
[----:B------:R-:W-:Y:S02]  /*4c10*/  F2FP.F16.F32.PACK_AB R138, R141, R140 ;  /* 0x0000008c8d8a723e */ /* 0x000fe400000000ff */
[----:B------:R-:W-:-:S02]  /*4c20*/  LEA R17, R17, UR4, 0x1 ;  /* 0x0000000411117c11 */ /* 0x000fc4000f8e08ff */
[----:B------:R-:W-:Y:S02]  /*4c30*/  F2FP.F16.F32.PACK_AB R139, R143, R142 ;  /* 0x0000008e8f8b723e */ /* 0x000fe400000000ff */
[--C-:B------:R-:W-:Y:S01]  /*4c40*/  IADD3 R20, R18, 0x8000, R17.reuse ;  /* 0x0000800012147810 */ /* 0x100fe20007ffe011 */
[----:B------:R-:W-:Y:S01]  /*4c50*/  STSM.16.M88.4 [R17+0x8000], R88 ;  /* 0x0080005811007844 */ /* 0x000fe20000000200 */
[----:B------:R-:W-:Y:S02]  /*4c60*/  IADD3 R21, R19, 0x8000, R17 ;  /* 0x0000800013157810 */ /* 0x000fe40007ffe011 */
[----:B------:R-:W-:Y:S01]  /*4c70*/  F2FP.F16.F32.PACK_AB R145, R147, R146 ;  /* 0x000000929391723e */ /* 0x000fe200000000ff */
[----:B------:R-:W-:Y:S01]  /*4c80*/  IMAD.IADD R22, R20, 0x1, R19 ;  /* 0x0000000114167824 */ /* 0x000fe200078e0213 */
[----:B------:R-:W-:Y:S01]  /*4c90*/  STSM.16.M88.4 [R20], R96 ;  /* 0x0000006014007844 */ /* 0x000fe20000000200 */
[----:B------:R-:W-:Y:S01]  /*4ca0*/  F2FP.F16.F32.PACK_AB R146, R149, R148 ;  /* 0x000000949592723e */ /* 0x000fe200000000ff */
[----:B------:R-:W1:Y:S01]  /*4cb0*/  LDC.64 R18, c[0x0][0x870] ;  /* 0x00021c00ff127b82 */ /* 0x000e620000000a00 */
[----:B------:R-:W-:Y:S01]  /*4cc0*/  F2FP.F16.F32.PACK_AB R147, R151, R150 ;  /* 0x000000969793723e */ /* 0x000fe200000000ff */
[----:B------:R-:W-:Y:S01]  /*4cd0*/  STSM.16.M88.4 [R21], R104 ;  /* 0x0000006815007844 */ /* 0x000fe20000000200 */
[----:B------:R-:W-:-:S02]  /*4ce0*/  F2FP.F16.F32.PACK_AB R4, R25, R4 ;  /* 0x000000041904723e */ /* 0x000fc400000000ff */
[----:B------:R-:W-:Y:S01]  /*4cf0*/  F2FP.F16.F32.PACK_AB R5, R8, R5 ;  /* 0x000000050805723e */ /* 0x000fe200000000ff */
[----:B------:R-:W-:Y:S01]  /*4d00*/  STSM.16.M88.4 [R22], R112 ;  /* 0x0000007016007844 */ /* 0x000fe20000000200 */
[----:B------:R-:W-:Y:S02]  /*4d10*/  F2FP.F16.F32.PACK_AB R6, R29, R6 ;  /* 0x000000061d06723e */ /* 0x000fe400000000ff */
[----:B------:R-:W-:Y:S01]  /*4d20*/  F2FP.F16.F32.PACK_AB R7, R10, R7 ;  /* 0x000000070a07723e */ /* 0x000fe200000000ff */
[----:B------:R-:W-:Y:S01]  /*4d30*/  STSM.16.M88.4 [R17+0xc000], R120 ;  /* 0x00c0007811007844 */ /* 0x000fe20000000200 */
[----:B------:R-:W-:Y:S02]  /*4d40*/  F2FP.F16.F32.PACK_AB R40, R41, R40 ;  /* 0x000000282928723e */ /* 0x000fe400000000ff */
[----:B------:R-:W-:Y:S01]  /*4d50*/  F2FP.F16.F32.PACK_AB R8, R33, R32 ;  /* 0x000000202108723e */ /* 0x000fe200000000ff */
[----:B------:R-:W-:Y:S01]  /*4d60*/  STSM.16.M88.4 [R20+0x4000], R128 ;  /* 0x0040008014007844 */ /* 0x000fe20000000200 */
[----:B------:R-:W-:-:S02]  /*4d70*/  F2FP.F16.F32.PACK_AB R9, R12, R9 ;  /* 0x000000090c09723e */ /* 0x000fc400000000ff */
[----:B------:R-:W-:Y:S01]  /*4d80*/  F2FP.F16.F32.PACK_AB R10, R37, R36 ;  /* 0x00000024250a723e */ /* 0x000fe200000000ff */
[----:B------:R-:W-:Y:S01]  /*4d90*/  STSM.16.M88.4 [R21+0x4000], R136 ;  /* 0x0040008815007844 */ /* 0x000fe20000000200 */
[----:B------:R-:W-:Y:S02]  /*4da0*/  F2FP.F16.F32.PACK_AB R11, R14, R11 ;  /* 0x0000000b0e0b723e */ /* 0x000fe400000000ff */
[----:B------:R-:W-:Y:S01]  /*4db0*/  F2FP.F16.F32.PACK_AB R41, R43, R42 ;  /* 0x0000002a2b29723e */ /* 0x000fe200000000ff */
[----:B------:R-:W-:Y:S01]  /*4dc0*/  STSM.16.M88.4 [R22+0x4000], R144 ;  /* 0x0040009016007844 */ /* 0x000fe20000000200 */
[----:B------:R-:W-:Y:S01]  /*4dd0*/  F2FP.F16.F32.PACK_AB R48, R49, R48 ;  /* 0x000000303130723e */ /* 0x000fe200000000ff */
[----:B-1----:R-:W-:Y:S01]  /*4de0*/  IMAD.WIDE R18, R228, 0x4, R18 ;  /* 0x00000004e4127825 */ /* 0x002fe200078e0212 */
[----:B------:R-:W-:Y:S01]  /*4df0*/  F2FP.F16.F32.PACK_AB R42, R45, R44 ;  /* 0x0000002c2d2a723e */ /* 0x000fe200000000ff */
[----:B------:R1:W-:Y:S01]  /*4e00*/  STSM.16.M88.4 [R17], R4 ;  /* 0x0000000411007844 */ /* 0x0003e20000000200 */
        /* <DEDUP_REMOVED lines=8> */
[----:B------:R-:W-:Y:S01]  /*4e90*/  F2FP.F16.F32.PACK_AB R64, R65, R64 ;  /* 0x000000404140723e */ /* 0x000fe200000000ff */
[----:B------:R4:W-:Y:S01]  /*4ea0*/  STSM.16.M88.4 [R22+-0x8000], R48 ;  /* 0xff80003016007844 */ /* 0x0009e20000000200 */
[----:B------:R-:W-:Y:S01]  /*4eb0*/  F2FP.F16.F32.PACK_AB R58, R61, R60 ;  /* 0x0000003c3d3a723e */ /* 0x000fe200000000ff */
[----:B-1----:R-:W1:Y:S01]  /*4ec0*/  LDC.64 R4, c[0x0][0x878] ;  /* 0x00021e00ff047b82 */ /* 0x002e620000000a00 */
[----:B------:R-:W-:-:S02]  /*4ed0*/  F2FP.F16.F32.PACK_AB R59, R63, R62 ;  /* 0x0000003e3f3b723e */ /* 0x000fc400000000ff */
[----:B------:R-:W-:Y:S02]  /*4ee0*/  F2FP.F16.F32.PACK_AB R65, R67, R66 ;  /* 0x000000424341723e */ /* 0x000fe400000000ff */
        /* <DEDUP_REMOVED lines=13> */
[----:B------:R-:W-:-:S03]  /*4fc0*/  ISETP.NE.U32.AND P3, PT, R26, RZ, PT ;  /* 0x000000ff1a00720c */ /* 0x000fc60003f65070 */
[----:B------:R4:W-:Y:S01]  /*4fd0*/  STSM.16.M88.4 [R22+-0x4000], R80 ;  /* 0xffc0005016007844 */ /* 0x0009e20000000200 */
[----:B------:R-:W-:Y:S01]  /*4fe0*/  ISETP.NE.AND.EX P3, PT, R27, RZ, PT, P3 ;  /* 0x000000ff1b00720c */ /* 0x000fe20003f65330 */
[----:B------:R-:W-:-:S12]  /*4ff0*/  BAR.SYNC.DEFER_BLOCKING 0x1, 0x100 ;  /* 0x0044000000007b1d */ /* 0x000fd80000010000 */
[----:B------:R-:W4:Y:S01]  /*5000*/  @P3 LDG.E R7, desc[UR38][R18.64] ;  /* 0x0000002612073981 */ /* 0x000f22000c1e1900 */
[----:B-1----:R-:W-:Y:S01]  /*5010*/  ISETP.NE.U32.AND P0, PT, R4, RZ, PT ;  /* 0x000000ff0400720c */ /* 0x002fe20003f05070 */
[----:B------:R-:W-:Y:S01]  /*5020*/  ULDC UR5, c[0x0][0x808] ;  /* 0x0002020000057ab9 */ /* 0x000fe20000000800 */
[----:B--2---:R-:W-:Y:S01]  /*5030*/  LEA.HI R9, R15, R16, RZ, 0x7 ;  /* 0x000000100f097211 */ /* 0x004fe200078f38ff */
[----:B---3--:R-:W1:Y:S01]  /*5040*/  S2R R43, SR_CTAID.X ;  /* 0x00000000002b7919 */ /* 0x008e620000002500 */
[----:B------:R-:W-:Y:S01]  /*5050*/  ISETP.NE.AND.EX P0, PT, R5, RZ, PT, P0 ;  /* 0x000000ff0500720c */ /* 0x000fe20003f05300 */
[----:B------:R-:W-:Y:S02]  /*5060*/  IMAD.SHL.U32 R8, R0, 0x40, RZ ;  /* 0x0000004000087824 */ /* 0x000fe400078e00ff */
[----:B------:R-:W-:Y:S02]  /*5070*/  IMAD.SHL.U32 R3, R3, 0x8, RZ ;  /* 0x0000000803037824 */ /* 0x000fe400078e00ff */
[----:B------:R-:W-:-:S08]  /*5080*/  IMAD.U32 R6, RZ, RZ, UR5 ;  /* 0x00000005ff067e24 */ /* 0x000fd0000f8e00ff */
[----:B------:R-:W2:Y:S01]  /*5090*/  @P0 LDC.64 R4, c[0x0][0x878] ;  /* 0x00021e00ff040b82 */ /* 0x000ea20000000a00 */
[----:B------:R-:W-:Y:S01]  /*50a0*/  IMAD.SHL.U32 R9, R9, 0x4, RZ ;  /* 0x0000000409097824 */ /* 0x000fe200078e00ff */
[----:B------:R-:W-:-:S04]  /*50b0*/  LOP3.LUT R8, R8, 0x1c0, RZ, 0xc0, !PT ;  /* 0x000001c008087812 */ /* 0x000fc800078ec0ff */
[----:B------:R-:W-:Y:S02]  /*50c0*/  LOP3.LUT R3, R8, 0x38, R3, 0xf8, !PT ;  /* 0x0000003808037812 */ /* 0x000fe400078ef803 */
[----:B------:R-:W-:Y:S02]  /*50d0*/  LOP3.LUT R10, R9, 0x7ffffe00, RZ, 0xc0, !PT ;  /* 0x7ffffe00090a7812 */ /* 0x000fe400078ec0ff */
[----:B------:R-:W-:Y:S01]  /*50e0*/  SHF.R.U32.HI R8, RZ, 0x3, R8 ;  /* 0x00000003ff087819 */ /* 0x000fe20000011608 */
[----:B------:R-:W3:Y:S02]  /*50f0*/  S2UR UR5, SR_CTAID.Y ;  /* 0x00000000000579c3 */ /* 0x000ee40000002600 */
[----:B------:R-:W-:Y:S01]  /*5100*/  IMAD R10, R13, 0x2000, R10 ;  /* 0x000020000d0a7824 */ /* 0x000fe200078e020a */
[----:B------:R-:W-:Y:S02]  /*5110*/  LOP3.LUT R3, R3, R8, RZ, 0x3c, !PT ;  /* 0x0000000803037212 */ /* 0x000fe400078e3cff */
[----:B------:R-:W-:Y:S01]  /*5120*/  CS2R R28, SRZ ;  /* 0x00000000001c7805 */ /* 0x000fe2000001ff00 */
[----:B--2---:R-:W-:-:S04]  /*5130*/  @P0 IMAD.WIDE R4, R228, 0x4, R4 ;  /* 0x00000004e4040825 */ /* 0x004fc800078e0204 */
[----:B------:R-:W-:Y:S01]  /*5140*/  IMAD.IADD R3, R10, 0x1, R3 ;  /* 0x000000010a037824 */ /* 0x000fe200078e0203 */
[----:B------:R4:W5:Y:S02]  /*5150*/  @P0 LDG.E R6, desc[UR38][R4.64] ;  /* 0x0000002604060981 */ /* 0x000964000c1e1900 */
[----:B----4-:R-:W-:Y:S01]  /*5160*/  @P3 SHF.R.S32.HI R4, RZ, 0x1f, R7 ;  /* 0x0000001fff043819 */ /* 0x010fe20000011407 */
[----:B-1-3--:R-:W-:Y:S06]  /*5170*/  @P0 BRA `(.L_x_499) ;  /* 0x0000000000100947 */ /* 0x00afec0003800000 */
[----:B------:R-:W-:Y:S05]  /*5180*/  @!P3 BRA `(.L_x_499) ;  /* 0x00000000000cb947 */ /* 0x000fea0003800000 */
[----:B------:R-:W2:Y:S04]  /*5190*/  LDG.E R5, desc[UR38][R18.64] ;  /* 0x0000002612057981 */ /* 0x000ea8000c1e1900 */
[----:B-----5:R-:W2:Y:S02]  /*51a0*/  LDG.E R6, desc[UR38][R18.64+0x4] ;  /* 0x0000042612067981 */ /* 0x020ea4000c1e1900 */
[----:B--2---:R-:W-:-:S07]  /*51b0*/  IMAD.IADD R6, R6, 0x1, -R5 ;  /* 0x0000000106067824 */ /* 0x004fce00078e0a05 */
.L_x_499:
[----:B-----5:R-:W-:Y:S01]  /*51c0*/  IMAD R6, R43, -0x80, R6 ;  /* 0xffffff802b067824 */ /* 0x020fe200078e0206 */
[----:B------:R-:W-:Y:S01]  /*51d0*/  LEA R46, R3, UR4, 0x1 ;  /* 0x00000004032e7c11 */ /* 0x000fe2000f8e08ff */
[----:B------:R-:W-:Y:S01]  /*51e0*/  @P3 IMAD.MOV.U32 R28, RZ, RZ, R7 ;  /* 0x000000ffff1c3224 */ /* 0x000fe200078e0007 */
[----:B------:R-:W-:Y:S01]  /*51f0*/  USHF.R.S32.HI UR4, URZ, 0x1f, UR5 ;  /* 0x0000001f3f047899 */ /* 0x000fe20008011405 */
[----:B------:R-:W-:Y:S01]  /*5200*/  @P3 IMAD.MOV.U32 R29, RZ, RZ, R4 ;  /* 0x000000ffff1d3224 */ /* 0x000fe200078e0004 */
[----:B------:R-:W-:Y:S01]  /*5210*/  VIMNMX R51, R6, 0x80, PT ;  /* 0x0000008006337848 */ /* 0x000fe20003fe0100 */
[----:B------:R1:W2:Y:S01]  /*5220*/  LDS.128 R32, [R46+0x8800] ;  /* 0x008800002e207984 */ /* 0x0002a20000000c00 */
[C---:B------:R-:W-:Y:S01]  /*5230*/  VIADD R3, R0.reuse, 0x10 ;  /* 0x0000001000037836 */ /* 0x040fe20000000000 */
[----:B------:R-:W-:Y:S01]  /*5240*/  IADD3 R30, P0, R0, R28, RZ ;  /* 0x0000001c001e7210 */ /* 0x000fe20007f1e0ff */
[----:B------:R-:W-:Y:S01]  /*5250*/  IMAD.SHL.U32 R28, R2, 0x8, RZ ;  /* 0x00000008021c7824 */ /* 0x000fe200078e00ff */
[----:B------:R1:W3:Y:S01]  /*5260*/  LDS.128 R24, [R46+0x1000] ;  /* 0x001000002e187984 */ /* 0x0002e20000000c00 */
[----:B------:R-:W4:Y:S01]  /*5270*/  LDC.64 R48, c[0x0][0x820] ;  /* 0x00020800ff307b82 */ /* 0x000f220000000a00 */
[-C--:B------:R-:W-:Y:S01]  /*5280*/  ISETP.GE.AND P6, PT, R3, R51.reuse, PT ;  /* 0x000000330300720c */ /* 0x080fe20003fc6270 */
[----:B------:R-:W-:Y:S01]  /*5290*/  IMAD R36, R38, UR4, RZ ;  /* 0x0000000426247c24 */ /* 0x000fe2000f8e02ff */
[----:B------:R1:W1:Y:S01]  /*52a0*/  LDS.128 R20, [R46+0x1800] ;  /* 0x001800002e147984 */ /* 0x0002620000000c00 */
[C---:B------:R-:W-:Y:S01]  /*52b0*/  ISETP.GE.AND P2, PT, R0.reuse, R51, PT ;  /* 0x000000330000720c */ /* 0x040fe20003f46270 */
[C---:B------:R-:W-:Y:S01]  /*52c0*/  VIADD R2, R0.reuse, 0x20 ;  /* 0x0000002000027836 */ /* 0x040fe20000000000 */
[C---:B------:R-:W-:Y:S01]  /*52d0*/  LEA.HI.X.SX32 R31, R0.reuse, R29, 0x1, P0 ;  /* 0x0000001d001f7211 */ /* 0x040fe200000f0eff */
[----:B------:R1:W1:Y:S01]  /*52e0*/  LDS.128 R16, [R46+0x2000] ;  /* 0x002000002e107984 */ /* 0x0002620000000c00 */
[----:B------:R-:W-:Y:S01]  /*52f0*/  VIADD R3, R0, 0x30 ;  /* 0x0000003000037836 */ /* 0x000fe20000000000 */
[----:B------:R-:W-:Y:S01]  /*5300*/  SHF.R.S32.HI R29, RZ, 0x1f, R28 ;  /* 0x0000001fff1d7819 */ /* 0x000fe2000001141c */
[----:B------:R-:W-:Y:S01]  /*5310*/  ULDC UR8, c[0x0][0x83c] ;  /* 0x00020f0000087ab9 */ /* 0x000fe20000000800 */
[----:B------:R1:W1:Y:S01]  /*5320*/  LDS.128 R12, [R46+0x2800] ;  /* 0x002800002e0c7984 */ /* 0x0002620000000c00 */
[----:B------:R-:W-:Y:S01]  /*5330*/  SHF.R.S32.HI R37, RZ, 0x1f, R228 ;  /* 0x0000001fff257819 */ /* 0x000fe200000114e4 */
[----:B------:R-:W-:Y:S01]  /*5340*/  IMAD R39, R39, UR5, R36 ;  /* 0x0000000527277c24 */ /* 0x000fe2000f8e0224 */
[----:B------:R-:W-:Y:S01]  /*5350*/  ISETP.GE.OR P4, PT, R28, UR8, P2 ;  /* 0x000000081c007c0c */ /* 0x000fe20009786670 */
[----:B------:R1:W1:Y:S01]  /*5360*/  LDS.128 R8, [R46+0x3000] ;  /* 0x003000002e087984 */ /* 0x0002620000000c00 */
[----:B------:R-:W-:Y:S01]  /*5370*/  VIADD R36, R0, 0x40 ;  /* 0x0000004000247836 */ /* 0x000fe20000000000 */
[-C--:B------:R-:W-:Y:S01]  /*5380*/  ISETP.GE.AND P0, PT, R2, R51.reuse, PT ;  /* 0x000000330200720c */ /* 0x080fe20003f06270 */
[----:B------:R-:W-:Y:S01]  /*5390*/  ULDC.64 UR6, c[0x0][0x858] ;  /* 0x0002160000067ab9 */ /* 0x000fe20000000a00 */
[----:B------:R1:W1:Y:S01]  /*53a0*/  LDS.128 R4, [R46+0x3800] ;  /* 0x003800002e047984 */ /* 0x0002620000000c00 */
[-C--:B------:R-:W-:Y:S01]  /*53b0*/  ISETP.GE.AND P5, PT, R3, R51.reuse, PT ;  /* 0x000000330300720c */ /* 0x080fe20003fa6270 */
[----:B------:R-:W-:Y:S01]  /*53c0*/  IMAD.WIDE.U32 R2, R38, UR5, R28 ;  /* 0x0000000526027c25 */ /* 0x000fe2000f8e001c */
[----:B------:R-:W-:Y:S01]  /*53d0*/  SEL R50, R37, RZ, !P3 ;  /* 0x000000ff25327207 */ /* 0x000fe20005800000 */
[----:B------:R-:W-:Y:S01]  /*53e0*/  BSSY B0, `(.L_x_500) ;  /* 0x0000018000007945 */ /* 0x000fe20003800000 */
[----:B------:R-:W-:Y:S01]  /*53f0*/  ISETP.GE.AND P1, PT, R36, R51, PT ;  /* 0x000000332400720c */ /* 0x000fe20003f26270 */
[----:B------:R-:W-:Y:S01]  /*5400*/  IMAD.IADD R3, R3, 0x1, R39 ;  /* 0x0000000103037824 */ /* 0x000fe200078e0227 */
[----:B------:R-:W-:Y:S01]  /*5410*/  SEL R47, R228, RZ, !P3 ;  /* 0x000000ffe42f7207 */ /* 0x000fe20005800000 */
[----:B------:R-:W-:Y:S01]  /*5420*/  IMAD R36, R50, UR6, RZ ;  /* 0x0000000632247c24 */ /* 0x000fe2000f8e02ff */
[----:B------:R-:W-:-:S02]  /*5430*/  P2R R52, PR, RZ, 0x40 ;  /* 0x00000040ff347803 */ /* 0x000fc40000000000 */
[----:B------:R-:W-:Y:S01]  /*5440*/  P2R R53, PR, RZ, 0x20 ;  /* 0x00000020ff357803 */ /* 0x000fe20000000000 */
[C---:B------:R-:W-:Y:S01]  /*5450*/  IMAD R41, R47.reuse, UR7, R36 ;  /* 0x000000072f297c24 */ /* 0x040fe2000f8e0224 */
[----:B------:R-:W-:Y:S01]  /*5460*/  ISETP.GE.OR P3, PT, R28, UR8, P6 ;  /* 0x000000081c007c0c */ /* 0x000fe2000b766670 */
[----:B------:R-:W-:-:S04]  /*5470*/  IMAD.WIDE.U32 R44, R47, UR6, R2 ;  /* 0x000000062f2c7c25 */ /* 0x000fc8000f8e0002 */
[----:B------:R-:W-:-:S04]  /*5480*/  IMAD.WIDE R2, R43, 0x80, R30 ;  /* 0x000000802b027825 */ /* 0x000fc800078e021e */
[----:B------:R-:W-:Y:S01]  /*5490*/  IMAD.IADD R41, R45, 0x1, R41 ;  /* 0x000000012d297824 */ /* 0x000fe200078e0229 */
[----:B--23--:R-:W-:Y:S06]  /*54a0*/  @P4 BRA `(.L_x_501) ;  /* 0x00000000002c4947 */ /* 0x00cfec0003800000 */
[----:B------:R-:W2:Y:S01]  /*54b0*/  LDS.128 R36, [R46+0x8000] ;  /* 0x008000002e247984 */ /* 0x000ea20000000c00 */
[----:B------:R-:W-:Y:S01]  /*54c0*/  ULDC.64 UR6, c[0x0][0x848] ;  /* 0x0002120000067ab9 */ /* 0x000fe20000000a00 */
[----:B------:R-:W-:Y:S02]  /*54d0*/  IMAD.MOV.U32 R40, RZ, RZ, R44 ;  /* 0x000000ffff287224 */ /* 0x000fe400078e002c */
[----:B------:R-:W-:Y:S02]  /*54e0*/  IMAD R43, R3, UR6, RZ ;  /* 0x00000006032b7c24 */ /* 0x000fe4000f8e02ff */
[----:B------:R-:W-:-:S04]  /*54f0*/  IMAD.WIDE.U32 R30, R2, UR6, R40 ;  /* 0x00000006021e7c25 */ /* 0x000fc8000f8e0028 */
[----:B------:R-:W-:Y:S01]  /*5500*/  IMAD R43, R2, UR7, R43 ;  /* 0x00000007022b7c24 */ /* 0x000fe2000f8e022b */
[----:B------:R-:W-:Y:S02]  /*5510*/  ULDC.64 UR6, c[0x0][0x830] ;  /* 0x00020c0000067ab9 */ /* 0x000fe40000000a00 */
[----:B------:R-:W-:Y:S01]  /*5520*/  LEA R42, P4, R30, UR6, 0x1 ;  /* 0x000000061e2a7c11 */ /* 0x000fe2000f8808ff */
[----:B------:R-:W-:-:S05]  /*5530*/  IMAD.IADD R31, R31, 0x1, R43 ;  /* 0x000000011f1f7824 */ /* 0x000fca00078e022b */
[----:B------:R-:W-:-:S05]  /*5540*/  LEA.HI.X R43, R30, UR7, R31, 0x1, P4 ;  /* 0x000000071e2b7c11 */ /* 0x000fca000a0f0c1f */
[----:B--2---:R2:W-:Y:S02]  /*5550*/  STG.E.128 desc[UR38][R42.64], R36 ;  /* 0x000000242a007986 */ /* 0x0045e4000c101d26 */
.L_x_501:
[----:B------:R-:W-:Y:S05]  /*5560*/  BSYNC B0 ;  /* 0x0000000000007941 */ /* 0x000fea0003800000 */
.L_x_500:
[----:B------:R-:W-:Y:S04]  /*5570*/  BSSY B0, `(.L_x_502) ;  /* 0x000000f000007945 */ /* 0x000fe80003800000 */
[----:B------:R-:W-:Y:S05]  /*5580*/  @P3 BRA `(.L_x_503) ;  /* 0x0000000000343947 */ /* 0x000fea0003800000 */
[----:B--2---:R-:W-:Y:S01]  /*5590*/  IADD3 R37, P3, R2, 0x10, RZ ;  /* 0x0000001002257810 */ /* 0x004fe20007f7e0ff */
[----:B------:R-:W-:Y:S01]  /*55a0*/  ULDC.64 UR6, c[0x0][0x848] ;  /* 0x0002120000067ab9 */ /* 0x000fe20000000a00 */
[----:B------:R-:W-:-:S03]  /*55b0*/  IMAD.MOV.U32 R31, RZ, RZ, R41 ;  /* 0x000000ffff1f7224 */ /* 0x000fc600078e0029 */
[----:B------:R-:W-:-:S04]  /*55c0*/  IMAD.X R30, RZ, RZ, R3, P3 ;  /* 0x000000ffff1e7224 */ /* 0x000fc800018e0603 */
[----:B------:R-:W-:Y:S02]  /*55d0*/  IMAD R36, R30, UR6, RZ ;  /* 0x000000061e247c24 */ /* 0x000fe4000f8e02ff */
[----:B------:R-:W-:-:S04]  /*55e0*/  IMAD.MOV.U32 R30, RZ, RZ, R44 ;  /* 0x000000ffff1e7224 */ /* 0x000fc800078e002c */
[----:B------:R-:W-:-:S04]  /*55f0*/  IMAD.WIDE.U32 R30, R37, UR6, R30 ;  /* 0x00000006251e7c25 */ /* 0x000fc8000f8e001e */
[----:B------:R-:W-:Y:S01]  /*5600*/  IMAD R37, R37, UR7, R36 ;  /* 0x0000000725257c24 */ /* 0x000fe2000f8e0224 */
[----:B------:R-:W-:Y:S02]  /*5610*/  ULDC.64 UR6, c[0x0][0x830] ;  /* 0x00020c0000067ab9 */ /* 0x000fe40000000a00 */
[----:B------:R-:W-:Y:S01]  /*5620*/  LEA R36, P3, R30, UR6, 0x1 ;  /* 0x000000061e247c11 */ /* 0x000fe2000f8608ff */
[----:B------:R-:W-:-:S05]  /*5630*/  IMAD.IADD R31, R31, 0x1, R37 ;  /* 0x000000011f1f7824 */ /* 0x000fca00078e0225 */
[----:B------:R-:W-:-:S05]  /*5640*/  LEA.HI.X R37, R30, UR7, R31, 0x1, P3 ;  /* 0x000000071e257c11 */ /* 0x000fca00098f0c1f */
[----:B------:R3:W-:Y:S02]  /*5650*/  STG.E.128 desc[UR38][R36.64], R32 ;  /* 0x0000002024007986 */ /* 0x0007e4000c101d26 */
.L_x_503:
[----:B------:R-:W-:Y:S05]  /*5660*/  BSYNC B0 ;  /* 0x0000000000007941 */ /* 0x000fea0003800000 */
.L_x_502:
[----:B---3--:R3:W1:Y:S01]  /*5670*/  LDS.128 R32, [R46+0x9000] ;  /* 0x009000002e207984 */ /* 0x0086620000000c00 */
[C---:B------:R-:W-:Y:S01]  /*5680*/  ISETP.GE.OR P4, PT, R28.reuse, UR8, P0 ;  /* 0x000000081c007c0c */ /* 0x040fe20008786670 */
[----:B------:R-:W-:Y:S01]  /*5690*/  BSSY B0, `(.L_x_504) ;  /* 0x0000010000007945 */ /* 0x000fe20003800000 */
[----:B------:R-:W-:-:S11]  /*56a0*/  ISETP.GE.OR P3, PT, R28, UR8, P5 ;  /* 0x000000081c007c0c */ /* 0x000fd6000af66670 */
[----:B---3--:R-:W-:Y:S05]  /*56b0*/  @P4 BRA `(.L_x_505) ;  /* 0x0000000000344947 */ /* 0x008fea0003800000 */
        /* <DEDUP_REMOVED lines=12> */
[----:B-1----:R3:W-:Y:S02]  /*5780*/  STG.E.128 desc[UR38][R36.64], R32 ;  /* 0x0000002024007986 */ /* 0x0027e4000c101d26 */
.L_x_505:
[----:B------:R-:W-:Y:S05]  /*5790*/  BSYNC B0 ;  /* 0x0000000000007941 */ /* 0x000fea0003800000 */
.L_x_504:
[----:B-1-3--:R1:W3:Y:S01]  /*57a0*/  LDS.128 R32, [R46+0x9800] ;  /* 0x009800002e207984 */ /* 0x00a2e20000000c00 */
[----:B------:R-:W-:Y:S01]  /*57b0*/  BSSY B0, `(.L_x_506) ;  /* 0x0000010000007945 */ /* 0x000fe20003800000 */
[----:B--2---:R-:W-:-:S03]  /*57c0*/  VIADD R38, R0, 0x50 ;  /* 0x0000005000267836 */ /* 0x004fc60000000000 */
[----:B------:R-:W-:Y:S05]  /*57d0*/  @P3 BRA `(.L_x_507) ;  /* 0x0000000000343947 */ /* 0x000fea0003800000 */
[----:B------:R-:W-:Y:S01]  /*57e0*/  IADD3 R37, P3, R2, 0x30, RZ ;  /* 0x0000003002257810 */ /* 0x000fe20007f7e0ff */
        /* <DEDUP_REMOVED lines=11> */
[----:B---3--:R2:W-:Y:S02]  /*58a0*/  STG.E.128 desc[UR38][R36.64], R32 ;  /* 0x0000002024007986 */ /* 0x0085e4000c101d26 */
.L_x_507:
[----:B------:R-:W-:Y:S05]  /*58b0*/  BSYNC B0 ;  /* 0x0000000000007941 */ /* 0x000fea0003800000 */
.L_x_506:
[----:B--23--:R2:W3:Y:S01]  /*58c0*/  LDS.128 R32, [R46+0xa000] ;  /* 0x00a000002e207984 */ /* 0x00c4e20000000c00 */
[----:B------:R-:W-:Y:S01]  /*58d0*/  ISETP.GE.OR P4, PT, R28, UR8, P1 ;  /* 0x000000081c007c0c */ /* 0x000fe20008f86670 */
[----:B------:R-:W-:Y:S01]  /*58e0*/  BSSY B0, `(.L_x_508) ;  /* 0x0000010000007945 */ /* 0x000fe20003800000 */
[----:B------:R-:W-:-:S11]  /*58f0*/  ISETP.GE.AND P3, PT, R38, R51, PT ;  /* 0x000000332600720c */ /* 0x000fd60003f66270 */
[----:B--2---:R-:W-:Y:S05]  /*5900*/  @P4 BRA `(.L_x_509) ;  /* 0x0000000000344947 */ /* 0x004fea0003800000 */
        /* <DEDUP_REMOVED lines=13> */
.L_x_509:
[----:B------:R-:W-:Y:S05]  /*59e0*/  BSYNC B0 ;  /* 0x0000000000007941 */ /* 0x000fea0003800000 */
.L_x_508:
[----:B--23--:R2:W3:Y:S01]  /*59f0*/  LDS.128 R32, [R46+0xa800] ;  /* 0x00a800002e207984 */ /* 0x00c4e20000000c00 */
[----:B------:R-:W-:Y:S01]  /*5a00*/  ISETP.GE.OR P4, PT, R28, UR8, P3 ;  /* 0x000000081c007c0c */ /* 0x000fe20009f86670 */
[----:B------:R-:W-:Y:S01]  /*5a10*/  BSSY B0, `(.L_x_510) ;  /* 0x0000010000007945 */ /* 0x000fe20003800000 */
[----:B------:R-:W-:-:S11]  /*5a20*/  VIADD R38, R0, 0x60 ;  /* 0x0000006000267836 */ /* 0x000fd60000000000 */
        /* <DEDUP_REMOVED lines=14> */
.L_x_511:
[----:B------:R-:W-:Y:S05]  /*5b10*/  BSYNC B0 ;  /* 0x0000000000007941 */ /* 0x000fea0003800000 */
.L_x_510:
[----:B--23--:R2:W3:Y:S01]  /*5b20*/  LDS.128 R32, [R46+0xb000] ;  /* 0x00b000002e207984 */ /* 0x00c4e20000000c00 */
[----:B------:R-:W-:Y:S01]  /*5b30*/  ISETP.GE.AND P4, PT, R38, R51, PT ;  /* 0x000000332600720c */ /* 0x000fe20003f86270 */
[----:B------:R-:W-:Y:S01]  /*5b40*/  BSSY B0, `(.L_x_512) ;  /* 0x0000011000007945 */ /* 0x000fe20003800000 */
[----:B----4-:R-:W-:Y:S02]  /*5b50*/  IMAD R38, R48, UR4, RZ ;  /* 0x0000000430267c24 */ /* 0x010fe4000f8e02ff */
[----:B------:R-:W-:-:S13]  /*5b60*/  ISETP.GE.OR P5, PT, R28, UR8, P4 ;  /* 0x000000081c007c0c */ /* 0x000fda000a7a6670 */
        /* <DEDUP_REMOVED lines=14> */
.L_x_513:
[----:B------:R-:W-:Y:S05]  /*5c50*/  BSYNC B0 ;  /* 0x0000000000007941 */ /* 0x000fea0003800000 */
.L_x_512:
[----:B--23--:R2:W3:Y:S01]  /*5c60*/  LDS.128 R32, [R46+0xb800] ;  /* 0x00b800002e207984 */ /* 0x00c4e20000000c00 */
[----:B------:R-:W-:Y:S01]  /*5c70*/  VIADD R0, R0, 0x70 ;  /* 0x0000007000007836 */ /* 0x000fe20000000000 */
[----:B------:R-:W-:Y:S01]  /*5c80*/  BSSY B0, `(.L_x_514) ;  /* 0x0000013000007945 */ /* 0x000fe20003800000 */
[----:B------:R-:W-:Y:S02]  /*5c90*/  IMAD R43, R49, UR5, R38 ;  /* 0x00000005312b7c24 */ /* 0x000fe4000f8e0226 */
[----:B------:R-:W-:Y:S01]  /*5ca0*/  IMAD.WIDE.U32 R38, R48, UR5, R28 ;  /* 0x0000000530267c25 */ /* 0x000fe2000f8e001c */
[----:B------:R-:W-:-:S04]  /*5cb0*/  ISETP.GE.AND P5, PT, R0, R51, PT ;  /* 0x000000330000720c */ /* 0x000fc80003fa6270 */
[----:B------:R-:W-:-:S13]  /*5cc0*/  ISETP.GE.OR P6, PT, R28, UR8, P5 ;  /* 0x000000081c007c0c */ /* 0x000fda000afc6670 */
[----:B--2---:R-:W-:Y:S05]  /*5cd0*/  @P6 BRA `(.L_x_515) ;  /* 0x0000000000346947 */ /* 0x004fea0003800000 */
[----:B------:R-:W-:Y:S01]  /*5ce0*/  IADD3 R37, P6, R2, 0x70, RZ ;  /* 0x0000007002257810 */ /* 0x000fe20007fde0ff */
[----:B------:R-:W-:Y:S01]  /*5cf0*/  ULDC.64 UR6, c[0x0][0x848] ;  /* 0x0002120000067ab9 */ /* 0x000fe20000000a00 */
[----:B------:R-:W-:Y:S02]  /*5d00*/  IMAD.MOV.U32 R30, RZ, RZ, R44 ;  /* 0x000000ffff1e7224 */ /* 0x000fe400078e002c */
[----:B------:R-:W-:Y:S02]  /*5d10*/  IMAD.MOV.U32 R31, RZ, RZ, R41 ;  /* 0x000000ffff1f7224 */ /* 0x000fe400078e0029 */
[----:B------:R-:W-:Y:S02]  /*5d20*/  IMAD.X R0, RZ, RZ, R3, P6 ;  /* 0x000000ffff007224 */ /* 0x000fe400030e0603 */
[----:B------:R-:W-:-:S04]  /*5d30*/  IMAD.WIDE.U32 R30, R37, UR6, R30 ;  /* 0x00000006251e7c25 */ /* 0x000fc8000f8e001e */
[----:B------:R-:W-:-:S04]  /*5d40*/  IMAD R0, R0, UR6, RZ ;  /* 0x0000000600007c24 */ /* 0x000fc8000f8e02ff */
[----:B------:R-:W-:Y:S01]  /*5d50*/  IMAD R37, R37, UR7, R0 ;  /* 0x0000000725257c24 */ /* 0x000fe2000f8e0200 */
[----:B------:R-:W-:Y:S02]  /*5d60*/  ULDC.64 UR6, c[0x0][0x830] ;  /* 0x00020c0000067ab9 */ /* 0x000fe40000000a00 */
[----:B------:R-:W-:Y:S01]  /*5d70*/  LEA R36, P6, R30, UR6, 0x1 ;  /* 0x000000061e247c11 */ /* 0x000fe2000f8c08ff */
[----:B------:R-:W-:-:S05]  /*5d80*/  IMAD.IADD R31, R31, 0x1, R37 ;  /* 0x000000011f1f7824 */ /* 0x000fca00078e0225 */
[----:B------:R-:W-:-:S05]  /*5d90*/  LEA.HI.X R37, R30, UR7, R31, 0x1, P6 ;  /* 0x000000071e257c11 */ /* 0x000fca000b0f0c1f */
[----:B---3--:R2:W-:Y:S02]  /*5da0*/  STG.E.128 desc[UR38][R36.64], R32 ;  /* 0x0000002024007986 */ /* 0x0085e4000c101d26 */
.L_x_515:
[----:B------:R-:W-:Y:S05]  /*5db0*/  BSYNC B0 ;  /* 0x0000000000007941 */ /* 0x000fea0003800000 */
.L_x_514:
[----:B------:R-:W-:Y:S01]  /*5dc0*/  P2R R0, PR, RZ, 0x20 ;  /* 0x00000020ff007803 */ /* 0x000fe20000000000 */
[----:B------:R-:W-:Y:S01]  /*5dd0*/  ULDC UR6, c[0x0][0x80c] ;  /* 0x0002030000067ab9 */ /* 0x000fe20000000800 */
[----:B------:R-:W-:Y:S01]  /*5de0*/  ISETP.NE.AND P5, PT, R52, RZ, PT ;  /* 0x000000ff3400720c */ /* 0x000fe20003fa5270 */
[----:B------:R-:W-:Y:S01]  /*5df0*/  ULDC.64 UR4, c[0x0][0x828] ;  /* 0x00020a0000047ab9 */ /* 0x000fe20000000a00 */
[----:B------:R-:W-:Y:S01]  /*5e00*/  ISETP.NE.AND P6, PT, R53, RZ, PT ;  /* 0x000000ff3500720c */ /* 0x000fe20003fc5270 */
[----:B------:R-:W-:Y:S01]  /*5e10*/  IMAD.IADD R39, R39, 0x1, R43 ;  /* 0x0000000127277824 */ /* 0x000fe200078e022b */
[C---:B------:R-:W-:Y:S01]  /*5e20*/  ISETP.GE.OR P5, PT, R28.reuse, UR6, P5 ;  /* 0x000000061c007c0c */ /* 0x040fe2000afa6670 */
[----:B------:R-:W-:Y:S01]  /*5e30*/  BSSY B0, `(.L_x_516) ;  /* 0x000001a000007945 */ /* 0x000fe20003800000 */
[----:B------:R-:W-:Y:S01]  /*5e40*/  ISETP.GE.OR P2, PT, R28, UR6, P2 ;  /* 0x000000061c007c0c */ /* 0x000fe20009746670 */
[----:B------:R-:W-:Y:S01]  /*5e50*/  IMAD.WIDE.U32 R38, R47, UR4, R38 ;  /* 0x000000042f267c25 */ /* 0x000fe2000f8e0026 */
[----:B------:R-:W-:-:S02]  /*5e60*/  P2R R40, PR, RZ, 0x20 ;  /* 0x00000020ff287803 */ /* 0x000fc40000000000 */
[----:B------:R-:W-:Y:S01]  /*5e70*/  ISETP.NE.AND P5, PT, R0, RZ, PT ;  /* 0x000000ff0000720c */ /* 0x000fe20003fa5270 */
[----:B------:R-:W-:Y:S01]  /*5e80*/  IMAD R0, R50, UR4, RZ ;  /* 0x0000000432007c24 */ /* 0x000fe2000f8e02ff */
[C---:B------:R-:W-:Y:S02]  /*5e90*/  ISETP.GE.OR P0, PT, R28.reuse, UR6, P0 ;  /* 0x000000061c007c0c */ /* 0x040fe40008706670 */
[C---:B------:R-:W-:Y:S01]  /*5ea0*/  ISETP.GE.OR P6, PT, R28.reuse, UR6, P6 ;  /* 0x000000061c007c0c */ /* 0x040fe2000b7c6670 */
[----:B--23--:R-:W-:Y:S01]  /*5eb0*/  IMAD R35, R47, UR5, R0 ;  /* 0x000000052f237c24 */ /* 0x00cfe2000f8e0200 */
[C---:B------:R-:W-:Y:S02]  /*5ec0*/  ISETP.GE.OR P1, PT, R28.reuse, UR6, P1 ;  /* 0x000000061c007c0c */ /* 0x040fe40008f26670 */
[C---:B------:R-:W-:Y:S01]  /*5ed0*/  ISETP.GE.OR P3, PT, R28.reuse, UR6, P3 ;  /* 0x000000061c007c0c */ /* 0x040fe20009f66670 */
[----:B------:R-:W-:Y:S01]  /*5ee0*/  IMAD.IADD R35, R39, 0x1, R35 ;  /* 0x0000000127237824 */ /* 0x000fe200078e0223 */
[----:B------:R-:W-:-:S02]  /*5ef0*/  ISETP.GE.OR P4, PT, R28, UR6, P4 ;  /* 0x000000061c007c0c */ /* 0x000fc4000a786670 */
[----:B------:R-:W-:Y:S02]  /*5f00*/  ISETP.GE.OR P5, PT, R28, UR6, P5 ;  /* 0x000000061c007c0c */ /* 0x000fe4000afa6670 */
[----:B------:R2:W3:Y:S01]  /*5f10*/  LDS.128 R28, [R46] ;  /* 0x000000002e1c7984 */ /* 0x0004e20000000c00 */
[----:B------:R-:W-:Y:S10]  /*5f20*/  @P2 BRA `(.L_x_517) ;  /* 0x0000000000282947 */ /* 0x000ff40003800000 */
        /* <DEDUP_REMOVED lines=9> */
[----:B---3--:R4:W-:Y:S02]  /*5fc0*/  STG.E.128 desc[UR38][R36.64], R28 ;  /* 0x0000001c24007986 */ /* 0x0089e4000c101d26 */
.L_x_517:
[----:B------:R-:W-:Y:S05]  /*5fd0*/  BSYNC B0 ;  /* 0x0000000000007941 */ /* 0x000fea0003800000 */
.L_x_516:
[----:B---34-:R3:W4:Y:S01]  /*5fe0*/  LDS.128 R28, [R46+0x800] ;  /* 0x000800002e1c7984 */ /* 0x0187220000000c00 */
[----:B------:R-:W-:Y:S01]  /*5ff0*/  ISETP.NE.AND P2, PT, R40, RZ, PT ;  /* 0x000000ff2800720c */ /* 0x000fe20003f45270 */
[----:B------:R-:W-:-:S12]  /*6000*/  BSSY B0, `(.L_x_518) ;  /* 0x000000f000007945 */ /* 0x000fd80003800000 */
[----:B------:R-:W-:Y:S05]  /*6010*/  @P2 BRA `(.L_x_519) ;  /* 0x0000000000342947 */ /* 0x000fea0003800000 */
[----:B------:R-:W-:Y:S01]  /*6020*/  IADD3 R37, P2, R2, 0x10, RZ ;  /* 0x0000001002257810 */ /* 0x000fe20007f5e0ff */
[----:B------:R-:W-:Y:S01]  /*6030*/  ULDC.64 UR4, c[0x0][0x818] ;  /* 0x0002060000047ab9 */ /* 0x000fe20000000a00 */
[----:B------:R-:W-:Y:S01]  /*6040*/  MOV R32, R38 ;  /* 0x0000002600207202 */ /* 0x000fe20000000f00 */
        /* <DEDUP_REMOVED lines=9> */
[----:B----4-:R4:W-:Y:S02]  /*60e0*/  STG.E.128 desc[UR38][R36.64], R28 ;  /* 0x0000001c24007986 */ /* 0x0109e4000c101d26 */
.L_x_519:
[----:B------:R-:W-:Y:S05]  /*60f0*/  BSYNC B0 ;  /* 0x0000000000007941 */ /* 0x000fea0003800000 */
.L_x_518:
[----:B------:R-:W-:Y:S04]  /*6100*/  BSSY B0, `(.L_x_520) ;  /* 0x000000f000007945 */ /* 0x000fe80003800000 */
[----:B------:R-:W-:Y:S05]  /*6110*/  @P0 BRA `(.L_x_521) ;  /* 0x0000000000340947 */ /* 0x000fea0003800000 */
[----:B----4-:R-:W-:Y:S01]  /*6120*/  IADD3 R31, P0, R2, 0x20, RZ ;  /* 0x00000020021f7810 */ /* 0x010fe20007f1e0ff */
        /* <DEDUP_REMOVED lines=11> */
[----:B------:R4:W-:Y:S02]  /*61e0*/  STG.E.128 desc[UR38][R30.64], R24 ;  /* 0x000000181e007986 */ /* 0x0009e4000c101d26 */
.L_x_521:
[----:B------:R-:W-:Y:S05]  /*61f0*/  BSYNC B0 ;  /* 0x0000000000007941 */ /* 0x000fea0003800000 */
.L_x_520:
        /* <DEDUP_REMOVED lines=15> */
.L_x_523:
[----:B------:R-:W-:Y:S05]  /*62f0*/  BSYNC B0 ;  /* 0x0000000000007941 */ /* 0x000fea0003800000 */
.L_x_522:
        /* <DEDUP_REMOVED lines=15> */
.L_x_525:
[----:B------:R-:W-:Y:S05]  /*63f0*/  BSYNC B0 ;  /* 0x0000000000007941 */ /* 0x000fea0003800000 */
.L_x_524:
        /* <DEDUP_REMOVED lines=15> */
.L_x_527:
[----:B------:R-:W-:Y:S05]  /*64f0*/  BSYNC B0 ;  /* 0x0000000000007941 */ /* 0x000fea0003800000 */
.L_x_526:
        /* <DEDUP_REMOVED lines=15> */
.L_x_529:
[----:B------:R-:W-:Y:S05]  /*65f0*/  BSYNC B0 ;  /* 0x0000000000007941 */ /* 0x000fea0003800000 */
.L_x_528:
[----:B------:R-:W-:Y:S05]  /*6600*/  @P5 BRA `(.L_x_474) ;  /* 0x00000048003c5947 */ /* 0x000fea0003800000 */
[----:B----4-:R-:W-:Y:S01]  /*6610*/  IADD3 R9, P0, R2, 0x70, RZ ;  /* 0x0000007002097810 */ /* 0x010fe20007f1e0ff */
[----:B------:R-:W-:Y:S01]  /*6620*/  ULDC.64 UR4, c[0x0][0x818] ;  /* 0x0002060000047ab9 */ /* 0x000fe20000000a00 */
[----:B------:R-:W-:-:S03]  /*6630*/  IMAD.MOV.U32 R2, RZ, RZ, R38 ;  /* 0x000000ffff027224 */ /* 0x000fc600078e0026 */
[----:B------:R-:W-:Y:S02]  /*6640*/  IMAD.X R0, RZ, RZ, R3, P0 ;  /* 0x000000ffff007224 */ /* 0x000fe400000e0603 */
        /* <DEDUP_REMOVED lines=8> */
[----:B------:R4:W-:Y:S01]  /*66d0*/  STG.E.128 desc[UR38][R8.64], R4 ;  /* 0x0000000408007986 */ /* 0x0009e2000c101d26 */
[----:B------:R-:W-:Y:S05]  /*66e0*/  BRA `(.L_x_474) ;  /* 0x0000004800047947 */ /* 0x000fea0003800000 */
.L_x_498:
[----:B------:R-:W2:Y:S08]  /*66f0*/  LDC.64 R4, c[0x0][0x870] ;  /* 0x00021c00ff047b82 */ /* 0x000eb00000000a00 */
[----:B-1-3--:R-:W1:Y:S01]  /*6700*/  LDC.64 R2, c[0x0][0x870] ;  /* 0x00021c00ff027b82 */ /* 0x00ae620000000a00 */
[----:B------:R-:W-:Y:S01]  /*6710*/  ULDC UR4, c[0x0][0x808] ;  /* 0x0002020000047ab9 */ /* 0x000fe20000000800 */
[----:B------:R-:W3:Y:S06]  /*6720*/  S2R R13, SR_CTAID.X ;  /* 0x00000000000d7919 */ /* 0x000eec0000002500 */
[----:B------:R-:W4:Y:S01]  /*6730*/  LDC.64 R14, c[0x0][0x820] ;  /* 0x00020800ff0e7b82 */ /* 0x000f220000000a00 */
[----:B--2---:R-:W-:-:S04]  /*6740*/  ISETP.NE.U32.AND P3, PT, R4, RZ, PT ;  /* 0x000000ff0400720c */ /* 0x004fc80003f65070 */
[----:B------:R-:W-:Y:S01]  /*6750*/  ISETP.NE.AND.EX P3, PT, R5, RZ, PT, P3 ;  /* 0x000000ff0500720c */ /* 0x000fe20003f65330 */
[----:B-1----:R-:W-:Y:S02]  /*6760*/  IMAD.WIDE R4, R228, 0x4, R2 ;  /* 0x00000004e4047825 */ /* 0x002fe400078e0202 */
[----:B------:R-:W1:Y:S02]  /*6770*/  LDC.64 R2, c[0x0][0x878] ;  /* 0x00021e00ff027b82 */ /* 0x000e640000000a00 */
[----:B------:R-:W-:-:S08]  /*6780*/  IMAD.U32 R0, RZ, RZ, UR4 ;  /* 0x00000004ff007e24 */ /* 0x000fd0000f8e00ff */
[----:B------:R-:W2:Y:S01]  /*6790*/  @P3 LDG.E R9, desc[UR38][R4.64] ;  /* 0x0000002604093981 */ /* 0x000ea2000c1e1900 */
[----:B-1----:R-:W-:-:S04]  /*67a0*/  ISETP.NE.U32.AND P0, PT, R2, RZ, PT ;  /* 0x000000ff0200720c */ /* 0x002fc80003f05070 */
[----:B------:R-:W-:-:S13]  /*67b0*/  ISETP.NE.AND.EX P0, PT, R3, RZ, PT, P0 ;  /* 0x000000ff0300720c */ /* 0x000fda0003f05300 */
[----:B------:R-:W1:Y:S02]  /*67c0*/  @P0 LDC.64 R2, c[0x0][0x878] ;  /* 0x00021e00ff020b82 */ /* 0x000e640000000a00 */
[----:B-1----:R-:W-:-:S05]  /*67d0*/  @P0 IMAD.WIDE R6, R228, 0x4, R2 ;  /* 0x00000004e4060825 */ /* 0x002fca00078e0202 */
[----:B------:R1:W5:Y:S01]  /*67e0*/  @P0 LDG.E R0, desc[UR38][R6.64] ;  /* 0x0000002606000981 */ /* 0x000362000c1e1900 */
[----:B------:R-:W1:Y:S01]  /*67f0*/  S2UR UR4, SR_CTAID.Y ;  /* 0x00000000000479c3 */ /* 0x000e620000002600 */
[----:B------:R-:W3:Y:S02]  /*6800*/  S2R R2, SR_TID.X ;  /* 0x0000000000027919 */ /* 0x000ee40000002100 */
[----:B---3--:R-:W-:Y:S01]  /*6810*/  VIADD R11, R2, 0xffffff80 ;  /* 0xffffff80020b7836 */ /* 0x008fe20000000000 */
[----:B------:R-:W-:-:S04]  /*6820*/  CS2R R2, SRZ ;  /* 0x0000000000027805 */ /* 0x000fc8000001ff00 */
[----:B------:R-:W-:-:S04]  /*6830*/  SHF.R.S32.HI R8, RZ, 0x1f, R11 ;  /* 0x0000001fff087819 */ /* 0x000fc8000001140b */
[----:B------:R-:W-:-:S04]  /*6840*/  LEA.HI R8, R8, R11, RZ, 0x4 ;  /* 0x0000000b08087211 */ /* 0x000fc800078f20ff */
[----:B------:R-:W-:Y:S02]  /*6850*/  SHF.R.S32.HI R17, RZ, 0x4, R8 ;  /* 0x00000004ff117819 */ /* 0x000fe40000011408 */
[--C-:B--2---:R-:W-:Y:S01]  /*6860*/  @P3 SHF.R.S32.HI R3, RZ, 0x1f, R9.reuse ;  /* 0x0000001fff033819 */ /* 0x104fe20000011409 */
[----:B------:R-:W-:Y:S01]  /*6870*/  @P3 IMAD.MOV.U32 R2, RZ, RZ, R9 ;  /* 0x000000ffff023224 */ /* 0x000fe200078e0009 */
[----:B-1--4-:R-:W-:Y:S06]  /*6880*/  @P0 BRA `(.L_x_530) ;  /* 0x0000000000100947 */ /* 0x012fec0003800000 */
[----:B------:R-:W-:Y:S05]  /*6890*/  @!P3 BRA `(.L_x_530) ;  /* 0x00000000000cb947 */ /* 0x000fea0003800000 */
[----:B------:R-:W2:Y:S04]  /*68a0*/  LDG.E R7, desc[UR38][R4.64] ;  /* 0x0000002604077981 */ /* 0x000ea8000c1e1900 */
[----:B-----5:R-:W2:Y:S02]  /*68b0*/  LDG.E R0, desc[UR38][R4.64+0x4] ;  /* 0x0000042604007981 */ /* 0x020ea4000c1e1900 */
[----:B--2---:R-:W-:-:S07]  /*68c0*/  IMAD.IADD R0, R0, 0x1, -R7 ;  /* 0x0000000100007824 */ /* 0x004fce00078e0a07 */
.L_x_530:
[----:B------:R-:W-:Y:S01]  /*68d0*/  LOP3.LUT R4, R8, 0x1ffffff0, RZ, 0xc0, !PT ;  /* 0x1ffffff008047812 */ /* 0x000fe200078ec0ff */
[----:B------:R-:W-:Y:S01]  /*68e0*/  USHF.R.S32.HI UR5, URZ, 0x1f, UR4 ;  /* 0x0000001f3f057899 */ /* 0x000fe20008011404 */
[----:B-----5:R-:W-:Y:S01]  /*68f0*/  IMAD R12, R13, -0x80, R0 ;  /* 0xffffff800d0c7824 */ /* 0x020fe200078e0200 */
[----:B------:R-:W1:Y:S01]  /*6900*/  LDC.64 R20, c[0x0][0x850] ;  /* 0x00021400ff147b82 */ /* 0x000e620000000a00 */
[----:B------:R-:W-:Y:S01]  /*6910*/  VIADD R5, R17, 0x10 ;  /* 0x0000001011057836 */ /* 0x000fe20000000000 */
[----:B------:R-:W-:Y:S01]  /*6920*/  ULDC UR8, c[0x0][0x80c] ;  /* 0x0002030000087ab9 */ /* 0x000fe20000000800 */
[----:B------:R-:W-:Y:S01]  /*6930*/  IMAD.IADD R4, R11, 0x1, -R4 ;  /* 0x000000010b047824 */ /* 0x000fe200078e0a04 */
[-C--:B------:R-:W-:Y:S01]  /*6940*/  ISETP.GE.AND P2, PT, R17, R12.reuse, PT ;  /* 0x0000000c1100720c */ /* 0x080fe20003f46270 */
[----:B------:R-:W-:Y:S01]  /*6950*/  IMAD R0, R14, UR5, RZ ;  /* 0x000000050e007c24 */ /* 0x000fe2000f8e02ff */
[----:B------:R-:W-:Y:S01]  /*6960*/  ISETP.GE.AND P6, PT, R5, R12, PT ;  /* 0x0000000c0500720c */ /* 0x000fe20003fc6270 */
[----:B------:R-:W-:Y:S01]  /*6970*/  IMAD.SHL.U32 R6, R4, 0x8, RZ ;  /* 0x0000000804067824 */ /* 0x000fe200078e00ff */
[C---:B------:R-:W-:Y:S01]  /*6980*/  IADD3 R2, P0, R17.reuse, R2, RZ ;  /* 0x0000000211027210 */ /* 0x040fe20007f1e0ff */
[----:B------:R-:W-:Y:S01]  /*6990*/  VIADD R5, R17, 0x20 ;  /* 0x0000002011057836 */ /* 0x000fe20000000000 */
[----:B------:R-:W-:Y:S01]  /*69a0*/  ULDC.64 UR6, c[0x0][0x828] ;  /* 0x00020a0000067ab9 */ /* 0x000fe20000000a00 */
[----:B------:R-:W-:Y:S01]  /*69b0*/  IMAD R15, R15, UR4, R0 ;  /* 0x000000040f0f7c24 */ /* 0x000fe2000f8e0200 */
[----:B------:R-:W-:Y:S01]  /*69c0*/  SHF.R.S32.HI R7, RZ, 0x1f, R6 ;  /* 0x0000001fff077819 */ /* 0x000fe20000011406 */
[----:B------:R-:W-:Y:S01]  /*69d0*/  VIADD R9, R17, 0x30 ;  /* 0x0000003011097836 */ /* 0x000fe20000000000 */
[----:B------:R-:W-:Y:S01]  /*69e0*/  SHF.R.S32.HI R0, RZ, 0x1f, R228 ;  /* 0x0000001fff007819 */ /* 0x000fe200000114e4 */
[----:B------:R-:W-:Y:S01]  /*69f0*/  BSSY B0, `(.L_x_531) ;  /* 0x000001e000007945 */ /* 0x000fe20003800000 */
[----:B------:R-:W-:Y:S01]  /*6a00*/  ISETP.GE.AND P5, PT, R5, R12, PT ;  /* 0x0000000c0500720c */ /* 0x000fe20003fa6270 */
[----:B------:R-:W-:Y:S01]  /*6a10*/  IMAD.WIDE.U32 R4, R14, UR4, R6 ;  /* 0x000000040e047c25 */ /* 0x000fe2000f8e0006 */
[----:B------:R-:W-:-:S02]  /*6a20*/  ISETP.GE.OR P4, PT, R6, UR8, P2 ;  /* 0x0000000806007c0c */ /* 0x000fc40009786670 */
[----:B------:R-:W-:Y:S01]  /*6a30*/  SEL R14, R0, RZ, !P3 ;  /* 0x000000ff000e7207 */ /* 0x000fe20005800000 */
[----:B------:R-:W-:Y:S01]  /*6a40*/  IMAD.IADD R5, R15, 0x1, R5 ;  /* 0x000000010f057824 */ /* 0x000fe200078e0205 */
[----:B------:R-:W-:Y:S02]  /*6a50*/  LEA.HI.X.SX32 R3, R17, R3, 0x1, P0 ;  /* 0x0000000311037211 */ /* 0x000fe400000f0eff */
[-C--:B------:R-:W-:Y:S01]  /*6a60*/  ISETP.GE.AND P0, PT, R9, R12.reuse, PT ;  /* 0x0000000c0900720c */ /* 0x080fe20003f06270 */
[----:B------:R-:W-:Y:S01]  /*6a70*/  VIADD R9, R17, 0x40 ;  /* 0x0000004011097836 */ /* 0x000fe20000000000 */
[----:B------:R-:W-:Y:S01]  /*6a80*/  SEL R15, R228, RZ, !P3 ;  /* 0x000000ffe40f7207 */ /* 0x000fe20005800000 */
[----:B------:R-:W-:Y:S01]  /*6a90*/  IMAD R0, R14, UR6, RZ ;  /* 0x000000060e007c24 */ /* 0x000fe2000f8e02ff */
[----:B------:R-:W-:Y:S01]  /*6aa0*/  P2R R18, PR, RZ, 0x40 ;  /* 0x00000040ff127803 */ /* 0x000fe20000000000 */
[----:B------:R-:W-:Y:S01]  /*6ab0*/  IMAD.WIDE R2, R13, 0x80, R2 ;  /* 0x000000800d027825 */ /* 0x000fe200078e0202 */
[----:B------:R-:W-:-:S02]  /*6ac0*/  ISETP.GE.AND P1, PT, R9, R12, PT ;  /* 0x0000000c0900720c */ /* 0x000fc40003f26270 */
[----:B------:R-:W-:Y:S01]  /*6ad0*/  P2R R22, PR, RZ, 0x20 ;  /* 0x00000020ff167803 */ /* 0x000fe20000000000 */
[C---:B------:R-:W-:Y:S01]  /*6ae0*/  IMAD R9, R15.reuse, UR7, R0 ;  /* 0x000000070f097c24 */ /* 0x040fe2000f8e0200 */
[----:B------:R-:W-:Y:S01]  /*6af0*/  ISETP.GE.OR P3, PT, R6, UR8, P6 ;  /* 0x0000000806007c0c */ /* 0x000fe2000b766670 */
[----:B------:R-:W-:-:S04]  /*6b00*/  IMAD.WIDE.U32 R10, R15, UR6, R4 ;  /* 0x000000060f0a7c25 */ /* 0x000fc8000f8e0004 */
[----:B------:R-:W-:Y:S01]  /*6b10*/  IMAD.IADD R9, R11, 0x1, R9 ;  /* 0x000000010b097824 */ /* 0x000fe200078e0209 */
[----:B------:R-:W-:Y:S07]  /*6b20*/  @P4 BRA `(.L_x_532) ;  /* 0x0000000000284947 */ /* 0x000fee0003800000 */
        /* <DEDUP_REMOVED lines=9> */
[----:B------:R2:W-:Y:S02]  /*6bc0*/  STG.E.128 desc[UR38][R24.64], RZ ;  /* 0x000000ff18007986 */ /* 0x0005e4000c101d26 */
.L_x_532:
[----:B------:R-:W-:Y:S05]  /*6bd0*/  BSYNC B0 ;  /* 0x0000000000007941 */ /* 0x000fea0003800000 */
.L_x_531:
[----:B------:R-:W-:Y:S01]  /*6be0*/  BSSY B0, `(.L_x_533) ;  /* 0x0000010000007945 */ /* 0x000fe20003800000 */
[----:B------:R-:W-:-:S03]  /*6bf0*/  ISETP.GE.OR P4, PT, R6, UR8, P5 ;  /* 0x0000000806007c0c */ /* 0x000fc6000af86670 */
[----:B------:R-:W-:Y:S10]  /*6c00*/  @P3 BRA `(.L_x_534) ;  /* 0x0000000000343947 */ /* 0x000ff40003800000 */
        /* <DEDUP_REMOVED lines=9> */
[----:B--2---:R-:W-:Y:S01]  /*6ca0*/  LEA R24, P3, R4, UR6, 0x1 ;  /* 0x0000000604187c11 */ /* 0x004fe2000f8608ff */
[----:B------:R-:W-:-:S05]  /*6cb0*/  IMAD.IADD R5, R5, 0x1, R13 ;  /* 0x0000000105057824 */ /* 0x000fca00078e020d */
[----:B------:R-:W-:-:S05]  /*6cc0*/  LEA.HI.X R25, R4, UR7, R5, 0x1, P3 ;  /* 0x0000000704197c11 */ /* 0x000fca00098f0c05 */
[----:B------:R3:W-:Y:S02]  /*6cd0*/  STG.E.128 desc[UR38][R24.64], RZ ;  /* 0x000000ff18007986 */ /* 0x0007e4000c101d26 */
.L_x_534:
[----:B------:R-:W-:Y:S05]  /*6ce0*/  BSYNC B0 ;  /* 0x0000000000007941 */ /* 0x000fea0003800000 */
.L_x_533:
        /* <DEDUP_REMOVED lines=12> */
[----:B--23--:R-:W-:Y:S01]  /*6db0*/  LEA R24, P4, R4, UR6, 0x1 ;  /* 0x0000000604187c11 */ /* 0x00cfe2000f8808ff */
[----:B------:R-:W-:-:S05]  /*6dc0*/  IMAD.IADD R5, R5, 0x1, R13 ;  /* 0x0000000105057824 */ /* 0x000fca00078e020d */
[----:B------:R-:W-:-:S05]  /*6dd0*/  LEA.HI.X R25, R4, UR7, R5, 0x1, P4 ;  /* 0x0000000704197c11 */ /* 0x000fca000a0f0c05 */
[----:B------:R4:W-:Y:S02]  /*6de0*/  STG.E.128 desc[UR38][R24.64], RZ ;  /* 0x000000ff18007986 */ /* 0x0009e4000c101d26 */
.L_x_536:
[----:B------:R-:W-:Y:S05]  /*6df0*/  BSYNC B0 ;  /* 0x0000000000007941 */ /* 0x000fea0003800000 */
.L_x_535:
[----:B------:R-:W-:Y:S01]  /*6e00*/  BSSY B0, `(.L_x_537) ;  /* 0x0000011000007945 */ /* 0x000fe20003800000 */
[----:B------:R-:W-:Y:S01]  /*6e10*/  ISETP.GE.OR P4, PT, R6, UR8, P1 ;  /* 0x0000000806007c0c */ /* 0x000fe20008f86670 */
[----:B------:R-:W-:Y:S02]  /*6e20*/  VIADD R19, R17, 0x50 ;  /* 0x0000005011137836 */ /* 0x000fe40000000000 */
        /* <DEDUP_REMOVED lines=10> */
[----:B--234-:R-:W-:Y:S01]  /*6ed0*/  LEA R24, P3, R4, UR6, 0x1 ;  /* 0x0000000604187c11 */ /* 0x01cfe2000f8608ff */
[----:B------:R-:W-:-:S05]  /*6ee0*/  IMAD.IADD R5, R5, 0x1, R13 ;  /* 0x0000000105057824 */ /* 0x000fca00078e020d */
[----:B------:R-:W-:-:S05]  /*6ef0*/  LEA.HI.X R25, R4, UR7, R5, 0x1, P3 ;  /* 0x0000000704197c11 */ /* 0x000fca00098f0c05 */
[----:B------:R2:W-:Y:S02]  /*6f00*/  STG.E.128 desc[UR38][R24.64], RZ ;  /* 0x000000ff18007986 */ /* 0x0005e4000c101d26 */
.L_x_538:
[----:B------:R-:W-:Y:S05]  /*6f10*/  BSYNC B0 ;  /* 0x0000000000007941 */ /* 0x000fea0003800000 */
.L_x_537:
[----:B------:R-:W-:Y:S01]  /*6f20*/  BSSY B0, `(.L_x_539) ;  /* 0x0000010000007945 */ /* 0x000fe20003800000 */
[----:B------:R-:W-:-:S03]  /*6f30*/  ISETP.GE.AND P3, PT, R19, R12, PT ;  /* 0x0000000c1300720c */ /* 0x000fc60003f66270 */
        /* <DEDUP_REMOVED lines=14> */
.L_x_540:
[----:B------:R-:W-:Y:S05]  /*7020*/  BSYNC B0 ;  /* 0x0000000000007941 */ /* 0x000fea0003800000 */
.L_x_539:
[----:B------:R-:W-:Y:S01]  /*7030*/  ISETP.GE.OR P4, PT, R6, UR8, P3 ;  /* 0x0000000806007c0c */ /* 0x000fe20009f86670 */
[----:B------:R-:W-:Y:S01]  /*7040*/  BSSY B0, `(.L_x_541) ;  /* 0x0000011000007945 */ /* 0x000fe20003800000 */
[----:B-1----:R-:W-:Y:S02]  /*7050*/  IMAD R16, R20, UR5, RZ ;  /* 0x0000000514107c24 */ /* 0x002fe4000f8e02ff */
[----:B------:R-:W-:-:S09]  /*7060*/  VIADD R19, R17, 0x60 ;  /* 0x0000006011137836 */ /* 0x000fd20000000000 */
[----:B------:R-:W-:Y:S05]  /*7070*/  @P4 BRA `(.L_x_542) ;  /* 0x0000000000344947 */ /* 0x000fea0003800000 */
        /* <DEDUP_REMOVED lines=13> */
.L_x_542:
[----:B------:R-:W-:Y:S05]  /*7150*/  BSYNC B0 ;  /* 0x0000000000007941 */ /* 0x000fea0003800000 */
.L_x_541:
[----:B------:R-:W-:Y:S01]  /*7160*/  ISETP.GE.AND P4, PT, R19, R12, PT ;  /* 0x0000000c1300720c */ /* 0x000fe20003f86270 */
[----:B------:R-:W-:Y:S01]  /*7170*/  ULDC UR9, c[0x0][0x83c] ;  /* 0x00020f0000097ab9 */ /* 0x000fe20000000800 */
[----:B------:R-:W-:Y:S01]  /*7180*/  BSSY B0, `(.L_x_543) ;  /* 0x0000012000007945 */ /* 0x000fe20003800000 */
[----:B------:R-:W-:Y:S01]  /*7190*/  IMAD R21, R21, UR4, R16 ;  /* 0x0000000415157c24 */ /* 0x000fe2000f8e0210 */
[----:B------:R-:W-:Y:S01]  /*71a0*/  ISETP.GE.OR P5, PT, R6, UR8, P4 ;  /* 0x0000000806007c0c */ /* 0x000fe2000a7a6670 */
[----:B------:R-:W-:-:S12]  /*71b0*/  VIADD R17, R17, 0x70 ;  /* 0x0000007011117836 */ /* 0x000fd80000000000 */
        /* <DEDUP_REMOVED lines=10> */
[----:B-1234-:R-:W-:Y:S01]  /*7260*/  LEA R24, P5, R4, UR6, 0x1 ;  /* 0x0000000604187c11 */ /* 0x01efe2000f8a08ff */
[----:B------:R-:W-:-:S05]  /*7270*/  IMAD.IADD R5, R5, 0x1, R13 ;  /* 0x0000000105057824 */ /* 0x000fca00078e020d */
[----:B------:R-:W-:-:S05]  /*7280*/  LEA.HI.X R25, R4, UR7, R5, 0x1, P5 ;  /* 0x0000000704197c11 */ /* 0x000fca000a8f0c05 */
[----:B------:R1:W-:Y:S02]  /*7290*/  STG.E.128 desc[UR38][R24.64], RZ ;  /* 0x000000ff18007986 */ /* 0x0003e4000c101d26 */
.L_x_544:
[----:B------:R-:W-:Y:S05]  /*72a0*/  BSYNC B0 ;  /* 0x0000000000007941 */ /* 0x000fea0003800000 */
.L_x_543:
[----:B------:R-:W-:Y:S01]  /*72b0*/  ISETP.GE.AND P5, PT, R17, R12, PT ;  /* 0x0000000c1100720c */ /* 0x000fe20003fa6270 */
[----:B------:R-:W-:Y:S03]  /*72c0*/  BSSY B0, `(.L_x_545) ;  /* 0x0000010000007945 */ /* 0x000fe60003800000 */
[----:B------:R-:W-:-:S13]  /*72d0*/  ISETP.GE.OR P6, PT, R6, UR8, P5 ;  /* 0x0000000806007c0c */ /* 0x000fda000afc6670 */
        /* <DEDUP_REMOVED lines=13> */
[----:B------:R1:W-:Y:S02]  /*73b0*/  STG.E.128 desc[UR38][R8.64], RZ ;  /* 0x000000ff08007986 */ /* 0x0003e4000c101d26 */
.L_x_546:
[----:B------:R-:W-:Y:S05]  /*73c0*/  BSYNC B0 ;  /* 0x0000000000007941 */ /* 0x000fea0003800000 */
.L_x_545:
[----:B------:R-:W-:Y:S01]  /*73d0*/  P2R R0, PR, RZ, 0x20 ;  /* 0x00000020ff007803 */ /* 0x000fe20000000000 */
[----:B------:R-:W-:Y:S01]  /*73e0*/  IMAD.WIDE.U32 R4, R20, UR4, R6 ;  /* 0x0000000414047c25 */ /* 0x000fe2000f8e0006 */
[----:B------:R-:W-:Y:S01]  /*73f0*/  ISETP.NE.AND P5, PT, R18, RZ, PT ;  /* 0x000000ff1200720c */ /* 0x000fe20003fa5270 */
[----:B------:R-:W-:Y:S01]  /*7400*/  ULDC.64 UR4, c[0x0][0x858] ;  /* 0x0002160000047ab9 */ /* 0x000fe20000000a00 */
[C---:B------:R-:W-:Y:S01]  /*7410*/  ISETP.GE.OR P2, PT, R6.reuse, UR9, P2 ;  /* 0x0000000906007c0c */ /* 0x040fe20009746670 */
[----:B------:R-:W-:Y:S01]  /*7420*/  IMAD.IADD R5, R21, 0x1, R5 ;  /* 0x0000000115057824 */ /* 0x000fe200078e0205 */
[----:B------:R-:W-:Y:S01]  /*7430*/  ISETP.GE.OR P5, PT, R6, UR9, P5 ;  /* 0x0000000906007c0c */ /* 0x000fe2000afa6670 */
[----:B------:R-:W-:Y:S01]  /*7440*/  BSSY B0, `(.L_x_547) ;  /* 0x0000019000007945 */ /* 0x000fe20003800000 */
[----:B------:R-:W-:Y:S01]  /*7450*/  ISETP.NE.AND P6, PT, R22, RZ, PT ;  /* 0x000000ff1600720c */ /* 0x000fe20003fc5270 */
[----:B-1----:R-:W-:Y:S01]  /*7460*/  IMAD.WIDE.U32 R8, R15, UR4, R4 ;  /* 0x000000040f087c25 */ /* 0x002fe2000f8e0004 */
[----:B------:R-:W-:-:S02]  /*7470*/  P2R R10, PR, RZ, 0x20 ;  /* 0x00000020ff0a7803 */ /* 0x000fc40000000000 */
[----:B------:R-:W-:Y:S01]  /*7480*/  ISETP.NE.AND P5, PT, R0, RZ, PT ;  /* 0x000000ff0000720c */ /* 0x000fe20003fa5270 */
[----:B------:R-:W-:Y:S01]  /*7490*/  IMAD R0, R14, UR4, RZ ;  /* 0x000000040e007c24 */ /* 0x000fe2000f8e02ff */
[C---:B------:R-:W-:Y:S02]  /*74a0*/  ISETP.GE.OR P6, PT, R6.reuse, UR9, P6 ;  /* 0x0000000906007c0c */ /* 0x040fe4000b7c6670 */
[C---:B------:R-:W-:Y:S01]  /*74b0*/  ISETP.GE.OR P0, PT, R6.reuse, UR9, P0 ;  /* 0x0000000906007c0c */ /* 0x040fe20008706670 */
[----:B------:R-:W-:Y:S01]  /*74c0*/  IMAD R7, R15, UR5, R0 ;  /* 0x000000050f077c24 */ /* 0x000fe2000f8e0200 */
[C---:B------:R-:W-:Y:S02]  /*74d0*/  ISETP.GE.OR P1, PT, R6.reuse, UR9, P1 ;  /* 0x0000000906007c0c */ /* 0x040fe40008f26670 */
[C---:B------:R-:W-:Y:S01]  /*74e0*/  ISETP.GE.OR P3, PT, R6.reuse, UR9, P3 ;  /* 0x0000000906007c0c */ /* 0x040fe20009f66670 */
[----:B------:R-:W-:Y:S01]  /*74f0*/  IMAD.IADD R7, R9, 0x1, R7 ;  /* 0x0000000109077824 */ /* 0x000fe200078e0207 */
[----:B------:R-:W-:-:S02]  /*7500*/  ISETP.GE.OR P4, PT, R6, UR9, P4 ;  /* 0x0000000906007c0c */ /* 0x000fc4000a786670 */
[----:B------:R-:W-:Y:S01]  /*7510*/  ISETP.GE.OR P5, PT, R6, UR9, P5 ;  /* 0x0000000906007c0c */ /* 0x000fe2000afa6670 */
[----:B------:R-:W-:-:S12]  /*7520*/  @P2 BRA `(.L_x_548) ;  /* 0x0000000000282947 */ /* 0x000fd80003800000 */
        /* <DEDUP_REMOVED lines=10> */
.L_x_548:
[----:B------:R-:W-:Y:S05]  /*75d0*/  BSYNC B0 ;  /* 0x0000000000007941 */ /* 0x000fea0003800000 */
.L_x_547:
[----:B------:R-:W-:Y:S01]  /*75e0*/  ISETP.NE.AND P2, PT, R10, RZ, PT ;  /* 0x000000ff0a00720c */ /* 0x000fe20003f45270 */
[----:B------:R-:W-:-:S12]  /*75f0*/  BSSY B0, `(.L_x_549) ;  /* 0x000000f000007945 */ /* 0x000fd80003800000 */
        /* <DEDUP_REMOVED lines=14> */
.L_x_550:
[----:B------:R-:W-:Y:S05]  /*76e0*/  BSYNC B0 ;  /* 0x0000000000007941 */ /* 0x000fea0003800000 */
.L_x_549:
[----:B------:R-:W-:Y:S04]  /*76f0*/  BSSY B0, `(.L_x_551) ;  /* 0x000000f000007945 */ /* 0x000fe80003800000 */
[----:B------:R-:W-:Y:S05]  /*7700*/  @P6 BRA `(.L_x_552) ;  /* 0x0000000000346947 */ /* 0x000fea0003800000 */
[----:B-1----:R-:W-:Y:S01]  /*7710*/  IADD3 R11, P2, R2, 0x20, RZ ;  /* 0x00000020020b7810 */ /* 0x002fe20007f5e0ff */
        /* <DEDUP_REMOVED lines=12> */
.L_x_552:
[----:B------:R-:W-:Y:S05]  /*77e0*/  BSYNC B0 ;  /* 0x0000000000007941 */ /* 0x000fea0003800000 */
.L_x_551:
        /* <DEDUP_REMOVED lines=15> */
.L_x_554:
[----:B------:R-:W-:Y:S05]  /*78e0*/  BSYNC B0 ;  /* 0x0000000000007941 */ /* 0x000fea0003800000 */
.L_x_553:
        /* <DEDUP_REMOVED lines=15> */
.L_x_556:
[----:B------:R-:W-:Y:S05]  /*79e0*/  BSYNC B0 ;  /* 0x0000000000007941 */ /* 0x000fea0003800000 */
.L_x_555:
        /* <DEDUP_REMOVED lines=15> */
.L_x_558:
[----:B------:R-:W-:Y:S05]  /*7ae0*/  BSYNC B0 ;  /* 0x0000000000007941 */ /* 0x000fea0003800000 */
.L_x_557:
        /* <DEDUP_REMOVED lines=15> */
.L_x_560:
[----:B------:R-:W-:Y:S05]  /*7be0*/  BSYNC B0 ;  /* 0x0000000000007941 */ /* 0x000fea0003800000 */
.L_x_559:
[----:B------:R-:W-:Y:S05]  /*7bf0*/  @P5 BRA `(.L_x_474) ;  /* 0x0000003000c05947 */ /* 0x000fea0003800000 */
[----:B------:R-:W-:Y:S01]  /*7c00*/  IADD3 R5, P0, R2, 0x70, RZ ;  /* 0x0000007002057810 */ /* 0x000fe20007f1e0ff */
        /* <DEDUP_REMOVED lines=11> */
[----:B------:R1:W-:Y:S01]  /*7cc0*/  STG.E.128 desc[UR38][R4.64], RZ ;  /* 0x000000ff04007986 */ /* 0x0003e2000c101d26 */
[----:B------:R-:W-:Y:S05]  /*7cd0*/  BRA `(.L_x_474) ;  /* 0x0000003000887947 */ /* 0x000fea0003800000 */
.L_x_469:
[----:B------:R-:W-:-:S08]  /*7ce0*/  NOP ;  /* 0x0000000000007918 */ /* 0x000fd00000000000 */
[----:B---3--:R-:W1:-:S00]  /*7cf0*/  USETMAXREG.DEALLOC.CTAPOOL 0x18 ;  /* 0x00000018000079c8 */ /* 0x008e4000080e0500 */
[----:B-1----:R-:W-:-:S06]  /*7d00*/  LOP3.LUT R0, R0, 0x3, RZ, 0xc0, !PT ;  /* 0x0000000300007812 */ /* 0x002fcc00078ec0ff */
[----:B------:R-:W1:Y:S02]  /*7d10*/  SHFL.IDX PT, R0, R0, RZ, 0x1f ;  /* 0x00001fff00007589 */ /* 0x000e6400000e0000 */
[----:B-1----:R-:W-:-:S13]  /*7d20*/  ISETP.NE.AND P0, PT, R0, RZ, PT ;  /* 0x000000ff0000720c */ /* 0x002fda0003f05270 */
[----:B------:R-:W-:Y:S05]  /*7d30*/  @!P0 BRA `(.L_x_561) ;  /* 0x0000000c00d48947 */ /* 0x000fea0003800000 */
[----:B------:R-:W-:-:S13]  /*7d40*/  ISETP.NE.AND P0, PT, R0, 0x1, PT ;  /* 0x000000010000780c */ /* 0x000fda0003f05270 */
[----:B------:R-:W-:Y:S05]  /*7d50*/  @P0 BRA `(.L_x_474) ;  /* 0x0000003000680947 */ /* 0x000fea0003800000 */
[----:B------:R-:W-:Y:S01]  /*7d60*/  ULDC.64 UR4, c[0x0][0x8d8] ;  /* 0x0002360000047ab9 */ /* 0x000fe20000000a00 */
[----:B------:R-:W1:Y:S01]  /*7d70*/  S2UR UR12, SR_CTAID.Z ;  /* 0x00000000000c79c3 */ /* 0x000e620000002700 */
[----:B------:R-:W-:-:S04]  /*7d80*/  ISETP.NE.U32.AND P0, PT, RZ, UR4, PT ;  /* 0x00000004ff007c0c */ /* 0x000fc8000bf05070 */
[----:B------:R-:W-:-:S13]  /*7d90*/  ISETP.NE.AND.EX P0, PT, RZ, UR5, PT, P0 ;  /* 0x00000005ff007c0c */ /* 0x000fda000bf05300 */
[----:B------:R-:W-:Y:S05]  /*7da0*/  @!P0 BRA `(.L_x_562) ;  /* 0x00000000001c8947 */ /* 0x000fea0003800000 */
[----:B------:R-:W-:Y:S02]  /*7db0*/  ULDC.64 UR4, c[0x0][0x8d8] ;  /* 0x0002360000047ab9 */ /* 0x000fe40000000a00 */
[----:B-1----:R-:W-:-:S06]  /*7dc0*/  UIMAD.WIDE UR4, UR12, 0x4, UR4 ;  /* 0x000000040c0478a5 */ /* 0x002fcc000f8e0204 */
[----:B------:R-:W-:Y:S02]  /*7dd0*/  IMAD.U32 R2, RZ, RZ, UR4 ;  /* 0x00000004ff027e24 */ /* 0x000fe4000f8e00ff */
[----:B------:R-:W-:-:S05]  /*7de0*/  IMAD.U32 R3, RZ, RZ, UR5 ;  /* 0x00000005ff037e24 */ /* 0x000fca000f8e00ff */
[----:B------:R-:W2:Y:S02]  /*7df0*/  LDG.E R2, desc[UR38][R2.64] ;  /* 0x0000002602027981 */ /* 0x000ea4000c1e1900 */
[----:B--2---:R-:W-:Y:S01]  /*7e00*/  R2UR UR5, R2 ;  /* 0x00000000020572ca */ /* 0x004fe200000e0000 */
[----:B------:R-:W-:-:S14]  /*7e10*/  BRA `(.L_x_563) ;  /* 0x0000000000387947 */ /* 0x000fdc0003800000 */
.L_x_562:
[----:B------:R-:W-:Y:S02]  /*7e20*/  ULDC.64 UR4, c[0x0][0x8d0] ;  /* 0x0002340000047ab9 */ /* 0x000fe40000000a00 */
[----:B------:R-:W-:-:S04]  /*7e30*/  ISETP.NE.U32.AND P0, PT, RZ, UR4, PT ;  /* 0x00000004ff007c0c */ /* 0x000fc8000bf05070 */
[----:B------:R-:W-:-:S13]  /*7e40*/  ISETP.NE.AND.EX P0, PT, RZ, UR5, PT, P0 ;  /* 0x00000005ff007c0c */ /* 0x000fda000bf05300 */
[----:B------:R-:W-:Y:S05]  /*7e50*/  @!P0 BRA `(.L_x_564) ;  /* 0x0000000000248947 */ /* 0x000fea0003800000 */
[----:B------:R-:W-:Y:S02]  /*7e60*/  ULDC.64 UR4, c[0x0][0x8d0] ;  /* 0x0002340000047ab9 */ /* 0x000fe40000000a00 */
[----:B-1----:R-:W-:-:S06]  /*7e70*/  UIMAD.WIDE UR4, UR12, 0x4, UR4 ;  /* 0x000000040c0478a5 */ /* 0x002fcc000f8e0204 */
[----:B------:R-:W-:Y:S02]  /*7e80*/  IMAD.U32 R2, RZ, RZ, UR4 ;  /* 0x00000004ff027e24 */ /* 0x000fe4000f8e00ff */
[----:B------:R-:W-:-:S05]  /*7e90*/  IMAD.U32 R3, RZ, RZ, UR5 ;  /* 0x00000005ff037e24 */ /* 0x000fca000f8e00ff */
[----:B------:R-:W2:Y:S04]  /*7ea0*/  LDG.E R0, desc[UR38][R2.64] ;  /* 0x0000002602007981 */ /* 0x000ea8000c1e1900 */
[----:B------:R-:W2:Y:S02]  /*7eb0*/  LDG.E R5, desc[UR38][R2.64+0x4] ;  /* 0x0000042602057981 */ /* 0x000ea4000c1e1900 */
[----:B--2---:R-:W-:-:S05]  /*7ec0*/  IMAD.IADD R0, R5, 0x1, -R0 ;  /* 0x0000000105007824 */ /* 0x004fca00078e0a00 */
[----:B------:R-:W-:Y:S01]  /*7ed0*/  R2UR UR5, R0 ;  /* 0x00000000000572ca */ /* 0x000fe200000e0000 */
[----:B------:R-:W-:-:S14]  /*7ee0*/  BRA `(.L_x_563) ;  /* 0x0000000000047947 */ /* 0x000fdc0003800000 */
.L_x_564:
[----:B------:R-:W-:-:S05]  /*7ef0*/  ULDC UR5, c[0x0][0x8bc] ;  /* 0x00022f0000057ab9 */ /* 0x000fca0000000800 */
.L_x_563:
[----:B------:R-:W2:Y:S02]  /*7f00*/  S2UR UR4, SR_CTAID.X ;  /* 0x00000000000479c3 */ /* 0x000ea40000002500 */
[----:B--2---:R-:W-:-:S04]  /*7f10*/  USHF.L.U32 UR4, UR4, 0x7, URZ ;  /* 0x0000000704047899 */ /* 0x004fc8000800063f */
[----:B------:R-:W-:-:S04]  /*7f20*/  UISETP.GE.AND UP0, UPT, UR4, UR5, UPT ;  /* 0x000000050400728c */ /* 0x000fc8000bf06270 */
[----:B-1----:R-:W-:-:S06]  /*7f30*/  USEL UR12, UR12, 0xffffffff, !UP0 ;  /* 0xffffffff0c0c7887 */ /* 0x002fcc000c000000 */
[----:B------:R-:W-:-:S13]  /*7f40*/  ISETP.LE.AND P0, PT, RZ, UR12, PT ;  /* 0x0000000cff007c0c */ /* 0x000fda000bf03270 */
[----:B------:R-:W-:Y:S05]  /*7f50*/  @!P0 BRA `(.L_x_474) ;  /* 0x0000002c00e88947 */ /* 0x000fea0003800000 */
[----:B------:R-:W-:Y:S02]  /*7f60*/  ULDC.64 UR4, c[0x0][0x770] ;  /* 0x0001dc0000047ab9 */ /* 0x000fe40000000a00 */
[----:B------:R-:W-:-:S04]  /*7f70*/  UISETP.NE.U32.AND UP0, UPT, UR4, URZ, UPT ;  /* 0x0000003f0400728c */ /* 0x000fc8000bf05070 */
[----:B------:R-:W-:-:S03]  /*7f80*/  UISETP.NE.AND.EX UP0, UPT, UR5, URZ, UPT, UP0 ;  /* 0x0000003f0500728c */ /* 0x000fc6000bf05300 */
[----:B------:R-:W-:Y:S02]  /*7f90*/  ULDC.64 UR4, c[0x0][0x770] ;  /* 0x0001dc0000047ab9 */ /* 0x000fe40000000a00 */
[----:B------:R-:W-:Y:S01]  /*7fa0*/  UIMAD.WIDE UR4, UR12, 0x4, UR4 ;  /* 0x000000040c0478a5 */ /* 0x000fe2000f8e0204 */
[----:B------:R-:W-:-:S05]  /*7fb0*/  PLOP3.LUT P0, PT, PT, PT, UP0, 0x80, 0x0 ;  /* 0x000000000000781c */ /* 0x000fca0003f0f008 */
[----:B------:R-:W-:Y:S02]  /*7fc0*/  IMAD.U32 R2, RZ, RZ, UR4 ;  /* 0x00000004ff027e24 */ /* 0x000fe4000f8e00ff */
[----:B------:R-:W-:Y:S01]  /*7fd0*/  IMAD.U32 R3, RZ, RZ, UR5 ;  /* 0x00000005ff037e24 */ /* 0x000fe2000f8e00ff */
[----:B------:R-:W-:-:S05]  /*7fe0*/  ULDC.64 UR4, c[0x0][0x780] ;  /* 0x0001e00000047ab9 */ /* 0x000fca0000000a00 */
[----:B------:R-:W2:Y:S01]  /*7ff0*/  @P0 LDG.E R6, desc[UR38][R2.64] ;  /* 0x0000002602060981 */ /* 0x000ea2000c1e1900 */
[----:B------:R-:W-:Y:S01]  /*8000*/  UISETP.NE.U32.AND UP1, UPT, UR4, URZ, UPT ;  /* 0x0000003f0400728c */ /* 0x000fe2000bf25070 */
[----:B------:R-:W-:-:S03]  /*8010*/  ULDC UR6, c[0x0][0x280] ;  /* 0x0000a00000067ab9 */ /* 0x000fc60000000800 */
[----:B------:R-:W-:Y:S01]  /*8020*/  UISETP.NE.AND.EX UP1, UPT, UR5, URZ, UPT, UP1 ;  /* 0x0000003f0500728c */ /* 0x000fe2000bf25310 */
[----:B------:R-:W-:-:S05]  /*8030*/  IMAD.U32 R0, RZ, RZ, UR6 ;  /* 0x00000006ff007e24 */ /* 0x000fca000f8e00ff */
[----:B------:R-:W-:-:S05]  /*8040*/  PLOP3.LUT P1, PT, PT, PT, UP1, 0x80, 0x0 ;  /* 0x000000000000781c */ /* 0x000fca0003f2f018 */
[----:B------:R-:W-:Y:S02]  /*8050*/  @UP1 ULDC.64 UR4, c[0x0][0x780] ;  /* 0x0001e00000041ab9 */ /* 0x000fe40000000a00 */
[----:B------:R-:W-:-:S06]  /*8060*/  @UP1 UIMAD.WIDE UR4, UR12, 0x4, UR4 ;  /* 0x000000040c0418a5 */ /* 0x000fcc000f8e0204 */
[----:B------:R-:W-:Y:S02]  /*8070*/  IMAD.U32 R4, RZ, RZ, UR4 ;  /* 0x00000004ff047e24 */ /* 0x000fe4000f8e00ff */
[----:B------:R-:W-:-:S05]  /*8080*/  IMAD.U32 R5, RZ, RZ, UR5 ;  /* 0x00000005ff057e24 */ /* 0x000fca000f8e00ff */
[----:B------:R1:W5:Y:S01]  /*8090*/  @P1 LDG.E R0, desc[UR38][R4.64] ;  /* 0x0000002604001981 */ /* 0x000362000c1e1900 */
[----:B------:R-:W-:Y:S01]  /*80a0*/  PLOP3.LUT P2, PT, PT, PT, UP0, 0x80, 0x0 ;  /* 0x000000000000781c */ /* 0x000fe20003f4f008 */
[----:B------:R-:W3:Y:S02]  /*80b0*/  S2UR UR13, SR_CTAID.Y ;  /* 0x00000000000d79c3 */ /* 0x000ee40000002600 */
[----:B---3--:R-:W-:-:S10]  /*80c0*/  USHF.R.S32.HI UR7, URZ, 0x1f, UR13 ;  /* 0x0000001f3f077899 */ /* 0x008fd4000801140d */
[----:B--2---:R-:W-:-:S13]  /*80d0*/  @P2 R2UR UR4, R6 ;  /* 0x00000000060422ca */ /* 0x004fda00000e0000 */
[----:B------:R-:W-:-:S04]  /*80e0*/  @UP0 ULEA UR4, UR12, UR4, 0x6 ;  /* 0x000000040c040291 */ /* 0x000fc8000f8e303f */
[----:B------:R-:W-:-:S04]  /*80f0*/  @UP0 USHF.R.S32.HI UR5, URZ, 0x1f, UR4 ;  /* 0x0000001f3f050899 */ /* 0x000fc80008011404 */
[----:B------:R-:W-:-:S04]  /*8100*/  @UP0 ULEA.HI UR5, UR5, UR4, URZ, 0x6 ;  /* 0x0000000405050291 */ /* 0x000fc8000f8f303f */
[----:B------:R-:W-:-:S04]  /*8110*/  @UP0 USHF.L.U32 UR5, UR5, 0x7, URZ ;  /* 0x0000000705050899 */ /* 0x000fc8000800063f */
[----:B------:R-:W-:Y:S01]  /*8120*/  @UP0 ULOP3.LUT UR6, UR5, 0xffffe000, URZ, 0xc0, !UPT ;  /* 0xffffe00005060892 */ /* 0x000fe2000f8ec03f */
[----:B-1----:R-:W-:Y:S11]  /*8130*/  @P1 BRA `(.L_x_565) ;  /* 0x0000000000101947 */ /* 0x002ff60003800000 */
[----:B------:R-:W-:Y:S05]  /*8140*/  @!P0 BRA `(.L_x_565) ;  /* 0x00000000000c8947 */ /* 0x000fea0003800000 */
[----:B------:R-:W2:Y:S04]  /*8150*/  LDG.E R5, desc[UR38][R2.64] ;  /* 0x0000002602057981 */ /* 0x000ea8000c1e1900 */
[----:B-----5:R-:W2:Y:S02]  /*8160*/  LDG.E R0, desc[UR38][R2.64+0x4] ;  /* 0x0000042602007981 */ /* 0x020ea4000c1e1900 */
[----:B--2---:R-:W-:-:S07]  /*8170*/  IMAD.IADD R0, R0, 0x1, -R5 ;  /* 0x0000000100007824 */ /* 0x004fce00078e0a05 */
.L_x_565:
[----:B-----5:R-:W-:Y:S01]  /*8180*/  ISETP.GE.AND P0, PT, R0, 0x1, PT ;  /* 0x000000010000780c */ /* 0x020fe20003f06270 */
[----:B------:R-:W-:Y:S01]  /*8190*/  @UP0 USHF.R.S32.HI UR8, URZ, 0x1f, UR6 ;  /* 0x0000001f3f080899 */ /* 0x000fe20008011406 */
[----:B------:R-:W-:Y:S01]  /*81a0*/  UMOV UR4, URZ ;  /* 0x0000003f00047c82 */ /* 0x000fe20008000000 */
[----:B------:R-:W-:Y:S01]  /*81b0*/  UMOV UR5, URZ ;  /* 0x0000003f00057c82 */ /* 0x000fe20008000000 */
[----:B------:R-:W-:-:S04]  /*81c0*/  @UP0 UMOV UR4, UR6 ;  /* 0x0000000600040c82 */ /* 0x000fc80008000000 */
[----:B------:R-:W-:-:S05]  /*81d0*/  @UP0 UMOV UR5, UR8 ;  /* 0x0000000800050c82 */ /* 0x000fca0008000000 */
[----:B------:R-:W-:Y:S05]  /*81e0*/  @!P0 BRA `(.L_x_474) ;  /* 0x0000002c00448947 */ /* 0x000fea0003800000 */
[----:B------:R-:W-:Y:S01]  /*81f0*/  ULDC.64 UR8, c[0x0][0x2d8] ;  /* 0x0000b60000087ab9 */ /* 0x000fe20000000a00 */
[C---:B------:R-:W-:Y:S01]  /*8200*/  VIADD R2, R0.reuse, 0x3f ;  /* 0x0000003f00027836 */ /* 0x040fe20000000000 */
[----:B------:R-:W-:Y:S01]  /*8210*/  UIMAD UR7, UR7, UR8, URZ ;  /* 0x00000008070772a4 */ /* 0x000fe2000f8e023f */
[----:B------:R-:W-:Y:S01]  /*8220*/  ISETP.GE.AND P1, PT, R0, 0x41, PT ;  /* 0x000000410000780c */ /* 0x000fe20003f26270 */
[----:B------:R-:W-:Y:S02]  /*8230*/  USHF.R.S32.HI UR6, URZ, 0x1f, UR12 ;  /* 0x0000001f3f067899 */ /* 0x000fe4000801140c */
[----:B------:R-:W-:Y:S01]  /*8240*/  UIMAD.WIDE.U32 UR10, UR13, UR8, URZ ;  /* 0x000000080d0a72a5 */ /* 0x000fe2000f8e003f */
[----:B------:R-:W-:Y:S01]  /*8250*/  SHF.R.S32.HI R3, RZ, 0x1f, R2 ;  /* 0x0000001fff037819 */ /* 0x000fe20000011402 */
[----:B------:R-:W-:Y:S02]  /*8260*/  UIMAD UR7, UR13, UR9, UR7 ;  /* 0x000000090d0772a4 */ /* 0x000fe4000f8e0207 */
[----:B------:R-:W-:Y:S01]  /*8270*/  UIADD3 UR8, UP1, UR4, UR10, URZ ;  /* 0x0000000a04087290 */ /* 0x000fe2000ff3e03f */
[----:B------:R-:W-:Y:S01]  /*8280*/  LEA.HI R3, R3, R2, RZ, 0x6 ;  /* 0x0000000203037211 */ /* 0x000fe200078f30ff */
[----:B------:R-:W-:-:S02]  /*8290*/  UIADD3 UR7, UR11, UR7, URZ ;  /* 0x000000070b077290 */ /* 0x000fc4000fffe03f */
[----:B------:R-:W-:Y:S01]  /*82a0*/  USEL UR6, UR6, URZ, !UP0 ;  /* 0x0000003f06067287 */ /* 0x000fe2000c000000 */
[----:B------:R-:W-:Y:S01]  /*82b0*/  SHF.R.S32.HI R3, RZ, 0x6, R3 ;  /* 0x00000006ff037819 */ /* 0x000fe20000011403 */
[----:B------:R-:W-:Y:S01]  /*82c0*/  ULDC.64 UR14, c[0x0][0x2e0] ;  /* 0x0000b800000e7ab9 */ /* 0x000fe20000000a00 */
[----:B------:R-:W-:Y:S02]  /*82d0*/  USEL UR13, UR12, URZ, !UP0 ;  /* 0x0000003f0c0d7287 */ /* 0x000fe4000c000000 */
[----:B------:R-:W-:Y:S01]  /*82e0*/  UIADD3.X UR9, UR5, UR7, URZ, UP1, !UPT ;  /* 0x0000000705097290 */ /* 0x000fe20008ffe43f */
[----:B------:R-:W-:Y:S01]  /*82f0*/  VIMNMX R3, R3, 0x1, !PT ;  /* 0x0000000103037848 */ /* 0x000fe20007fe0100 */
[----:B------:R-:W-:Y:S02]  /*8300*/  UIMAD UR6, UR6, UR14, URZ ;  /* 0x0000000e060672a4 */ /* 0x000fe4000f8e023f */
[----:B------:R-:W-:Y:S01]  /*8310*/  UIMAD.WIDE.U32 UR8, UR13, UR14, UR8 ;  /* 0x0000000e0d0872a5 */ /* 0x000fe2000f8e0008 */
[----:B------:R-:W-:Y:S01]  /*8320*/  LOP3.LUT R2, R3, 0x1, RZ, 0xc0, !PT ;  /* 0x0000000103027812 */ /* 0x000fe200078ec0ff */
[----:B------:R-:W-:Y:S01]  /*8330*/  UIMAD UR12, UR13, UR15, UR6 ;  /* 0x0000000f0d0c72a4 */ /* 0x000fe2000f8e0206 */
[----:B------:R-:W-:-:S03]  /*8340*/  ELECT P0, URZ, PT ;  /* 0x00000000003f782f */ /* 0x000fc60003800000 */
[----:B------:R-:W-:Y:S01]  /*8350*/  UIADD3 UR19, UR9, UR12, URZ ;  /* 0x0000000c09137290 */ /* 0x000fe2000fffe03f */
[----:B------:R-:W-:Y:S01]  /*8360*/  UMOV UR6, URZ ;  /* 0x0000003f00067c82 */ /* 0x000fe20008000000 */
[----:B------:R-:W-:Y:S10]  /*8370*/  @!P1 BRA `(.L_x_566) ;  /* 0x0000000400889947 */ /* 0x000ff40003800000 */
[----:B------:R-:W-:Y:S01]  /*8380*/  UMOV UR6, UR10 ;  /* 0x0000000a00067c82 */ /* 0x000fe20008000000 */
[----:B------:R-:W-:Y:S01]  /*8390*/  ULDC.64 UR10, c[0x0][0x2c0] ;  /* 0x0000b000000a7ab9 */ /* 0x000fe20000000a00 */
[----:B------:R-:W-:Y:S01]  /*83a0*/  UIMAD.WIDE.U32 UR6, UR13, UR14, UR6 ;  /* 0x0000000e0d0672a5 */ /* 0x000fe2000f8e0006 */
[----:B------:R-:W-:Y:S01]  /*83b0*/  IMAD.IADD R0, R3, 0x1, -R2 ;  /* 0x0000000103007824 */ /* 0x000fe200078e0a02 */
[----:B------:R-:W-:Y:S02]  /*83c0*/  ULDC.64 UR20, c[0x0][0x2c0] ;  /* 0x0000b00000147ab9 */ /* 0x000fe40000000a00 */
[----:B------:R-:W-:-:S04]  /*83d0*/  UIADD3 UR15, UP0, UR4, UR6, URZ ;  /* 0x00000006040f7290 */ /* 0x000fc8000ff1e03f */
[----:B------:R-:W-:Y:S02]  /*83e0*/  UIADD3.X UR4, UR5, UR12, UR7, UP0, !UPT ;  /* 0x0000000c05047290 */ /* 0x000fe400087fe407 */
[----:B------:R-:W-:Y:S01]  /*83f0*/  ULEA UR14, UP0, UR15, UR10, 0x2 ;  /* 0x0000000a0f0e7291 */ /* 0x000fe2000f80103f */
[----:B------:R-:W-:-:S03]  /*8400*/  UMOV UR5, URZ ;  /* 0x0000003f00057c82 */ /* 0x000fc60008000000 */
[----:B------:R-:W-:Y:S02]  /*8410*/  ULEA.HI.X UR15, UR15, UR11, UR4, 0x2, UP0 ;  /* 0x0000000b0f0f7291 */ /* 0x000fe400080f1404 */
[----:B------:R-:W-:Y:S02]  /*8420*/  UIADD3 UR10, UP0, UR14, 0x4000, URZ ;  /* 0x000040000e0a7890 */ /* 0x000fe4000ff1e03f */
[----:B------:R-:W-:Y:S02]  /*8430*/  UIADD3 UR12, UP1, UR14, 0x8000, URZ ;  /* 0x000080000e0c7890 */ /* 0x000fe4000ff3e03f */
[----:B------:R-:W-:Y:S02]  /*8440*/  UIADD3 UR14, UP2, UR14, 0xc000, URZ ;  /* 0x0000c0000e0e7890 */ /* 0x000fe4000ff5e03f */
[----:B------:R-:W-:Y:S02]  /*8450*/  UIADD3.X UR11, URZ, UR15, URZ, UP0, !UPT ;  /* 0x0000000f3f0b7290 */ /* 0x000fe400087fe43f */
[----:B------:R-:W-:-:S02]  /*8460*/  UIADD3.X UR13, URZ, UR15, URZ, UP1, !UPT ;  /* 0x0000000f3f0d7290 */ /* 0x000fc40008ffe43f */
[----:B------:R-:W-:Y:S01]  /*8470*/  UIADD3.X UR15, URZ, UR15, URZ, UP2, !UPT ;  /* 0x0000000f3f0f7290 */ /* 0x000fe200097fe43f */
[----:B------:R-:W-:-:S11]  /*8480*/  UMOV UR4, URZ ;  /* 0x0000003f00047c82 */ /* 0x000fd60008000000 */
.L_x_579:
        /* <DEDUP_REMOVED lines=21> */
.L_x_568:
[----:B------:R-:W-:Y:S05]  /*85e0*/  BSYNC B0 ;  /* 0x0000000000007941 */ /* 0x000fea0003800000 */
.L_x_567:
        /* <DEDUP_REMOVED lines=13> */
.L_x_570:
[----:B------:R-:W-:Y:S05]  /*86c0*/  BSYNC B0 ;  /* 0x0000000000007941 */ /* 0x000fea0003800000 */
.L_x_569:
[----:B------:R-:W-:Y:S06]  /*86d0*/  BAR.ARV 0xa, 0xa0 ;  /* 0x0282800000007b1d */ /* 0x000fec0000002000 */
[----:B------:R-:W-:Y:S04]  /*86e0*/  BSSY B0, `(.L_x_571) ;  /* 0x0000003000007945 */ /* 0x000fe80003800000 */
[----:B------:R-:W-:Y:S05]  /*86f0*/  @!P0 BRA `(.L_x_572) ;  /* 0x0000000000048947 */ /* 0x000fea0003800000 */
[----:B------:R-:W-:-:S04]  /*8700*/  DEPBAR.LE SB0, 0x0 ;  /* 0x000080000000791a */ /* 0x000fc80000000000 */
.L_x_572:
[----:B------:R-:W-:Y:S05]  /*8710*/  BSYNC B0 ;  /* 0x0000000000007941 */ /* 0x000fea0003800000 */
.L_x_571:
        /* <DEDUP_REMOVED lines=13> */
.L_x_574:
[----:B------:R-:W-:Y:S05]  /*87f0*/  BSYNC B0 ;  /* 0x0000000000007941 */ /* 0x000fea0003800000 */
.L_x_573:
        /* <DEDUP_REMOVED lines=13> */
.L_x_576:
[----:B------:R-:W-:Y:S05]  /*88d0*/  BSYNC B0 ;  /* 0x0000000000007941 */ /* 0x000fea0003800000 */
.L_x_575:
[----:B------:R-:W-:Y:S01]  /*88e0*/  VIADD R0, R0, 0xfffffffe ;  /* 0xfffffffe00007836 */ /* 0x000fe20000000000 */
[----:B------:R-:W-:Y:S06]  /*88f0*/  BAR.ARV 0xa, 0xa0 ;  /* 0x0282800000007b1d */ /* 0x000fec0000002000 */
[----:B------:R-:W-:Y:S01]  /*8900*/  BSSY B0, `(.L_x_577) ;  /* 0x0000004000007945 */ /* 0x000fe20003800000 */
[----:B------:R-:W-:-:S03]  /*8910*/  ISETP.NE.AND P1, PT, R0, RZ, PT ;  /* 0x000000ff0000720c */ /* 0x000fc60003f25270 */
[----:B------:R-:W-:Y:S10]  /*8920*/  @!P0 BRA `(.L_x_578) ;  /* 0x0000000000048947 */ /* 0x000ff40003800000 */
[----:B------:R-:W-:-:S04]  /*8930*/  DEPBAR.LE SB0, 0x0 ;  /* 0x000080000000791a */ /* 0x000fc80000000000 */
.L_x_578:
[----:B------:R-:W-:Y:S05]  /*8940*/  BSYNC B0 ;  /* 0x0000000000007941 */ /* 0x000fea0003800000 */
.L_x_577:
[----:B------:R-:W-:Y:S06]  /*8950*/  BAR.ARV 0xb, 0xa0 ;  /* 0x02c2800000007b1d */ /* 0x000fec0000002000 */
[----:B------:R-:W-:Y:S02]  /*8960*/  UIADD3 UR5, UR5, 0x2, URZ ;  /* 0x0000000205057890 */ /* 0x000fe4000fffe03f */
[----:B------:R-:W-:Y:S01]  /*8970*/  UIADD3 UR4, UR4, 0x1, URZ ;  /* 0x0000000104047890 */ /* 0x000fe2000fffe03f */
[----:B------:R-:W-:Y:S11]  /*8980*/  @P1 BRA `(.L_x_579) ;  /* 0xfffffff800c01947 */ /* 0x000ff6000383ffff */
[----:B------:R-:W-:-:S12]  /*8990*/  USHF.L.U32 UR6, UR5, 0xd, URZ ;  /* 0x0000000d05067899 */ /* 0x000fd8000800063f */
.L_x_566:
        /* <DEDUP_REMOVED lines=10> */
[----:B------:R-:W-:Y:S01]  /*8a40*/  ULEA UR4, UP0, UR11, UR4, 0x2 ;  /* 0x000000040b047291 */ /* 0x000fe2000f80103f */
[----:B------:R-:W-:-:S03]  /*8a50*/  UMOV UR13, 0x14f00000 ;  /* 0x14f00000000d7882 */ /* 0x000fc60000000000 */
[----:B------:R-:W-:-:S03]  /*8a60*/  ULEA.HI.X UR5, UR11, UR5, UR12, 0x2, UP0 ;  /* 0x000000050b057291 */ /* 0x000fc600080f140c */
[----:B------:R-:W-:Y:S01]  /*8a70*/  UMOV UR12, 0x0 ;  /* 0x00000000000c7882 */ /* 0x000fe20000000000 */
[----:B-1----:R-:W-:-:S03]  /*8a80*/  ULEA UR7, UR10, UR7, 0x18 ;  /* 0x000000070a077291 */ /* 0x002fc6000f8ec03f */
[----:B------:R-:W-:Y:S01]  /*8a90*/  UMOV UR10, 0x400 ;  /* 0x00000400000a7882 */ /* 0x000fe20000000000 */
[----:B------:R-:W-:-:S09]  /*8aa0*/  UIADD3 UR7, UR7, 0x10000, URZ ;  /* 0x0001000007077890 */ /* 0x000fd2000fffe03f */
[----:B------:R1:W-:Y:S02]  /*8ab0*/  UBLKRED.G.S.ADD.F32.RN [UR4], [UR7], UR10, desc[UR12] ;  /* 0x00000c04070073bb */ /* 0x0003e400080a140a */
[----:B-1----:R0:W-:Y:S02]  /*8ac0*/  UTMACMDFLUSH ;  /* 0x00000000000079b7 */ /* 0x0021e40000000000 */
.L_x_581:
[----:B------:R-:W-:Y:S05]  /*8ad0*/  BSYNC B0 ;  /* 0x0000000000007941 */ /* 0x000fea0003800000 */
.L_x_580:
[----:B------:R-:W-:Y:S06]  /*8ae0*/  BAR.SYNC.DEFER_BLOCKING 0xe, 0xa0 ;  /* 0x0382800000007b1d */ /* 0x000fec0000010000 */
[----:B------:R-:W-:Y:S04]  /*8af0*/  BSSY B0, `(.L_x_582) ;  /* 0x0000012000007945 */ /* 0x000fe80003800000 */
[----:B------:R-:W-:Y:S05]  /*8b00*/  @!P0 BRA `(.L_x_583) ;  /* 0x0000000000408947 */ /* 0x000fea0003800000 */
[----:B------:R-:W1:Y:S01]  /*8b10*/  S2UR UR7, SR_CgaCtaId ;  /* 0x00000000000779c3 */ /* 0x000e620000008800 */
[----:B------:R-:W-:Y:S01]  /*8b20*/  UIADD3 UR4, UR6, 0x1000, URZ ;  /* 0x0000100006047890 */ /* 0x000fe2000fffe03f */
[----:B------:R-:W-:Y:S01]  /*8b30*/  UMOV UR5, 0x400 ;  /* 0x0000040000057882 */ /* 0x000fe20000000000 */
[----:B------:R-:W-:Y:S02]  /*8b40*/  ULDC.64 UR10, c[0x0][0x2c0] ;  /* 0x0000b000000a7ab9 */ /* 0x000fe40000000a00 */
[----:B------:R-:W-:Y:S01]  /*8b50*/  UIADD3 UR12, UP0, UR4, UR8, URZ ;  /* 0x00000008040c7290 */ /* 0x000fe2000ff1e03f */
[----:B------:R-:W-:Y:S01]  /*8b60*/  UMOV UR13, 0x14f00000 ;  /* 0x14f00000000d7882 */ /* 0x000fe20000000000 */
[----:B-1----:R-:W-:Y:S02]  /*8b70*/  ULEA UR7, UR7, UR5, 0x18 ;  /* 0x0000000507077291 */ /* 0x002fe4000f8ec03f */
[----:B------:R-:W-:Y:S02]  /*8b80*/  ULEA.HI.X.SX32 UR5, UR4, UR19, 0x1, UP0 ;  /* 0x0000001304057291 */ /* 0x000fe400080f0e3f */
[----:B------:R-:W-:-:S02]  /*8b90*/  ULEA UR4, UP0, UR12, UR10, 0x2 ;  /* 0x0000000a0c047291 */ /* 0x000fc4000f80103f */
[----:B------:R-:W-:Y:S02]  /*8ba0*/  UIADD3 UR7, UR7, 0x14000, URZ ;  /* 0x0001400007077890 */ /* 0x000fe4000fffe03f */
[----:B------:R-:W-:Y:S01]  /*8bb0*/  ULEA.HI.X UR5, UR12, UR11, UR5, 0x2, UP0 ;  /* 0x0000000b0c057291 */ /* 0x000fe200080f1405 */
[----:B------:R-:W-:Y:S02]  /*8bc0*/  UMOV UR10, 0x400 ;  /* 0x00000400000a7882 */ /* 0x000fe40000000000 */
[----:B------:R-:W-:-:S06]  /*8bd0*/  UMOV UR12, 0x0 ;  /* 0x00000000000c7882 */ /* 0x000fcc0000000000 */
[----:B------:R1:W-:Y:S01]  /*8be0*/  UBLKRED.G.S.ADD.F32.RN [UR4], [UR7], UR10, desc[UR12] ;  /* 0x00000c04070073bb */ /* 0x0003e200080a140a */
[----:B------:R0:W-:Y:S01]  /*8bf0*/  UTMACMDFLUSH ;  /* 0x00000000000079b7 */ /* 0x0001e20000000000 */
[----:B-1----:R-:W-:-:S04]  /*8c00*/  DEPBAR.LE SB0, 0x1 ;  /* 0x000080400000791a */ /* 0x002fc80000000000 */
.L_x_583:
[----:B------:R-:W-:Y:S05]  /*8c10*/  BSYNC B0 ;  /* 0x0000000000007941 */ /* 0x000fea0003800000 */
.L_x_582:
[----:B------:R-:W-:Y:S06]  /*8c20*/  BAR.ARV 0xa, 0xa0 ;  /* 0x0282800000007b1d */ /* 0x000fec0000002000 */
[----:B------:R-:W-:Y:S04]  /*8c30*/  BSSY B0, `(.L_x_584) ;  /* 0x0000003000007945 */ /* 0x000fe80003800000 */
[----:B------:R-:W-:Y:S05]  /*8c40*/  @!P0 BRA `(.L_x_585) ;  /* 0x0000000000048947 */ /* 0x000fea0003800000 */
[----:B------:R-:W-:-:S04]  /*8c50*/  DEPBAR.LE SB0, 0x0 ;  /* 0x000080000000791a */ /* 0x000fc80000000000 */
.L_x_585:
[----:B------:R-:W-:Y:S05]  /*8c60*/  BSYNC B0 ;  /* 0x0000000000007941 */ /* 0x000fea0003800000 */
.L_x_584:
[----:B------:R-:W-:Y:S06]  /*8c70*/  BAR.ARV 0xb, 0xa0 ;  /* 0x02c2800000007b1d */ /* 0x000fec0000002000 */
[----:B------:R-:W-:Y:S05]  /*8c80*/  BRA `(.L_x_474) ;  /* 0x00000020009c7947 */ /* 0x000fea0003800000 */
.L_x_561:
[----:B------:R-:W-:Y:S01]  /*8c90*/  ULDC.64 UR4, c[0x0][0x8d8] ;  /* 0x0002360000047ab9 */ /* 0x000fe20000000a00 */
[----:B------:R-:W1:Y:S01]  /*8ca0*/  S2R R7, SR_CTAID.Z ;  /* 0x0000000000077919 */ /* 0x000e620000002700 */
[----:B------:R-:W-:Y:S01]  /*8cb0*/  ISETP.NE.U32.AND P0, PT, RZ, UR4, PT ;  /* 0x00000004ff007c0c */ /* 0x000fe2000bf05070 */
[----:B------:R-:W2:Y:S03]  /*8cc0*/  S2UR UR20, SR_CTAID.Y ;  /* 0x00000000001479c3 */ /* 0x000ea60000002600 */
[----:B------:R-:W-:-:S13]  /*8cd0*/  ISETP.NE.AND.EX P0, PT, RZ, UR5, PT, P0 ;  /* 0x00000005ff007c0c */ /* 0x000fda000bf05300 */
[----:B------:R-:W-:Y:S05]  /*8ce0*/  @!P0 BRA `(.L_x_586) ;  /* 0x0000000000108947 */ /* 0x000fea0003800000 */
[----:B------:R-:W1:Y:S02]  /*8cf0*/  LDC.64 R2, c[0x0][0x8d8] ;  /* 0x00023600ff027b82 */ /* 0x000e640000000a00 */
[----:B-1----:R-:W-:-:S05]  /*8d00*/  IMAD.WIDE R2, R7, 0x4, R2 ;  /* 0x0000000407027825 */ /* 0x002fca00078e0202 */
[----:B------:R1:W5:Y:S01]  /*8d10*/  LDG.E R5, desc[UR38][R2.64] ;  /* 0x0000002602057981 */ /* 0x000362000c1e1900 */
[----:B------:R-:W-:Y:S05]  /*8d20*/  BRA `(.L_x_587) ;  /* 0x00000000002c7947 */ /* 0x000fea0003800000 */
.L_x_586:
[----:B------:R-:W-:Y:S02]  /*8d30*/  ULDC.64 UR4, c[0x0][0x8d0] ;  /* 0x0002340000047ab9 */ /* 0x000fe40000000a00 */
[----:B------:R-:W-:-:S04]  /*8d40*/  ISETP.NE.U32.AND P0, PT, RZ, UR4, PT ;  /* 0x00000004ff007c0c */ /* 0x000fc8000bf05070 */
[----:B------:R-:W-:-:S13]  /*8d50*/  ISETP.NE.AND.EX P0, PT, RZ, UR5, PT, P0 ;  /* 0x00000005ff007c0c */ /* 0x000fda000bf05300 */
[----:B------:R-:W-:Y:S05]  /*8d60*/  @!P0 BRA `(.L_x_588) ;  /* 0x0000000000188947 */ /* 0x000fea0003800000 */
[----:B------:R-:W1:Y:S02]  /*8d70*/  LDC.64 R2, c[0x0][0x8d0] ;  /* 0x00023400ff027b82 */ /* 0x000e640000000a00 */
[----:B-1----:R-:W-:-:S05]  /*8d80*/  IMAD.WIDE R2, R7, 0x4, R2 ;  /* 0x0000000407027825 */ /* 0x002fca00078e0202 */
[----:B------:R-:W3:Y:S04]  /*8d90*/  LDG.E R5, desc[UR38][R2.64] ;  /* 0x0000002602057981 */ /* 0x000ee8000c1e1900 */
[----:B------:R-:W3:Y:S02]  /*8da0*/  LDG.E R0, desc[UR38][R2.64+0x4] ;  /* 0x0000042602007981 */ /* 0x000ee4000c1e1900 */
[----:B---3--:R-:W-:Y:S01]  /*8db0*/  IMAD.IADD R5, R0, 0x1, -R5 ;  /* 0x0000000100057824 */ /* 0x008fe200078e0a05 */
[----:B------:R-:W-:Y:S06]  /*8dc0*/  BRA `(.L_x_587) ;  /* 0x0000000000047947 */ /* 0x000fec0003800000 */
.L_x_588:
[----:B------:R-:W3:Y:S02]  /*8dd0*/  LDC R5, c[0x0][0x8bc] ;  /* 0x00022f00ff057b82 */ /* 0x000ee40000000800 */
.L_x_587:
[----:B------:R-:W4:Y:S01]  /*8de0*/  S2R R14, SR_CTAID.X ;  /* 0x00000000000e7919 */ /* 0x000f220000002500 */
[----:B------:R-:W-:Y:S02]  /*8df0*/  IMAD.MOV.U32 R0, RZ, RZ, 0x1 ;  /* 0x00000001ff007424 */ /* 0x000fe400078e00ff */
[----:B------:R-:W-:Y:S02]  /*8e00*/  IMAD.MOV.U32 R9, RZ, RZ, RZ ;  /* 0x000000ffff097224 */ /* 0x000fe400078e00ff */
[----:B----4-:R-:W-:-:S05]  /*8e10*/  IMAD.SHL.U32 R14, R14, 0x80, RZ ;  /* 0x000000800e0e7824 */ /* 0x010fca00078e00ff */
[----:B---3-5:R-:W-:-:S04]  /*8e20*/  ISETP.GE.AND P0, PT, R14, R5, PT ;  /* 0x000000050e00720c */ /* 0x028fc80003f06270 */
[----:B-1----:R-:W-:-:S04]  /*8e30*/  SEL R8, R7, 0xffffffff, !P0 ;  /* 0xffffffff07087807 */ /* 0x002fc80004000000 */
[----:B------:R-:W-:-:S13]  /*8e40*/  ISETP.GE.AND P0, PT, R8, RZ, PT ;  /* 0x000000ff0800720c */ /* 0x000fda0003f06270 */
[----:B------:R-:W-:Y:S05]  /*8e50*/  @!P0 BRA `(.L_x_589) ;  /* 0x0000001c00948947 */ /* 0x000fea0003800000 */
[----:B------:R-:W1:Y:S08]  /*8e60*/  LDC.64 R10, c[0x0][0x770] ;  /* 0x0001dc00ff0a7b82 */ /* 0x000e700000000a00 */
[----:B------:R-:W3:Y:S08]  /*8e70*/  LDC.64 R6, c[0x0][0x770] ;  /* 0x0001dc00ff067b82 */ /* 0x000ef00000000a00 */
[----:B------:R-:W4:Y:S01]  /*8e80*/  LDC.64 R4, c[0x0][0x778] ;  /* 0x0001de00ff047b82 */ /* 0x000f220000000a00 */
[----:B-1----:R-:W-:-:S07]  /*8e90*/  ISETP.NE.U32.AND P1, PT, R10, RZ, PT ;  /* 0x000000ff0a00720c */ /* 0x002fce0003f25070 */
[----:B------:R-:W1:Y:S01]  /*8ea0*/  LDC.64 R2, c[0x0][0x780] ;  /* 0x0001e000ff027b82 */ /* 0x000e620000000a00 */
[----:B------:R-:W-:Y:S01]  /*8eb0*/  ISETP.NE.AND.EX P1, PT, R11, RZ, PT, P1 ;  /* 0x000000ff0b00720c */ /* 0x000fe20003f25310 */
[----:B---3--:R-:W-:Y:S01]  /*8ec0*/  IMAD.WIDE R6, R8, 0x4, R6 ;  /* 0x0000000408067825 */ /* 0x008fe200078e0206 */
[----:B----4-:R-:W-:-:S11]  /*8ed0*/  ISETP.NE.U32.AND P0, PT, R4, RZ, PT ;  /* 0x000000ff0400720c */ /* 0x010fd60003f05070 */
[----:B------:R-:W3:Y:S01]  /*8ee0*/  @P1 LDG.E R9, desc[UR38][R6.64] ;  /* 0x0000002606091981 */ /* 0x000ee2000c1e1900 */
[----:B------:R-:W-:-:S03]  /*8ef0*/  ISETP.NE.AND.EX P0, PT, R5, RZ, PT, P0 ;  /* 0x000000ff0500720c */ /* 0x000fc60003f05300 */
[----:B------:R-:W4:Y:S01]  /*8f00*/  @P1 LDG.E R15, desc[UR38][R6.64] ;  /* 0x00000026060f1981 */ /* 0x000f22000c1e1900 */
[----:B-1----:R-:W-:-:S04]  /*8f10*/  ISETP.NE.U32.AND P2, PT, R2, RZ, PT ;  /* 0x000000ff0200720c */ /* 0x002fc80003f45070 */
[----:B------:R-:W-:-:S05]  /*8f20*/  ISETP.NE.AND.EX P2, PT, R3, RZ, PT, P2 ;  /* 0x000000ff0300720c */ /* 0x000fca0003f45320 */
[----:B------:R-:W1:Y:S08]  /*8f30*/  @P0 LDC.64 R2, c[0x0][0x778] ;  /* 0x0001de00ff020b82 */ /* 0x000e700000000a00 */
[----:B------:R-:W2:Y:S01]  /*8f40*/  @P2 LDC.64 R12, c[0x0][0x780] ;  /* 0x0001e000ff0c2b82 */ /* 0x000ea20000000a00 */
[----:B------:R-:W-:Y:S01]  /*8f50*/  IMAD.MOV.U32 R5, RZ, RZ, RZ ;  /* 0x000000ffff057224 */ /* 0x000fe200078e00ff */
[----:B------:R-:W-:Y:S01]  /*8f60*/  ULDC UR4, c[0x0][0x280] ;  /* 0x0000a00000047ab9 */ /* 0x000fe20000000800 */
[----:B-1----:R-:W-:-:S05]  /*8f70*/  @P0 IMAD.WIDE R2, R8, 0x4, R2 ;  /* 0x0000000408020825 */ /* 0x002fca00078e0202 */
[----:B------:R2:W5:Y:S01]  /*8f80*/  @P0 LDG.E R5, desc[UR38][R2.64] ;  /* 0x0000002602050981 */ /* 0x000562000c1e1900 */
[----:B------:R-:W-:Y:S02]  /*8f90*/  IMAD.U32 R4, RZ, RZ, UR4 ;  /* 0x00000004ff047e24 */ /* 0x000fe4000f8e00ff */
[----:B--2---:R-:W-:Y:S01]  /*8fa0*/  @P2 IMAD.WIDE R2, R8, 0x4, R12 ;  /* 0x0000000408022825 */ /* 0x004fe200078e020c */
[----:B------:R-:W-:-:S04]  /*8fb0*/  VOTEU.ANY UP0, P1 ;  /* 0x00000000003f7886 */ /* 0x000fc80000800100 */
[----:B------:R1:W5:Y:S02]  /*8fc0*/  @P2 LDG.E R4, desc[UR38][R2.64] ;  /* 0x0000002602042981 */ /* 0x000364000c1e1900 */
[----:B-1----:R-:W-:Y:S01]  /*8fd0*/  CS2R R2, SRZ ;  /* 0x0000000000027805 */ /* 0x002fe2000001ff00 */
[----:B---3--:R-:W-:-:S05]  /*8fe0*/  @P1 IMAD R9, R8, 0x40, R9 ;  /* 0x0000004008091824 */ /* 0x008fca00078e0209 */
[----:B------:R-:W-:-:S04]  /*8ff0*/  @P1 SHF.R.S32.HI R12, RZ, 0x1f, R9 ;  /* 0x0000001fff0c1819 */ /* 0x000fc80000011409 */
[----:B------:R-:W-:-:S04]  /*9000*/  @P1 LEA.HI R12, R12, R9, RZ, 0x6 ;  /* 0x000000090c0c1211 */ /* 0x000fc800078f30ff */
[----:B------:R-:W-:Y:S02]  /*9010*/  @P1 LOP3.LUT R12, R12, 0xffffffc0, RZ, 0xc0, !PT ;  /* 0xffffffc00c0c1812 */ /* 0x000fe400078ec0ff */
[----:B----4-:R-:W-:Y:S02]  /*9020*/  @P1 R2UR UR4, R15 ;  /* 0x000000000f0412ca */ /* 0x010fe400000e0000 */
[--C-:B------:R-:W-:Y:S01]  /*9030*/  @P1 SHF.R.S32.HI R9, RZ, 0x1f, R12.reuse ;  /* 0x0000001fff091819 */ /* 0x100fe2000001140c */
[----:B------:R-:W-:-:S04]  /*9040*/  @P1 IMAD.MOV.U32 R2, RZ, RZ, R12 ;  /* 0x000000ffff021224 */ /* 0x000fc800078e000c */
[----:B------:R-:W-:Y:S01]  /*9050*/  @P1 IMAD.MOV.U32 R3, RZ, RZ, R9 ;  /* 0x000000ffff031224 */ /* 0x000fe200078e0009 */
[----:B------:R-:W-:Y:S07]  /*9060*/  @P2 BRA `(.L_x_590) ;  /* 0x0000000000102947 */ /* 0x000fee0003800000 */
[----:B------:R-:W-:Y:S05]  /*9070*/  @!P1 BRA `(.L_x_590) ;  /* 0x00000000000c9947 */ /* 0x000fea0003800000 */
[----:B------:R-:W2:Y:S04]  /*9080*/  LDG.E R9, desc[UR38][R6.64] ;  /* 0x0000002606097981 */ /* 0x000ea8000c1e1900 */
[----:B-----5:R-:W2:Y:S02]  /*9090*/  LDG.E R4, desc[UR38][R6.64+0x4] ;  /* 0x0000042606047981 */ /* 0x020ea4000c1e1900 */
[----:B--2---:R-:W-:-:S07]  /*90a0*/  IMAD.IADD R4, R4, 0x1, -R9 ;  /* 0x0000000104047824 */ /* 0x004fce00078e0a09 */
.L_x_590:
[----:B-----5:R-:W-:Y:S01]  /*90b0*/  ISETP.GE.AND P1, PT, R4, 0x1, PT ;  /* 0x000000010400780c */ /* 0x020fe20003f26270 */
[----:B------:R-:W-:Y:S01]  /*90c0*/  UMOV UR35, URZ ;  /* 0x0000003f00237c82 */ /* 0x000fe20008000000 */
[----:B------:R-:W-:Y:S01]  /*90d0*/  @UP0 UMOV UR35, UR4 ;  /* 0x0000000400230c82 */ /* 0x000fe20008000000 */
[----:B------:R-:W-:-:S10]  /*90e0*/  IMAD.MOV.U32 R9, RZ, RZ, RZ ;  /* 0x000000ffff097224 */ /* 0x000fd400078e00ff */
[----:B------:R-:W-:Y:S05]  /*90f0*/  @!P1 BRA `(.L_x_589) ;  /* 0x0000001800ec9947 */ /* 0x000fea0003800000 */
[----:B------:R-:W1:Y:S01]  /*9100*/  S2R R9, SR_CTAID.Y ;  /* 0x0000000000097919 */ /* 0x000e620000002600 */
[----:B------:R-:W2:Y:S01]  /*9110*/  LDC.64 R12, c[0x0][0x718] ;  /* 0x0001c600ff0c7b82 */ /* 0x000ea20000000a00 */
[----:B------:R-:W-:Y:S01]  /*9120*/  ISETP.NE.U32.AND P1, PT, R10, RZ, PT ;  /* 0x000000ff0a00720c */ /* 0x000fe20003f25070 */
[----:B------:R-:W-:Y:S01]  /*9130*/  ULDC UR4, c[0x0][0x2e8] ;  /* 0x0000ba0000047ab9 */ /* 0x000fe20000000800 */
[----:B------:R-:W-:Y:S01]  /*9140*/  R2UR UR13, R8 ;  /* 0x00000000080d72ca */ /* 0x000fe200000e0000 */
[----:B------:R-:W-:Y:S01]  /*9150*/  VOTEU.ANY UP1, P0 ;  /* 0x00000000003f7886 */ /* 0x000fe20000020100 */
[----:B------:R-:W-:Y:S02]  /*9160*/  ISETP.NE.AND.EX P1, PT, R11, RZ, PT, P1 ;  /* 0x000000ff0b00720c */ /* 0x000fe40003f25310 */
[----:B------:R-:W-:Y:S02]  /*9170*/  ELECT P0, URZ, PT ;  /* 0x00000000003f782f */ /* 0x000fe40003800000 */
[----:B------:R-:W-:Y:S01]  /*9180*/  SHF.R.S32.HI R8, RZ, 0x1f, R8 ;  /* 0x0000001fff087819 */ /* 0x000fe20000011408 */
[----:B------:R-:W3:Y:S01]  /*9190*/  LDC.64 R10, c[0x0][0x720] ;  /* 0x0001c800ff0a7b82 */ /* 0x000ee20000000a00 */
[----:B------:R-:W-:Y:S01]  /*91a0*/  MOV R7, R3 ;  /* 0x0000000300077202 */ /* 0x000fe20000000f00 */
[----:B------:R-:W-:Y:S01]  /*91b0*/  UMOV UR12, UR20 ;  /* 0x00000014000c7c82 */ /* 0x000fe20008000000 */
[----:B------:R-:W-:Y:S01]  /*91c0*/  SEL R8, R8, RZ, !P1 ;  /* 0x000000ff08087207 */ /* 0x000fe20004800000 */
[----:B------:R-:W-:Y:S01]  /*91d0*/  BSSY B0, `(.L_x_589) ;  /* 0x00001ad000007945 */ /* 0x000fe20003800000 */
[----:B------:R-:W-:-:S02]  /*91e0*/  R2UR UR11, R14 ;  /* 0x000000000e0b72ca */ /* 0x000fc400000e0000 */
[----:B------:R-:W-:Y:S01]  /*91f0*/  R2UR UR8, R5 ;  /* 0x00000000050872ca */ /* 0x000fe200000e0000 */
[----:B------:R-:W-:Y:S01]  /*9200*/  VOTEU.ANY UP0, P1 ;  /* 0x00000000003f7886 */ /* 0x000fe20000800100 */
[----:B------:R-:W-:Y:S02]  /*9210*/  USEL UR21, UR13, URZ, !UP0 ;  /* 0x0000003f0d157287 */ /* 0x000fe4000c000000 */
[----:B------:R-:W-:Y:S02]  /*9220*/  UISETP.NE.AND UP0, UPT, UR4, 0x1, UPT ;  /* 0x000000010400788c */ /* 0x000fe4000bf05270 */
[----:B------:R-:W-:-:S07]  /*9230*/  USEL UR13, UR13, URZ, !UP1 ;  /* 0x0000003f0d0d7287 */ /* 0x000fce000c800000 */
[----:B------:R-:W-:Y:S01]  /*9240*/  UIADD3 UR11, UR11, UR8, URZ ;  /* 0x000000080b0b7290 */ /* 0x000fe2000fffe03f */
[----:B-1----:R-:W-:Y:S01]  /*9250*/  SHF.R.S32.HI R9, RZ, 0x1f, R9 ;  /* 0x0000001fff097819 */ /* 0x002fe20000011409 */
[----:B------:R-:W-:Y:S01]  /*9260*/  @UP0 ULDC UR6, c[0x0][0x2ec] ;  /* 0x0000bb0000060ab9 */ /* 0x000fe20000000800 */
[----:B------:R-:W-:Y:S01]  /*9270*/  @UP0 ULDC UR8, c[0x0][0x2f0] ;  /* 0x0000bc0000080ab9 */ /* 0x000fe20000000800 */
[----:B------:R-:W-:Y:S02]  /*9280*/  UIMAD.WIDE.U32 UR6, UR20, UR6, URZ ;  /* 0x00000006140672a5 */ /* 0x000fe4000f8e003f */
[----:B--2---:R-:W-:Y:S02]  /*9290*/  IMAD R6, R9, R12, RZ ;  /* 0x0000000c09067224 */ /* 0x004fe400078e02ff */
[----:B------:R-:W-:Y:S02]  /*92a0*/  @UP0 USHF.R.U32.HI UR12, URZ, UR8, UR7 ;  /* 0x000000083f0c0299 */ /* 0x000fe40008011607 */
[----:B------:R-:W-:-:S02]  /*92b0*/  IMAD R13, R13, UR20, R6 ;  /* 0x000000140d0d7c24 */ /* 0x000fc4000f8e0206 */
[----:B------:R-:W-:-:S04]  /*92c0*/  IMAD.MOV.U32 R6, RZ, RZ, R2 ;  /* 0x000000ffff067224 */ /* 0x000fc800078e0002 */
[----:B------:R-:W-:-:S04]  /*92d0*/  IMAD.WIDE.U32 R2, R12, UR20, R6 ;  /* 0x000000140c027c25 */ /* 0x000fc8000f8e0006 */
[----:B---3--:R-:W-:Y:S02]  /*92e0*/  IMAD R12, R8, R10, RZ ;  /* 0x0000000a080c7224 */ /* 0x008fe400078e02ff */
[----:B------:R-:W-:Y:S02]  /*92f0*/  IMAD.IADD R3, R3, 0x1, R13 ;  /* 0x0000000103037824 */ /* 0x000fe400078e020d */
[----:B------:R-:W-:Y:S02]  /*9300*/  IMAD R15, R11, UR21, R12 ;  /* 0x000000150b0f7c24 */ /* 0x000fe4000f8e020c */
[----:B------:R-:W1:Y:S01]  /*9310*/  LDC.64 R12, c[0x0][0x700] ;  /* 0x0001c000ff0c7b82 */ /* 0x000e620000000a00 */
[----:B------:R-:W-:-:S04]  /*9320*/  IMAD.WIDE.U32 R2, R10, UR21, R2 ;  /* 0x000000150a027c25 */ /* 0x000fc8000f8e0002 */
[----:B------:R-:W-:-:S03]  /*9330*/  IMAD.IADD R3, R3, 0x1, R15 ;  /* 0x0000000103037824 */ /* 0x000fc600078e020f */
[----:B------:R-:W2:Y:S01]  /*9340*/  LDC.64 R10, c[0x0][0x730] ;  /* 0x0001cc00ff0a7b82 */ /* 0x000ea20000000a00 */
[----:B-1----:R-:W-:-:S04]  /*9350*/  LEA R12, P1, R2, R12, 0x2 ;  /* 0x0000000c020c7211 */ /* 0x002fc800078210ff */
[----:B------:R-:W-:Y:S02]  /*9360*/  LEA.HI.X R13, R2, R13, R3, 0x2, P1 ;  /* 0x0000000d020d7211 */ /* 0x000fe400008f1403 */
[----:B------:R-:W-:Y:S01]  /*9370*/  R2UR UR4, R12 ;  /* 0x000000000c0472ca */ /* 0x000fe200000e0000 */
[----:B--2---:R-:W-:Y:S01]  /*9380*/  IMAD R2, R9, R10, RZ ;  /* 0x0000000a09027224 */ /* 0x004fe200078e02ff */
[----:B------:R-:W-:Y:S01]  /*9390*/  R2UR UR5, R13 ;  /* 0x000000000d0572ca */ /* 0x000fe200000e0000 */
[----:B------:R-:W-:-:S04]  /*93a0*/  IMAD.WIDE.U32 R6, R10, UR20, R6 ;  /* 0x000000140a067c25 */ /* 0x000fc8000f8e0006 */
[----:B------:R-:W-:Y:S02]  /*93b0*/  IMAD R11, R11, UR20, R2 ;  /* 0x000000140b0b7c24 */ /* 0x000fe4000f8e0202 */
[----:B------:R-:W1:Y:S01]  /*93c0*/  LDC.64 R2, c[0x0][0x738] ;  /* 0x0001ce00ff027b82 */ /* 0x000e620000000a00 */
[----:B------:R-:W-:Y:S02]  /*93d0*/  IMAD.MOV.U32 R9, RZ, RZ, RZ ;  /* 0x000000ffff097224 */ /* 0x000fe400078e00ff */
[----:B------:R-:W-:Y:S02]  /*93e0*/  IMAD.IADD R7, R7, 0x1, R11 ;  /* 0x0000000107077824 */ /* 0x000fe400078e020b */
[----:B-1----:R-:W-:Y:S02]  /*93f0*/  IMAD R8, R8, R2, RZ ;  /* 0x0000000208087224 */ /* 0x002fe400078e02ff */
[----:B------:R-:W-:-:S04]  /*9400*/  IMAD.WIDE.U32 R6, R2, UR21, R6 ;  /* 0x0000001502067c25 */ /* 0x000fc8000f8e0006 */
[----:B------:R-:W-:Y:S01]  /*9410*/  IMAD R11, R3, UR21, R8 ;  /* 0x00000015030b7c24 */ /* 0x000fe2000f8e0208 */
[----:B------:R-:W-:Y:S06]  /*9420*/  @!P0 BRA `(.L_x_591) ;  /* 0x00000018001c8947 */ /* 0x000fec0003800000 */
[----:B------:R-:W1:Y:S01]  /*9430*/  S2R R3, SR_CgaCtaId ;  /* 0x0000000000037919 */ /* 0x000e620000008800 */
[----:B------:R-:W-:Y:S01]  /*9440*/  MOV R12, 0x400 ;  /* 0x00000400000c7802 */ /* 0x000fe20000000f00 */
[----:B------:R-:W2:Y:S03]  /*9450*/  S2R R16, SR_TID.X ;  /* 0x0000000000107919 */ /* 0x000ea60000002100 */
[----:B-1----:R-:W-:Y:S01]  /*9460*/  LEA R12, R3, R12, 0x18 ;  /* 0x0000000c030c7211 */ /* 0x002fe200078ec0ff */
[----:B------:R-:W-:Y:S01]  /*9470*/  IMAD.MOV.U32 R3, RZ, RZ, 0x1 ;  /* 0x00000001ff037424 */ /* 0x000fe200078e00ff */
[----:B--2---:R-:W-:-:S04]  /*9480*/  LOP3.LUT R16, R16, 0x7f, RZ, 0xc0, !PT ;  /* 0x0000007f10107812 */ /* 0x004fc800078ec0ff */
[----:B------:R-:W-:Y:S02]  /*9490*/  SHF.L.U32 R3, R3, 0x1f, RZ ;  /* 0x0000001f03037819 */ /* 0x000fe400000006ff */
[----:B------:R-:W-:Y:S02]  /*94a0*/  ISETP.NE.AND P0, PT, R16, RZ, PT ;  /* 0x000000ff1000720c */ /* 0x000fe40003f05270 */
[----:B------:R-:W1:Y:S02]  /*94b0*/  SYNCS.PHASECHK.TRANS64.TRYWAIT P1, [R12+URZ+0x30820], R3 ;  /* 0x030820030c0075a7 */ /* 0x000e64000802017f */
[----:B-1----:R-:W-:Y:S09]  /*94c0*/  @!P1 BRA `(.L_x_592) ;  /* 0x0000001800ec9947 */ /* 0x002ff20003800000 */
.L_x_620:
[----:B------:R-:W-:Y:S02]  /*94d0*/  IMAD.IADD R11, R7, 0x1, R11 ;  /* 0x00000001070b7824 */ /* 0x000fe400078e020b */
        /* <DEDUP_REMOVED lines=8> */
.L_x_593:
[----:B-1----:R-:W1:Y:S01]  /*9560*/  LDC.64 R2, c[0x0][0x198] ;  /* 0x00006600ff027b82 */ /* 0x002e620000000a00 */
[----:B------:R-:W-:Y:S01]  /*9570*/  R2UR UR8, R12 ;  /* 0x000000000c0872ca */ /* 0x000fe200000e0000 */
[----:B------:R-:W-:Y:S01]  /*9580*/  UMOV UR22, 0x0 ;  /* 0x0000000000167882 */ /* 0x000fe20000000000 */
[----:B------:R-:W-:Y:S01]  /*9590*/  UMOV UR23, 0x14f00000 ;  /* 0x14f0000000177882 */ /* 0x000fe20000000000 */
[----:B------:R-:W-:Y:S01]  /*95a0*/  UMOV UR34, URZ ;  /* 0x0000003f00227c82 */ /* 0x000fe20008000000 */
[----:B------:R-:W-:Y:S01]  /*95b0*/  UMOV UR36, UR20 ;  /* 0x0000001400247c82 */ /* 0x000fe20008000000 */
[----:B------:R-:W-:Y:S01]  /*95c0*/  UMOV UR37, UR21 ;  /* 0x0000001500257c82 */ /* 0x000fe20008000000 */
[----:B------:R-:W-:Y:S01]  /*95d0*/  UMOV UR18, 0x40 ;  /* 0x0000004000127882 */ /* 0x000fe20000000000 */
[----:B------:R-:W-:Y:S01]  /*95e0*/  UMOV UR19, UR35 ;  /* 0x0000002300137c82 */ /* 0x000fe20008000000 */
[----:B------:R-:W-:Y:S01]  /*95f0*/  UMOV UR10, 0x10 ;  /* 0x00000010000a7882 */ /* 0x000fe20000000000 */
[----:B------:R-:W-:Y:S01]  /*9600*/  IMAD.MOV.U32 R5, RZ, RZ, 0x10000 ;  /* 0x00010000ff057424 */ /* 0x000fe200078e00ff */
[----:B------:R-:W-:Y:S01]  /*9610*/  UMOV UR30, 0x0 ;  /* 0x00000000001e7882 */ /* 0x000fe20000000000 */
[----:B------:R-:W-:Y:S01]  /*9620*/  UMOV UR31, 0x10000000 ;  /* 0x10000000001f7882 */ /* 0x000fe20000000000 */
[----:B------:R-:W-:Y:S01]  /*9630*/  UMOV UR50, 0x40 ;  /* 0x0000004000327882 */ /* 0x000fe20000000000 */
[----:B------:R-:W-:-:S02]  /*9640*/  UIADD3 UR32, UR8, 0x18000, URZ ;  /* 0x0001800008207890 */ /* 0x000fc4000fffe03f */
[----:B------:R-:W-:Y:S02]  /*9650*/  UIADD3 UR33, UR8, 0x30810, URZ ;  /* 0x0003081008217890 */ /* 0x000fe4000fffe03f */
[----:B------:R-:W-:Y:S02]  /*9660*/  UIADD3 UR16, UR8, 0x1a000, URZ ;  /* 0x0001a00008107890 */ /* 0x000fe4000fffe03f */
[----:B------:R-:W-:Y:S02]  /*9670*/  UIADD3 UR24, UR8, 0x28000, URZ ;  /* 0x0002800008187890 */ /* 0x000fe4000fffe03f */
[----:B------:R-:W-:Y:S01]  /*9680*/  UIADD3 UR9, UR8, 0x30800, URZ ;  /* 0x0003080008097890 */ /* 0x000fe2000fffe03f */
[----:B-1----:R-:W-:Y:S01]  /*9690*/  IMAD.MOV.U32 R9, RZ, RZ, R2 ;  /* 0x000000ffff097224 */ /* 0x002fe200078e0002 */
[----:B------:R-:W-:Y:S01]  /*96a0*/  UMOV UR17, UR33 ;  /* 0x0000002100117c82 */ /* 0x000fe20008000000 */
[----:B------:R-:W-:Y:S01]  /*96b0*/  IMAD.MOV.U32 R8, RZ, RZ, R3 ;  /* 0x000000ffff087224 */ /* 0x000fe200078e0003 */
[----:B------:R-:W-:Y:S01]  /*96c0*/  UMOV UR25, UR33 ;  /* 0x0000002100197c82 */ /* 0x000fe20008000000 */
[----:B------:R-:W-:Y:S01]  /*96d0*/  UIADD3 UR48, UR8, 0x4000, URZ ;  /* 0x0000400008307890 */ /* 0x000fe2000fffe03f */
[----:B------:R-:W-:Y:S01]  /*96e0*/  IADD3 R0, P1, R9, 0x2f0, RZ ;  /* 0x000002f009007810 */ /* 0x000fe20007f3e0ff */
[----:B------:R-:W-:Y:S01]  /*96f0*/  UIADD3 UR40, UR8, 0x8000, URZ ;  /* 0x0000800008287890 */ /* 0x000fe2000fffe03f */
[----:B------:R-:W-:-:S02]  /*9700*/  UMOV UR51, UR11 ;  /* 0x0000000b00337c82 */ /* 0x000fc40008000000 */
[----:B------:R-:W-:Y:S01]  /*9710*/  R2UR UR6, R0 ;  /* 0x00000000000672ca */ /* 0x000fe200000e0000 */
[----:B------:R-:W-:Y:S01]  /*9720*/  UMOV UR52, UR12 ;  /* 0x0000000c00347c82 */ /* 0x000fe20008000000 */
[C---:B------:R-:W-:Y:S01]  /*9730*/  IADD3 R0, P2, R9.reuse, 0x3f0, RZ ;  /* 0x000003f009007810 */ /* 0x040fe20007f5e0ff */
[----:B------:R-:W-:Y:S01]  /*9740*/  UMOV UR53, UR13 ;  /* 0x0000000d00357c82 */ /* 0x000fe20008000000 */
[----:B------:R-:W-:Y:S01]  /*9750*/  UMOV UR49, UR9 ;  /* 0x0000000900317c82 */ /* 0x000fe20008000000 */
[----:B------:R-:W-:Y:S01]  /*9760*/  UMOV UR43, UR11 ;  /* 0x0000000b002b7c82 */ /* 0x000fe20008000000 */
[----:B------:R-:W-:Y:S01]  /*9770*/  R2UR UR46, R0 ;  /* 0x00000000002e72ca */ /* 0x000fe200000e0000 */
[--C-:B------:R-:W-:Y:S01]  /*9780*/  IMAD.X R0, RZ, RZ, R8.reuse, P1 ;  /* 0x000000ffff007224 */ /* 0x100fe200008e0608 */
[----:B------:R-:W-:Y:S01]  /*9790*/  IADD3 R2, P1, R9, 0xf0, RZ ;  /* 0x000000f009027810 */ /* 0x000fe20007f3e0ff */
[----:B------:R-:W-:Y:S01]  /*97a0*/  UMOV UR44, UR12 ;  /* 0x0000000c002c7c82 */ /* 0x000fe20008000000 */
[----:B------:R-:W-:Y:S01]  /*97b0*/  UMOV UR45, UR13 ;  /* 0x0000000d002d7c82 */ /* 0x000fe20008000000 */
[----:B------:R-:W-:Y:S01]  /*97c0*/  UMOV UR42, UR34 ;  /* 0x00000022002a7c82 */ /* 0x000fe20008000000 */
[----:B------:R-:W-:Y:S01]  /*97d0*/  R2UR UR14, R2 ;  /* 0x00000000020e72ca */ /* 0x000fe200000e0000 */
[--C-:B------:R-:W-:Y:S01]  /*97e0*/  IMAD.X R3, RZ, RZ, R8.reuse, P1 ;  /* 0x000000ffff037224 */ /* 0x100fe200008e0608 */
[----:B------:R-:W-:Y:S01]  /*97f0*/  R2UR UR7, R0 ;  /* 0x00000000000772ca */ /* 0x000fe200000e0000 */
[----:B------:R-:W-:Y:S01]  /*9800*/  IMAD.X R0, RZ, RZ, R8, P2 ;  /* 0x000000ffff007224 */ /* 0x000fe200010e0608 */
[----:B------:R-:W-:Y:S01]  /*9810*/  ISETP.GE.AND P1, PT, R4, 0x41, PT ;  /* 0x000000410400780c */ /* 0x000fe20003f26270 */
[----:B------:R-:W-:Y:S01]  /*9820*/  UMOV UR41, UR9 ;  /* 0x0000000900297c82 */ /* 0x000fe20008000000 */
[----:B------:R-:W-:Y:S01]  /*9830*/  R2UR UR15, R3 ;  /* 0x00000000030f72ca */ /* 0x000fe200000e0000 */
[----:B------:R-:W-:Y:S01]  /*9840*/  UMOV UR26, 0x40 ;  /* 0x00000040001a7882 */ /* 0x000fe20000000000 */
[----:B------:R-:W-:Y:S01]  /*9850*/  R2UR UR47, R0 ;  /* 0x00000000002f72ca */ /* 0x000fe200000e0000 */
[----:B------:R-:W-:Y:S01]  /*9860*/  UMOV UR27, UR11 ;  /* 0x0000000b001b7c82 */ /* 0x000fe20008000000 */
[----:B------:R-:W-:Y:S01]  /*9870*/  UMOV UR28, UR12 ;  /* 0x0000000c001c7c82 */ /* 0x000fe20008000000 */
[----:B------:R-:W-:Y:S01]  /*9880*/  UMOV UR29, UR13 ;  /* 0x0000000d001d7c82 */ /* 0x000fe20008000000 */
[----:B------:R-:W-:-:S07]  /*9890*/  IMAD.MOV.U32 R0, RZ, RZ, RZ ;  /* 0x000000ffff007224 */ /* 0x000fce00078e00ff */
[----:B------:R-:W-:Y:S01]  /*98a0*/  UTMALDG.4D [UR32], [UR14], desc[UR22] ;  /* 0x000016200e0075b4 */ /* 0x000fe20008019000 */
[----:B------:R-:W-:Y:S01]  /*98b0*/  UTMALDG.4D [UR16], [UR14], desc[UR22] ;  /* 0x000016100e0075b4 */ /* 0x000fe20008019000 */
[----:B------:R1:W-:Y:S01]  /*98c0*/  UBLKCP.S.G [UR24], [UR4], UR10 ;  /* 0x00000018040073ba */ /* 0x0003e2000800020a */
[----:B------:R2:W-:Y:S02]  /*98d0*/  SYNCS.ARRIVE.TRANS64 RZ, [R12+URZ+0x30800], R5 ;  /* 0x030800050cff79a7 */ /* 0x0005e4000800003f */
[----:B--2---:R-:W-:Y:S01]  /*98e0*/  IMAD.MOV.U32 R5, RZ, RZ, RZ ;  /* 0x000000ffff057224 */ /* 0x004fe200078e00ff */
[----:B-1----:R-:W-:Y:S01]  /*98f0*/  UIADD3 UR24, UR8, 0xc000, URZ ;  /* 0x0000c00008187890 */ /* 0x002fe2000fffe03f */
[----:B------:R-:W-:Y:S01]  /*9900*/  UMOV UR10, UR34 ;  /* 0x00000022000a7c82 */ /* 0x000fe20008000000 */
[----:B------:R-:W-:Y:S01]  /*9910*/  UMOV UR25, UR9 ;  /* 0x0000000900197c82 */ /* 0x000fe20008000000 */
[----:B------:R1:W-:Y:S01]  /*9920*/  UTMALDG.4D [UR8], [UR6], desc[UR30] ;  /* 0x00001e08060075b4 */ /* 0x0003e20008019000 */
[----:B------:R1:W-:Y:S01]  /*9930*/  UTMALDG.4D [UR48], [UR6], desc[UR30] ;  /* 0x00001e30060075b4 */ /* 0x0003e20008019000 */
[----:B------:R1:W-:Y:S04]  /*9940*/  UTMALDG.4D [UR40], [UR46], desc[UR30] ;  /* 0x00001e282e0075b4 */ /* 0x0003e80008019000 */
[----:B------:R1:W-:Y:S02]  /*9950*/  UTMALDG.4D [UR24], [UR46], desc[UR30] ;  /* 0x00001e182e0075b4 */ /* 0x0003e40008019000 */
[----:B-1----:R-:W-:Y:S05]  /*9960*/  @!P1 BRA `(.L_x_594) ;  /* 0x0000000c00f09947 */ /* 0x002fea0003800000 */
[----:B------:R-:W1:Y:S01]  /*9970*/  S2R R13, SR_TID.X ;  /* 0x00000000000d7919 */ /* 0x000e620000002100 */
[C---:B------:R-:W-:Y:S01]  /*9980*/  VIADD R0, R4.reuse, 0x3f ;  /* 0x0000003f04007836 */ /* 0x040fe20000000000 */
[----:B------:R-:W-:Y:S01]  /*9990*/  ISETP.GE.AND P1, PT, R4, 0x81, PT ;  /* 0x000000810400780c */ /* 0x000fe20003f26270 */
[----:B------:R-:W-:Y:S02]  /*99a0*/  IMAD.MOV.U32 R10, RZ, RZ, 0x1 ;  /* 0x00000001ff0a7424 */ /* 0x000fe400078e00ff */
[----:B------:R-:W-:Y:S01]  /*99b0*/  IMAD.MOV.U32 R19, RZ, RZ, RZ ;  /* 0x000000ffff137224 */ /* 0x000fe200078e00ff */
[----:B------:R-:W-:-:S04]  /*99c0*/  SHF.R.S32.HI R5, RZ, 0x1f, R0 ;  /* 0x0000001fff057819 */ /* 0x000fc80000011400 */
[----:B------:R-:W-:Y:S01]  /*99d0*/  LEA.HI R5, R5, R0, RZ, 0x6 ;  /* 0x0000000005057211 */ /* 0x000fe200078f30ff */
[----:B------:R-:W-:-:S03]  /*99e0*/  IMAD.MOV.U32 R0, RZ, RZ, RZ ;  /* 0x000000ffff007224 */ /* 0x000fc600078e00ff */
[----:B------:R-:W-:-:S04]  /*99f0*/  LEA.HI.SX32 R5, R5, 0xffffffff, 0x1a ;  /* 0xffffffff05057811 */ /* 0x000fc800078fd2ff */
[----:B------:R-:W-:Y:S01]  /*9a00*/  VIMNMX R17, R5, 0x1, !PT ;  /* 0x0000000105117848 */ /* 0x000fe20007fe0100 */
[----:B------:R-:W-:-:S03]  /*9a10*/  IMAD.MOV.U32 R5, RZ, RZ, RZ ;  /* 0x000000ffff057224 */ /* 0x000fc600078e00ff */
[----:B------:R-:W-:Y:S02]  /*9a20*/  LOP3.LUT R18, R17, 0x1, RZ, 0xc0, !PT ;  /* 0x0000000111127812 */ /* 0x000fe400078ec0ff */
[----:B-1----:R-:W-:Y:S01]  /*9a30*/  LOP3.LUT R20, R13, 0x1f, RZ, 0xc0, !PT ;  /* 0x0000001f0d147812 */ /* 0x002fe200078ec0ff */
[----:B------:R-:W-:Y:S06]  /*9a40*/  @!P1 BRA `(.L_x_595) ;  /* 0x0000000800809947 */ /* 0x000fec0003800000 */
[----:B------:R-:W-:Y:S02]  /*9a50*/  IMAD.IADD R17, R17, 0x1, -R18 ;  /* 0x0000000111117824 */ /* 0x000fe400078e0a12 */
[----:B------:R-:W-:Y:S02]  /*9a60*/  IMAD.MOV.U32 R19, RZ, RZ, RZ ;  /* 0x000000ffff137224 */ /* 0x000fe400078e00ff */
[----:B------:R-:W-:-:S07]  /*9a70*/  IMAD.MOV.U32 R10, RZ, RZ, 0x1 ;  /* 0x00000001ff0a7424 */ /* 0x000fce00078e00ff */
.L_x_604:
[----:B------:R-:W-:-:S04]  /*9a80*/  SHF.L.U32 R21, R10, 0x1f, RZ ;  /* 0x0000001f0a157819 */ /* 0x000fc800000006ff */
[----:B-1----:R-:W1:Y:S02]  /*9a90*/  SYNCS.PHASECHK.TRANS64.TRYWAIT P1, [R12+URZ+0x30840], R21 ;  /* 0x030840150c0075a7 */ /* 0x002e64000802017f */
[----:B-12--5:R-:W-:Y:S05]  /*9aa0*/  @!P1 BRA `(.L_x_596) ;  /* 0x0000001400889947 */ /* 0x026fea0003800000 */
.L_x_621:
[----:B------:R-:W-:Y:S05]  /*9ab0*/  @P0 BRA `(.L_x_597) ;  /* 0x0000000000140947 */ /* 0x000fea0003800000 */
[----:B------:R-:W-:Y:S01]  /*9ac0*/  ISETP.NE.AND P1, PT, R20, RZ, PT ;  /* 0x000000ff1400720c */ /* 0x000fe20003f25270 */
[----:B------:R-:W-:-:S04]  /*9ad0*/  IMAD.MOV.U32 R3, RZ, RZ, 0x4100 ;  /* 0x00004100ff037424 */ /* 0x000fc800078e00ff */
[----:B------:R2:W-:Y:S08]  /*9ae0*/  SYNCS.ARRIVE.TRANS64 RZ, [R12+URZ+0x30830], R3 ;  /* 0x030830030cff79a7 */ /* 0x0005f0000800003f */
[----:B------:R-:W-:Y:S05]  /*9af0*/  @!P1 BRA `(.L_x_597) ;  /* 0x0000000000049947 */ /* 0x000fea0003800000 */
[----:B------:R-:W-:Y:S01]  /*9b00*/  BPT.TRAP 0x1 ;  /* 0x000000040000795c */ /* 0x000fe20000300000 */
.L_x_597:
[----:B------:R-:W2:Y:S01]  /*9b10*/  LDC.64 R14, c[0x0][0x728] ;  /* 0x0001ca00ff0e7b82 */ /* 0x000ea20000000a00 */
[----:B------:R-:W-:Y:S01]  /*9b20*/  IMAD.SHL.U32 R16, R19, 0x40, RZ ;  /* 0x0000004013107824 */ /* 0x000fe200078e00ff */
[----:B------:R-:W-:Y:S01]  /*9b30*/  R2UR UR14, R12 ;  /* 0x000000000c0e72ca */ /* 0x000fe200000e0000 */
[----:B------:R-:W-:Y:S01]  /*9b40*/  UMOV UR8, 0x0 ;  /* 0x0000000000087882 */ /* 0x000fe20000000000 */
[----:B------:R-:W-:Y:S01]  /*9b50*/  UMOV UR9, 0x14f00000 ;  /* 0x14f0000000097882 */ /* 0x000fe20000000000 */
[----:B------:R-:W-:Y:S01]  /*9b60*/  UMOV UR18, URZ ;  /* 0x0000003f00127c82 */ /* 0x000fe20008000000 */
[C---:B------:R-:W-:Y:S01]  /*9b70*/  IADD3 R2, P1, R16.reuse, R6, RZ ;  /* 0x0000000610027210 */ /* 0x040fe20007f3e0ff */
[----:B------:R-:W-:Y:S01]  /*9b80*/  UMOV UR26, 0x40 ;  /* 0x00000040001a7882 */ /* 0x000fe20000000000 */
[----:B------:R-:W3:Y:S01]  /*9b90*/  LDC.64 R4, c[0x0][0x198] ;  /* 0x00006600ff047b82 */ /* 0x000ee20000000a00 */
[----:B------:R-:W-:Y:S01]  /*9ba0*/  R2UR UR19, R16 ;  /* 0x00000000101372ca */ /* 0x000fe200000e0000 */
[----:B------:R-:W-:Y:S01]  /*9bb0*/  UMOV UR28, UR20 ;  /* 0x00000014001c7c82 */ /* 0x000fe20008000000 */
[----:B------:R-:W-:Y:S01]  /*9bc0*/  UMOV UR29, UR21 ;  /* 0x00000015001d7c82 */ /* 0x000fe20008000000 */
[----:B------:R-:W-:-:S03]  /*9bd0*/  UMOV UR10, 0x10 ;  /* 0x00000010000a7882 */ /* 0x000fc60000000000 */
[----:B------:R-:W-:Y:S02]  /*9be0*/  UIADD3 UR16, UR14, 0x20000, URZ ;  /* 0x000200000e107890 */ /* 0x000fe4000fffe03f */
[----:B------:R-:W-:Y:S02]  /*9bf0*/  UIADD3 UR17, UR14, 0x30830, URZ ;  /* 0x000308300e117890 */ /* 0x000fe4000fffe03f */
[----:B------:R-:W-:Y:S02]  /*9c00*/  UIADD3 UR24, UR14, 0x22000, URZ ;  /* 0x000220000e187890 */ /* 0x000fe4000fffe03f */
[----:B------:R-:W-:Y:S02]  /*9c10*/  UIADD3 UR14, UR14, 0x28200, URZ ;  /* 0x000282000e0e7890 */ /* 0x000fe4000fffe03f */
[----:B------:R-:W-:Y:S01]  /*9c20*/  UIADD3 UR19, UR19, UR35, URZ ;  /* 0x0000002313137290 */ /* 0x000fe2000fffe03f */
[----:B--2---:R-:W-:Y:S01]  /*9c30*/  LEA R3, P2, R2, R14, 0x2 ;  /* 0x0000000e02037211 */ /* 0x004fe200078410ff */
[----:B------:R-:W-:Y:S01]  /*9c40*/  UMOV UR25, UR17 ;  /* 0x0000001100197c82 */ /* 0x000fe20008000000 */
[----:B------:R-:W-:-:S02]  /*9c50*/  UMOV UR15, UR17 ;  /* 0x00000011000f7c82 */ /* 0x000fc40008000000 */
[----:B------:R-:W-:Y:S02]  /*9c60*/  R2UR UR22, R3 ;  /* 0x00000000031672ca */ /* 0x000fe400000e0000 */
[----:B------:R-:W-:Y:S01]  /*9c70*/  LEA.HI.X.SX32 R3, R16, R11, 0x1, P1 ;  /* 0x0000000b10037211 */ /* 0x000fe200008f0eff */
[----:B------:R-:W-:Y:S01]  /*9c80*/  UMOV UR27, UR19 ;  /* 0x00000013001b7c82 */ /* 0x000fe20008000000 */
[----:B---3--:R-:W-:Y:S02]  /*9c90*/  IMAD.MOV.U32 R9, RZ, RZ, R4 ;  /* 0x000000ffff097224 */ /* 0x008fe400078e0004 */
[----:B------:R-:W-:Y:S01]  /*9ca0*/  IMAD.MOV.U32 R8, RZ, RZ, R5 ;  /* 0x000000ffff087224 */ /* 0x000fe200078e0005 */
[----:B------:R-:W-:Y:S02]  /*9cb0*/  LEA.HI.X R2, R2, R15, R3, 0x2, P2 ;  /* 0x0000000f02027211 */ /* 0x000fe400010f1403 */
[----:B------:R-:W-:Y:S02]  /*9cc0*/  IADD3 R4, P1, R9, 0x1f0, RZ ;  /* 0x000001f009047810 */ /* 0x000fe40007f3e0ff */
[----:B------:R-:W-:-:S02]  /*9cd0*/  R2UR UR23, R2 ;  /* 0x00000000021772ca */ /* 0x000fc400000e0000 */
[----:B------:R-:W-:Y:S01]  /*9ce0*/  R2UR UR6, R4 ;  /* 0x00000000040672ca */ /* 0x000fe200000e0000 */
[----:B------:R-:W-:-:S05]  /*9cf0*/  IMAD.X R5, RZ, RZ, R8, P1 ;  /* 0x000000ffff057224 */ /* 0x000fca00008e0608 */
[----:B------:R-:W-:-:S13]  /*9d00*/  R2UR UR7, R5 ;  /* 0x00000000050772ca */ /* 0x000fda00000e0000 */
[----:B------:R2:W-:Y:S01]  /*9d10*/  UTMALDG.4D [UR16], [UR6], desc[UR8] ;  /* 0x00000810060075b4 */ /* 0x0005e20008019000 */
[----:B------:R2:W-:Y:S01]  /*9d20*/  UTMALDG.4D [UR24], [UR6], desc[UR8] ;  /* 0x00000818060075b4 */ /* 0x0005e20008019000 */
[----:B------:R2:W-:Y:S01]  /*9d30*/  UBLKCP.S.G [UR14], [UR22], UR10 ;  /* 0x0000000e160073ba */ /* 0x0005e2000800020a */
[----:B------:R-:W3:Y:S02]  /*9d40*/  SYNCS.PHASECHK.TRANS64.TRYWAIT P1, [R12+URZ+0x30828], R21 ;  /* 0x030828150c0075a7 */ /* 0x000ee4000802017f */
[----:B--23--:R-:W-:Y:S05]  /*9d50*/  @!P1 BRA `(.L_x_598) ;  /* 0x0000001000f09947 */ /* 0x00cfea0003800000 */
.L_x_622:
[----:B------:R-:W-:Y:S05]  /*9d60*/  @P0 BRA `(.L_x_599) ;  /* 0x0000000000140947 */ /* 0x000fea0003800000 */
[----:B------:R-:W-:Y:S01]  /*9d70*/  ISETP.NE.AND P1, PT, R20, RZ, PT ;  /* 0x000000ff1400720c */ /* 0x000fe20003f25270 */
[----:B------:R-:W-:-:S04]  /*9d80*/  IMAD.MOV.U32 R2, RZ, RZ, 0x4100 ;  /* 0x00004100ff027424 */ /* 0x000fc800078e00ff */
[----:B------:R3:W-:Y:S08]  /*9d90*/  SYNCS.ARRIVE.TRANS64 RZ, [R12+URZ+0x30818], R2 ;  /* 0x030818020cff79a7 */ /* 0x0007f0000800003f */
[----:B------:R-:W-:Y:S05]  /*9da0*/  @!P1 BRA `(.L_x_599) ;  /* 0x0000000000049947 */ /* 0x000fea0003800000 */
[----:B------:R-:W-:Y:S01]  /*9db0*/  BPT.TRAP 0x1 ;  /* 0x000000040000795c */ /* 0x000fe20000300000 */
.L_x_599:
[----:B------:R-:W-:Y:S01]  /*9dc0*/  VIADD R16, R16, 0x40 ;  /* 0x0000004010107836 */ /* 0x000fe20000000000 */
[----:B---3--:R-:W-:Y:S01]  /*9dd0*/  IADD3 R2, P1, R9, 0xf0, RZ ;  /* 0x000000f009027810 */ /* 0x008fe20007f3e0ff */
[----:B------:R-:W-:Y:S01]  /*9de0*/  UMOV UR14, 0x0 ;  /* 0x00000000000e7882 */ /* 0x000fe20000000000 */
[----:B------:R-:W-:Y:S01]  /*9df0*/  R2UR UR16, R12 ;  /* 0x000000000c1072ca */ /* 0x000fe200000e0000 */
[C---:B------:R-:W-:Y:S01]  /*9e00*/  VIADD R13, R16.reuse, UR35 ;  /* 0x00000023100d7c36 */ /* 0x040fe20008000000 */
[----:B------:R-:W-:Y:S01]  /*9e10*/  R2UR UR6, R16 ;  /* 0x00000000100672ca */ /* 0x000fe200000e0000 */
[----:B------:R-:W-:Y:S01]  /*9e20*/  IMAD.X R3, RZ, RZ, R8, P1 ;  /* 0x000000ffff037224 */ /* 0x000fe200008e0608 */
        /* <DEDUP_REMOVED lines=9> */
[----:B------:R-:W-:-:S02]  /*9ec0*/  UIADD3 UR24, UR16, 0x1c000, URZ ;  /* 0x0001c00010187890 */ /* 0x000fc4000fffe03f */
        /* <DEDUP_REMOVED lines=12> */
.L_x_623:
[----:B-123--:R-:W-:Y:S01]  /*9f90*/  SHF.R.S32.HI R21, RZ, 0x1f, R16 ;  /* 0x0000001fff157819 */ /* 0x00efe20000011410 */
[----:B------:R-:W-:Y:S06]  /*9fa0*/  @P0 BRA `(.L_x_601) ;  /* 0x00000000001c0947 */ /* 0x000fec0003800000 */
[----:B------:R1:W-:Y:S02]  /*9fb0*/  STL [R1+0x4], R0 ;  /* 0x0000040001007387 */ /* 0x0003e40000100800 */
[----:B-1----:R-:W-:-:S04]  /*9fc0*/  IMAD.MOV.U32 R0, RZ, RZ, 0x4100 ;  /* 0x00004100ff007424 */ /* 0x002fc800078e00ff */
[----:B------:R1:W-:Y:S02]  /*9fd0*/  SYNCS.ARRIVE.TRANS64 RZ, [R12+URZ+0x30838], R0 ;  /* 0x030838000cff79a7 */ /* 0x0003e4000800003f */
[----:B-1----:R1:W5:Y:S01]  /*9fe0*/  LDL.LU R0, [R1+0x4] ;  /* 0x0000040001007983 */ /* 0x0023620000300800 */
[----:B------:R-:W-:-:S13]  /*9ff0*/  ISETP.NE.AND P1, PT, R20, RZ, PT ;  /* 0x000000ff1400720c */ /* 0x000fda0003f25270 */
[----:B-1----:R-:W-:Y:S05]  /*a000*/  @!P1 BRA `(.L_x_601) ;  /* 0x0000000000049947 */ /* 0x002fea0003800000 */
[----:B------:R-:W-:Y:S01]  /*a010*/  BPT.TRAP 0x1 ;  /* 0x000000040000795c */ /* 0x000fe20000300000 */
.L_x_601:
[----:B------:R-:W-:Y:S01]  /*a020*/  IADD3 R16, P1, R16, R6, RZ ;  /* 0x0000000610107210 */ /* 0x000fe20007f3e0ff */
[----:B------:R-:W-:Y:S01]  /*a030*/  UMOV UR8, 0x0 ;  /* 0x0000000000087882 */ /* 0x000fe20000000000 */
[----:B------:R-:W-:Y:S01]  /*a040*/  R2UR UR14, R12 ;  /* 0x000000000c0e72ca */ /* 0x000fe200000e0000 */
[----:B------:R-:W-:Y:S01]  /*a050*/  UMOV UR9, 0x14f00000 ;  /* 0x14f0000000097882 */ /* 0x000fe20000000000 */
[----:B------:R-:W-:Y:S01]  /*a060*/  R2UR UR27, R13 ;  /* 0x000000000d1b72ca */ /* 0x000fe200000e0000 */
[----:B------:R-:W-:Y:S01]  /*a070*/  IMAD.X R21, R21, 0x1, R11, P1 ;  /* 0x0000000115157824 */ /* 0x000fe200008e060b */
[----:B------:R-:W-:Y:S01]  /*a080*/  LEA R14, P1, R16, R14, 0x2 ;  /* 0x0000000e100e7211 */ /* 0x000fe200078210ff */
[----:B------:R-:W-:Y:S01]  /*a090*/  UMOV UR26, URZ ;  /* 0x0000003f001a7c82 */ /* 0x000fe20008000000 */
[----:B------:R-:W-:Y:S01]  /*a0a0*/  R2UR UR6, R4 ;  /* 0x00000000040672ca */ /* 0x000fe200000e0000 */
[----:B------:R-:W-:Y:S01]  /*a0b0*/  UMOV UR28, UR20 ;  /* 0x00000014001c7c82 */ /* 0x000fe20008000000 */
[----:B------:R-:W-:Y:S01]  /*a0c0*/  LEA.HI.X R21, R16, R15, R21, 0x2, P1 ;  /* 0x0000000f10157211 */ /* 0x000fe200008f1415 */
[----:B------:R-:W-:Y:S01]  /*a0d0*/  UMOV UR29, UR21 ;  /* 0x00000015001d7c82 */ /* 0x000fe20008000000 */
[----:B------:R-:W-:Y:S01]  /*a0e0*/  R2UR UR7, R5 ;  /* 0x00000000050772ca */ /* 0x000fe200000e0000 */
[----:B------:R-:W-:Y:S01]  /*a0f0*/  UMOV UR18, 0x40 ;  /* 0x0000004000127882 */ /* 0x000fe20000000000 */
[----:B------:R-:W-:Y:S01]  /*a100*/  R2UR UR22, R14 ;  /* 0x000000000e1672ca */ /* 0x000fe200000e0000 */
[----:B------:R-:W-:Y:S01]  /*a110*/  UIADD3 UR24, UR14, 0x24000, URZ ;  /* 0x000240000e187890 */ /* 0x000fe2000fffe03f */
[----:B------:R-:W-:Y:S01]  /*a120*/  R2UR UR23, R21 ;  /* 0x00000000151772ca */ /* 0x000fe200000e0000 */
[----:B------:R-:W-:Y:S01]  /*a130*/  UIADD3 UR25, UR14, 0x30838, URZ ;  /* 0x000308380e197890 */ /* 0x000fe2000fffe03f */
[----:B------:R-:W-:Y:S01]  /*a140*/  LOP3.LUT R10, R10, 0x1, RZ, 0x3c, !PT ;  /* 0x000000010a0a7812 */ /* 0x000fe200078e3cff */
[----:B------:R-:W-:-:S02]  /*a150*/  UIADD3 UR16, UR14, 0x26000, URZ ;  /* 0x000260000e107890 */ /* 0x000fc4000fffe03f */
[----:B------:R-:W-:Y:S01]  /*a160*/  UIADD3 UR14, UR14, 0x28300, URZ ;  /* 0x000283000e0e7890 */ /* 0x000fe2000fffe03f */
[----:B------:R-:W-:Y:S01]  /*a170*/  SHF.L.U32 R5, R10, 0x1f, RZ ;  /* 0x0000001f0a057819 */ /* 0x000fe200000006ff */
[----:B------:R-:W-:Y:S01]  /*a180*/  UMOV UR19, UR27 ;  /* 0x0000001b00137c82 */ /* 0x000fe20008000000 */
[----:B------:R-:W-:Y:S01]  /*a190*/  UMOV UR17, UR25 ;  /* 0x0000001900117c82 */ /* 0x000fe20008000000 */
[----:B------:R-:W-:Y:S01]  /*a1a0*/  UMOV UR15, UR25 ;  /* 0x00000019000f7c82 */ /* 0x000fe20008000000 */
[----:B------:R1:W-:Y:S01]  /*a1b0*/  UTMALDG.4D [UR24], [UR6], desc[UR8] ;  /* 0x00000818060075b4 */ /* 0x0003e20008019000 */
[----:B------:R-:W-:Y:S01]  /*a1c0*/  UMOV UR10, 0x10 ;  /* 0x00000010000a7882 */ /* 0x000fe20000000000 */
[----:B------:R1:W-:Y:S02]  /*a1d0*/  UTMALDG.4D [UR16], [UR6], desc[UR8] ;  /* 0x00000810060075b4 */ /* 0x0003e40008019000 */
[----:B------:R1:W-:Y:S01]  /*a1e0*/  UBLKCP.S.G [UR14], [UR22], UR10 ;  /* 0x0000000e160073ba */ /* 0x0003e2000800020a */
[----:B------:R-:W2:Y:S02]  /*a1f0*/  SYNCS.PHASECHK.TRANS64.TRYWAIT P1, [R12+URZ+0x30820], R5 ;  /* 0x030820050c0075a7 */ /* 0x000ea4000802017f */
[----:B-12---:R-:W-:Y:S05]  /*a200*/  @!P1 BRA `(.L_x_602) ;  /* 0x0000000c00ec9947 */ /* 0x006fea0003800000 */
.L_x_625:
[----:B------:R-:W-:Y:S05]  /*a210*/  @P0 BRA `(.L_x_603) ;  /* 0x0000000000140947 */ /* 0x000fea0003800000 */
[----:B------:R-:W-:Y:S01]  /*a220*/  ISETP.NE.AND P1, PT, R20, RZ, PT ;  /* 0x000000ff1400720c */ /* 0x000fe20003f25270 */
[----:B-1----:R-:W-:-:S04]  /*a230*/  IMAD.MOV.U32 R5, RZ, RZ, 0x4100 ;  /* 0x00004100ff057424 */ /* 0x002fc800078e00ff */
[----:B------:R2:W-:Y:S08]  /*a240*/  SYNCS.ARRIVE.TRANS64 RZ, [R12+URZ+0x30810], R5 ;  /* 0x030810050cff79a7 */ /* 0x0005f0000800003f */
[----:B------:R-:W-:Y:S05]  /*a250*/  @!P1 BRA `(.L_x_603) ;  /* 0x0000000000049947 */ /* 0x000fea0003800000 */
[----:B------:R-:W-:Y:S01]  /*a260*/  BPT.TRAP 0x1 ;  /* 0x000000040000795c */ /* 0x000fe20000300000 */
.L_x_603:
        /* <DEDUP_REMOVED lines=18> */
[----:B------:R-:W-:Y:S02]  /*a390*/  UIADD3 UR27, UR15, UR35, URZ ;  /* 0x000000230f1b7290 */ /* 0x000fe4000fffe03f */
[----:B------:R-:W-:Y:S02]  /*a3a0*/  UIADD3 UR30, UR16, 0x28000, URZ ;  /* 0x00028000101e7890 */ /* 0x000fe4000fffe03f */
[----:B------:R-:W-:-:S02]  /*a3b0*/  UIADD3 UR16, UR16, 0x1a000, URZ ;  /* 0x0001a00010107890 */ /* 0x000fc4000fffe03f */
[----:B------:R-:W-:Y:S01]  /*a3c0*/  UIMAD.WIDE UR22, UR15, 0x4, UR4 ;  /* 0x000000040f1678a5 */ /* 0x000fe2000f8e0204 */
[----:B------:R-:W-:Y:S01]  /*a3d0*/  UMOV UR17, UR25 ;  /* 0x0000001900117c82 */ /* 0x000fe20008000000 */
[----:B------:R-:W-:Y:S01]  /*a3e0*/  UMOV UR19, UR27 ;  /* 0x0000001b00137c82 */ /* 0x000fe20008000000 */
[----:B------:R-:W-:Y:S01]  /*a3f0*/  UMOV UR31, UR25 ;  /* 0x00000019001f7c82 */ /* 0x000fe20008000000 */
[----:B------:R3:W-:Y:S03]  /*a400*/  UTMALDG.4D [UR24], [UR6], desc[UR8] ;  /* 0x00000818060075b4 */ /* 0x0007e60008019000 */
[----:B------:R3:W-:Y:S02]  /*a410*/  UTMALDG.4D [UR16], [UR6], desc[UR8] ;  /* 0x00000810060075b4 */ /* 0x0007e40008019000 */
[----:B------:R3:W-:Y:S02]  /*a420*/  UBLKCP.S.G [UR30], [UR22], UR14 ;  /* 0x0000001e160073ba */ /* 0x0007e4000800020e */
[----:B---3--:R-:W-:Y:S05]  /*a430*/  @P1 BRA `(.L_x_604) ;  /* 0xfffffff400901947 */ /* 0x008fea000383ffff */
[----:B-12---:R-:W-:-:S07]  /*a440*/  IMAD.U32 R5, RZ, RZ, UR15 ;  /* 0x0000000fff057e24 */ /* 0x006fce000f8e00ff */
.L_x_595:
[----:B------:R-:W-:-:S13]  /*a450*/  ISETP.NE.AND P1, PT, R18, RZ, PT ;  /* 0x000000ff1200720c */ /* 0x000fda0003f25270 */
[----:B------:R-:W-:Y:S05]  /*a460*/  @!P1 BRA `(.L_x_594) ;  /* 0x0000000400309947 */ /* 0x000fea0003800000 */
[----:B------:R-:W-:-:S04]  /*a470*/  SHF.L.U32 R13, R10, 0x1f, RZ ;  /* 0x0000001f0a0d7819 */ /* 0x000fc800000006ff */
[----:B------:R-:W1:Y:S02]  /*a480*/  SYNCS.PHASECHK.TRANS64.TRYWAIT P1, [R12+URZ+0x30840], R13 ;  /* 0x0308400d0c0075a7 */ /* 0x000e64000802017f */
[----:B-1----:R-:W-:Y:S05]  /*a490*/  @!P1 BRA `(.L_x_605) ;  /* 0x0000000c00609947 */ /* 0x002fea0003800000 */
.L_x_626:
[----:B------:R-:W-:Y:S05]  /*a4a0*/  @P0 BRA `(.L_x_606) ;  /* 0x0000000000140947 */ /* 0x000fea0003800000 */
[----:B------:R-:W-:Y:S01]  /*a4b0*/  ISETP.NE.AND P1, PT, R20, RZ, PT ;  /* 0x000000ff1400720c */ /* 0x000fe20003f25270 */
[----:B------:R-:W-:-:S04]  /*a4c0*/  IMAD.MOV.U32 R5, RZ, RZ, 0x4100 ;  /* 0x00004100ff057424 */ /* 0x000fc800078e00ff */
[----:B------:R2:W-:Y:S08]  /*a4d0*/  SYNCS.ARRIVE.TRANS64 RZ, [R12+URZ+0x30830], R5 ;  /* 0x030830050cff79a7 */ /* 0x0005f0000800003f */
[----:B------:R-:W-:Y:S05]  /*a4e0*/  @!P1 BRA `(.L_x_606) ;  /* 0x0000000000049947 */ /* 0x000fea0003800000 */
[----:B------:R-:W-:Y:S01]  /*a4f0*/  BPT.TRAP 0x1 ;  /* 0x000000040000795c */ /* 0x000fe20000300000 */
.L_x_606:
[----:B--2---:R-:W2:Y:S01]  /*a500*/  LDC.64 R4, c[0x0][0x728] ;  /* 0x0001ca00ff047b82 */ /* 0x004ea20000000a00 */
[----:B------:R-:W-:Y:S01]  /*a510*/  IMAD.SHL.U32 R19, R19, 0x40, RZ ;  /* 0x0000004013137824 */ /* 0x000fe200078e00ff */
[----:B------:R-:W-:Y:S01]  /*a520*/  R2UR UR14, R12 ;  /* 0x000000000c0e72ca */ /* 0x000fe200000e0000 */
[----:B------:R-:W-:Y:S01]  /*a530*/  UMOV UR8, 0x0 ;  /* 0x0000000000087882 */ /* 0x000fe20000000000 */
[----:B------:R-:W-:Y:S01]  /*a540*/  UMOV UR9, 0x14f00000 ;  /* 0x14f0000000097882 */ /* 0x000fe20000000000 */
[----:B------:R-:W-:Y:S01]  /*a550*/  UMOV UR26, URZ ;  /* 0x0000003f001a7c82 */ /* 0x000fe20008000000 */
[C---:B-----5:R-:W-:Y:S01]  /*a560*/  IADD3 R0, P1, R19.reuse, R6, RZ ;  /* 0x0000000613007210 */ /* 0x060fe20007f3e0ff */
        /* <DEDUP_REMOVED lines=8> */
[----:B------:R-:W-:Y:S02]  /*a5f0*/  UIADD3 UR27, UR27, UR35, URZ ;  /* 0x000000231b1b7290 */ /* 0x000fe4000fffe03f */
[----:B------:R-:W-:Y:S01]  /*a600*/  UIADD3 UR14, UR14, 0x28200, URZ ;  /* 0x000282000e0e7890 */ /* 0x000fe2000fffe03f */
[----:B--2---:R-:W-:Y:S01]  /*a610*/  LEA R4, P2, R0, R4, 0x2 ;  /* 0x0000000400047211 */ /* 0x004fe200078410ff */
[----:B------:R-:W-:Y:S01]  /*a620*/  UMOV UR17, UR25 ;  /* 0x0000001900117c82 */ /* 0x000fe20008000000 */
[----:B------:R-:W-:-:S02]  /*a630*/  UMOV UR15, UR25 ;  /* 0x00000019000f7c82 */ /* 0x000fc40008000000 */
[----:B------:R-:W-:Y:S01]  /*a640*/  R2UR UR22, R4 ;  /* 0x00000000041672ca */ /* 0x000fe200000e0000 */
[----:B------:R-:W-:Y:S01]  /*a650*/  UMOV UR19, UR27 ;  /* 0x0000001b00137c82 */ /* 0x000fe20008000000 */
        /* <DEDUP_REMOVED lines=12> */
.L_x_627:
[----:B------:R-:W-:Y:S05]  /*a720*/  @P0 BRA `(.L_x_608) ;  /* 0x0000000000140947 */ /* 0x000fea0003800000 */
[----:B------:R-:W-:Y:S01]  /*a730*/  ISETP.NE.AND P0, PT, R20, RZ, PT ;  /* 0x000000ff1400720c */ /* 0x000fe20003f05270 */
[----:B------:R-:W-:-:S04]  /*a740*/  IMAD.MOV.U32 R5, RZ, RZ, 0x4100 ;  /* 0x00004100ff057424 */ /* 0x000fc800078e00ff */
[----:B------:R3:W-:Y:S08]  /*a750*/  SYNCS.ARRIVE.TRANS64 RZ, [R12+URZ+0x30818], R5 ;  /* 0x030818050cff79a7 */ /* 0x0007f0000800003f */
[----:B------:R-:W-:Y:S05]  /*a760*/  @!P0 BRA `(.L_x_608) ;  /* 0x0000000000048947 */ /* 0x000fea0003800000 */
[----:B------:R-:W-:Y:S01]  /*a770*/  BPT.TRAP 0x1 ;  /* 0x000000040000795c */ /* 0x000fe20000300000 */
.L_x_608:
        /* <DEDUP_REMOVED lines=15> */
[----:B------:R-:W-:Y:S02]  /*a870*/  UIADD3 UR27, UR10, UR35, URZ ;  /* 0x000000230a1b7290 */ /* 0x000fe4000fffe03f */
[----:B---3--:R-:W-:Y:S01]  /*a880*/  IMAD.U32 R5, RZ, RZ, UR10 ;  /* 0x0000000aff057e24 */ /* 0x008fe2000f8e00ff */
        /* <DEDUP_REMOVED lines=9> */
[----:B---3--:R-:W-:Y:S01]  /*a920*/  NOP ;  /* 0x0000000000007918 */ /* 0x008fe20000000000 */
.L_x_594:
[----:B-----5:R-:W-:Y:S01]  /*a930*/  IMAD R4, R0, 0x8, R12 ;  /* 0x0000000800047824 */ /* 0x020fe200078e020c */
[----:B------:R-:W-:Y:S01]  /*a940*/  SHF.L.U32 R3, R10, 0x1f, RZ ;  /* 0x0000001f0a037819 */ /* 0x000fe200000006ff */
[----:B------:R-:W3:Y:S03]  /*a950*/  S2R R2, SR_TID.X ;  /* 0x0000000000027919 */ /* 0x000ee60000002100 */
[----:B------:R-:W4:Y:S01]  /*a960*/  SYNCS.PHASECHK.TRANS64.TRYWAIT P0, [R4+URZ+0x30840], R3 ;  /* 0x03084003040075a7 */ /* 0x000f22000800017f */
[----:B---3--:R-:W-:-:S04]  /*a970*/  LOP3.LUT R2, R2, 0x7f, RZ, 0xc0, !PT ;  /* 0x0000007f02027812 */ /* 0x008fc800078ec0ff */
[----:B------:R-:W-:Y:S01]  /*a980*/  ISETP.NE.AND P1, PT, R2, RZ, PT ;  /* 0x000000ff0200720c */ /* 0x000fe20003f25270 */
[----:B----4-:R-:W-:-:S12]  /*a990*/  @!P0 BRA `(.L_x_609) ;  /* 0x0000000800488947 */ /* 0x010fd80003800000 */
.L_x_628:
[----:B------:R-:W-:Y:S05]  /*a9a0*/  @P1 BRA `(.L_x_610) ;  /* 0x0000000000181947 */ /* 0x000fea0003800000 */
[----:B------:R-:W4:Y:S01]  /*a9b0*/  S2R R2, SR_TID.X ;  /* 0x0000000000027919 */ /* 0x000f220000002100 */
[----:B---3--:R-:W-:-:S04]  /*a9c0*/  IMAD.MOV.U32 R3, RZ, RZ, 0x4100 ;  /* 0x00004100ff037424 */ /* 0x008fc800078e00ff */
[----:B------:R3:W-:Y:S01]  /*a9d0*/  SYNCS.ARRIVE.TRANS64 RZ, [R4+URZ+0x30830], R3 ;  /* 0x0308300304ff79a7 */ /* 0x0007e2000800003f */
[----:B----4-:R-:W-:-:S13]  /*a9e0*/  LOP3.LUT P0, RZ, R2, 0x1f, RZ, 0xc0, !PT ;  /* 0x0000001f02ff7812 */ /* 0x010fda000780c0ff */
[----:B---3--:R-:W-:Y:S05]  /*a9f0*/  @!P0 BRA `(.L_x_610) ;  /* 0x0000000000048947 */ /* 0x008fea0003800000 */
[----:B------:R-:W-:Y:S01]  /*aa00*/  BPT.TRAP 0x1 ;  /* 0x000000040000795c */ /* 0x000fe20000300000 */
.L_x_610:
[----:B---3--:R-:W3:Y:S01]  /*aa10*/  LDC.64 R2, c[0x0][0x728] ;  /* 0x0001ca00ff027b82 */ /* 0x008ee20000000a00 */
[C---:B------:R-:W-:Y:S01]  /*aa20*/  IADD3 R6, P0, R5.reuse, R6, RZ ;  /* 0x0000000605067210 */ /* 0x040fe20007f1e0ff */
[----:B------:R-:W-:Y:S01]  /*aa30*/  UMOV UR8, 0x0 ;  /* 0x0000000000087882 */ /* 0x000fe20000000000 */
[----:B------:R-:W-:Y:S01]  /*aa40*/  R2UR UR25, R4 ;  /* 0x00000000041972ca */ /* 0x000fe200000e0000 */
[C-C-:B------:R-:W-:Y:S01]  /*aa50*/  IMAD R4, R0.reuse, 0x4000, R12.reuse ;  /* 0x0000400000047824 */ /* 0x140fe200078e020c */
[C---:B------:R-:W-:Y:S01]  /*aa60*/  LEA.HI.X.SX32 R11, R5.reuse, R11, 0x1, P0 ;  /* 0x0000000b050b7211 */ /* 0x040fe200000f0eff */
[----:B-12---:R-:W-:Y:S01]  /*aa70*/  IMAD R12, R0, 0x100, R12 ;  /* 0x00000100000c7824 */ /* 0x006fe200078e020c */
[----:B------:R-:W-:Y:S01]  /*aa80*/  R2UR UR27, R5 ;  /* 0x00000000051b72ca */ /* 0x000fe200000e0000 */
[----:B------:R-:W-:Y:S01]  /*aa90*/  UMOV UR9, 0x14f00000 ;  /* 0x14f0000000097882 */ /* 0x000fe20000000000 */
[----:B------:R-:W-:Y:S01]  /*aaa0*/  R2UR UR16, R4 ;  /* 0x00000000041072ca */ /* 0x000fe200000e0000 */
[----:B------:R-:W-:Y:S01]  /*aab0*/  UMOV UR26, URZ ;  /* 0x0000003f001a7c82 */ /* 0x000fe20008000000 */
[----:B------:R-:W-:Y:S01]  /*aac0*/  R2UR UR10, R12 ;  /* 0x000000000c0a72ca */ /* 0x000fe200000e0000 */
[----:B------:R-:W-:Y:S01]  /*aad0*/  UMOV UR28, UR20 ;  /* 0x00000014001c7c82 */ /* 0x000fe20008000000 */
[----:B------:R-:W-:Y:S01]  /*aae0*/  UMOV UR29, UR21 ;  /* 0x00000015001d7c82 */ /* 0x000fe20008000000 */
[----:B------:R-:W-:-:S02]  /*aaf0*/  UMOV UR18, 0x40 ;  /* 0x0000004000127882 */ /* 0x000fc40000000000 */
[----:B------:R-:W-:-:S04]  /*ab00*/  UIADD3 UR25, UR25, 0x30830, URZ ;  /* 0x0003083019197890 */ /* 0x000fc8000fffe03f */
[----:B------:R-:W-:Y:S02]  /*ab10*/  UIADD3 UR27, UR27, UR35, URZ ;  /* 0x000000231b1b7290 */ /* 0x000fe4000fffe03f */
[----:B------:R-:W-:Y:S01]  /*ab20*/  UIADD3 UR24, UR16, 0x20000, URZ ;  /* 0x0002000010187890 */ /* 0x000fe2000fffe03f */
[C---:B---3--:R-:W-:Y:S01]  /*ab30*/  LEA R2, P0, R6.reuse, R2, 0x2 ;  /* 0x0000000206027211 */ /* 0x048fe200078010ff */
[----:B------:R-:W-:Y:S02]  /*ab40*/  UIADD3 UR16, UR16, 0x22000, URZ ;  /* 0x0002200010107890 */ /* 0x000fe4000fffe03f */
[----:B------:R-:W-:Y:S01]  /*ab50*/  UIADD3 UR14, UR10, 0x28200, URZ ;  /* 0x000282000a0e7890 */ /* 0x000fe2000fffe03f */
[----:B------:R-:W-:Y:S01]  /*ab60*/  LEA.HI.X R3, R6, R3, R11, 0x2, P0 ;  /* 0x0000000306037211 */ /* 0x000fe200000f140b */
[----:B------:R-:W-:Y:S01]  /*ab70*/  UMOV UR17, UR25 ;  /* 0x0000001900117c82 */ /* 0x000fe20008000000 */
[----:B------:R-:W-:Y:S01]  /*ab80*/  IADD3 R9, P0, R9, 0x1f0, RZ ;  /* 0x000001f009097810 */ /* 0x000fe20007f1e0ff */
[----:B------:R-:W-:Y:S01]  /*ab90*/  UMOV UR19, UR27 ;  /* 0x0000001b00137c82 */ /* 0x000fe20008000000 */
[----:B------:R-:W-:Y:S01]  /*aba0*/  R2UR UR22, R2 ;  /* 0x00000000021672ca */ /* 0x000fe200000e0000 */
[----:B------:R-:W-:Y:S01]  /*abb0*/  UMOV UR15, UR25 ;  /* 0x00000019000f7c82 */ /* 0x000fe20008000000 */
[----:B------:R-:W-:Y:S01]  /*abc0*/  R2UR UR6, R9 ;  /* 0x00000000090672ca */ /* 0x000fe200000e0000 */
[----:B------:R-:W-:Y:S01]  /*abd0*/  IMAD.X R8, RZ, RZ, R8, P0 ;  /* 0x000000ffff087224 */ /* 0x000fe200000e0608 */
[----:B------:R-:W-:Y:S01]  /*abe0*/  R2UR UR23, R3 ;  /* 0x00000000031772ca */ /* 0x000fe200000e0000 */
[----:B------:R-:W-:Y:S01]  /*abf0*/  UMOV UR10, 0x10 ;  /* 0x00000010000a7882 */ /* 0x000fe20000000000 */
[----:B------:R-:W-:-:S02]  /*ac00*/  VIADD R9, R0, 0x1 ;  /* 0x0000000100097836 */ /* 0x000fc40000000000 */
[----:B------:R-:W-:-:S03]  /*ac10*/  R2UR UR7, R8 ;  /* 0x00000000080772ca */ /* 0x000fc600000e0000 */
[----:B------:R-:W-:-:S04]  /*ac20*/  ISETP.NE.AND P0, PT, R9, 0x2, PT ;  /* 0x000000020900780c */ /* 0x000fc80003f05270 */
[----:B------:R-:W-:Y:S02]  /*ac30*/  SEL R3, RZ, 0x1, P0 ;  /* 0x00000001ff037807 */ /* 0x000fe40000000000 */
[----:B------:R-:W-:Y:S02]  /*ac40*/  SEL R9, R9, RZ, P0 ;  /* 0x000000ff09097207 */ /* 0x000fe40000000000 */
[----:B------:R-:W-:Y:S02]  /*ac50*/  LOP3.LUT R0, R10, R3, RZ, 0x3c, !PT ;  /* 0x000000030a007212 */ /* 0x000fe400078e3cff */
[----:B------:R1:W-:Y:S01]  /*ac60*/  UTMALDG.4D [UR24], [UR6], desc[UR8] ;  /* 0x00000818060075b4 */ /* 0x0003e20008019000 */
[----:B------:R1:W-:Y:S01]  /*ac70*/  UTMALDG.4D [UR16], [UR6], desc[UR8] ;  /* 0x00000810060075b4 */ /* 0x0003e20008019000 */
[----:B------:R1:W-:Y:S02]  /*ac80*/  UBLKCP.S.G [UR14], [UR22], UR10 ;  /* 0x0000000e160073ba */ /* 0x0003e4000800020a */
[----:B-1----:R-:W-:Y:S01]  /*ac90*/  NOP ;  /* 0x0000000000007918 */ /* 0x002fe20000000000 */
.L_x_591:
[----:B------:R-:W-:Y:S05]  /*aca0*/  BSYNC B0 ;  /* 0x0000000000007941 */ /* 0x000fea0003800000 */
.L_x_589:
[----:B------:R-:W-:-:S03]  /*acb0*/  UMOV UR6, 0xffffffff ;  /* 0xffffffff00067882 */ /* 0x000fc60000000000 */
[----:B------:R-:W-:Y:S05]  /*acc0*/  BRA.DIV UR6, `(.L_x_611) ;  /* 0x0000000606907947 */ /* 0x000fea000b800000 */
[----:B------:R-:W-:-:S13]  /*acd0*/  ELECT P6, URZ, PT ;  /* 0x00000000003f782f */ /* 0x000fda00038c0000 */
.L_x_631:
[----:B------:R-:W-:Y:S05]  /*ace0*/  @!P6 BRA `(.L_x_474) ;  /* 0x000000000084e947 */ /* 0x000fea0003800000 */
[----:B------:R-:W3:Y:S02]  /*acf0*/  LDL.LU R2, [R1] ;  /* 0x0000000001027983 */ /* 0x000ee40000300800 */
[----:B---3--:R-:W-:-:S04]  /*ad00*/  LOP3.LUT R2, R2, 0x2, RZ, 0xfc, !PT ;  /* 0x0000000202027812 */ /* 0x008fc800078efcff */
[----:B------:R-:W-:-:S13]  /*ad10*/  ISETP.NE.AND P2, PT, R2, 0x3, PT ;  /* 0x000000030200780c */ /* 0x000fda0003f45270 */
[----:B------:R-:W-:Y:S05]  /*ad20*/  @!P2 BRA `(.L_x_612) ;  /* 0x000000000004a947 */ /* 0x000fea0003800000 */
[----:B--2---:R-:W-:Y:S01]  /*ad30*/  BPT.TRAP 0x1 ;  /* 0x000000040000795c */ /* 0x004fe20000300000 */
.L_x_612:
        /* <DEDUP_REMOVED lines=8> */
[----:B------:R-:W-:Y:S02]  /*adc0*/  SEL R5, RZ, 0x1, P1 ;  /* 0x00000001ff057807 */ /* 0x000fe40000800000 */
[----:B------:R-:W-:Y:S01]  /*add0*/  SEL R3, R3, RZ, P1 ;  /* 0x000000ff03037207 */ /* 0x000fe20000800000 */
[----:B------:R-:W1:Y:S01]  /*ade0*/  SYNCS.PHASECHK.TRANS64.TRYWAIT P0, [R7+URZ], R4 ;  /* 0x00000004070075a7 */ /* 0x000e62000800017f */
[----:B------:R-:W-:-:S03]  /*adf0*/  LOP3.LUT R5, R0, R5, RZ, 0x3c, !PT ;  /* 0x0000000500057212 */ /* 0x000fc600078e3cff */
[----:B------:R-:W-:Y:S01]  /*ae00*/  IMAD R11, R3, 0x8, R2 ;  /* 0x00000008030b7824 */ /* 0x000fe200078e0202 */
[----:B------:R-:W-:Y:S01]  /*ae10*/  SHF.L.U32 R2, R5, 0x1f, RZ ;  /* 0x0000001f05027819 */ /* 0x000fe200000006ff */
[----:B-1----:R-:W-:Y:S06]  /*ae20*/  @!P0 BRA `(.L_x_613) ;  /* 0x0000000400588947 */ /* 0x002fec0003800000 */
.L_x_632:
[----:B------:R-:W3:Y:S02]  /*ae30*/  SYNCS.PHASECHK.TRANS64.TRYWAIT P0, [R11+URZ], R2 ;  /* 0x000000020b0075a7 */ /* 0x000ee4000800017f */
[----:B---3--:R-:W-:Y:S05]  /*ae40*/  @!P0 BRA `(.L_x_614) ;  /* 0x0000000400648947 */ /* 0x008fea0003800000 */
.L_x_633:
[----:B------:R-:W-:Y:S05]  /*ae50*/  @!P2 BRA `(.L_x_615) ;  /* 0x000000000004a947 */ /* 0x000fea0003800000 */
[----:B--2---:R-:W-:Y:S01]  /*ae60*/  BPT.TRAP 0x1 ;  /* 0x000000040000795c */ /* 0x004fe20000300000 */
.L_x_615:
[----:B------:R-:W-:-:S04]  /*ae70*/  VIADD R0, R6, 0x30840 ;  /* 0x0003084006007836 */ /* 0x000fc80000000000 */
[----:B------:R-:W-:-:S04]  /*ae80*/  IMAD R9, R9, 0x8, R0 ;  /* 0x0000000809097824 */ /* 0x000fc800078e0200 */
[----:B------:R-:W4:Y:S02]  /*ae90*/  SYNCS.PHASECHK.TRANS64.TRYWAIT P0, [R9+URZ], R4 ;  /* 0x00000004090075a7 */ /* 0x000f24000800017f */
[----:B----4-:R-:W-:Y:S05]  /*aea0*/  @!P0 BRA `(.L_x_616) ;  /* 0x0000000400608947 */ /* 0x010fea0003800000 */
.L_x_634:
[----:B------:R-:W-:-:S07]  /*aeb0*/  IMAD R3, R3, 0x8, R0 ;  /* 0x0000000803037824 */ /* 0x000fce00078e0200 */
.L_x_617:
[----:B------:R1:W1:Y:S02]  /*aec0*/  SYNCS.PHASECHK.TRANS64.TRYWAIT P0, [R3+URZ], R2 ;  /* 0x00000002030075a7 */ /* 0x000264000800017f */
[----:B-1----:R-:W-:Y:S05]  /*aed0*/  @!P0 NANOSLEEP.SYNCS 0x989680 ;  /* 0x009896800000895d */ /* 0x002fea0003900000 */
[----:B------:R-:W1:Y:S02]  /*aee0*/  @!P0 SYNCS.PHASECHK.TRANS64 P0, [R3+URZ], R2 ;  /* 0x00000002030085a7 */ /* 0x000e64000800007f */
[----:B-1----:R-:W-:Y:S05]  /*aef0*/  @!P0 BRA `(.L_x_617) ;  /* 0xfffffffc00f08947 */ /* 0x002fea000383ffff */
.L_x_474:
[----:B--2---:R-:W-:Y:S05]  /*af00*/  BSYNC B6 ;  /* 0x0000000000067941 */ /* 0x004fea0003800000 */
.L_x_468:
[----:B------:R-:W-:Y:S05]  /*af10*/  EXIT ;  /* 0x000000000000794d */ /* 0x000fea0003800000 */
.L_x_484:
[----:B------:R-:W-:Y:S02]  /*af20*/  IMAD.MOV.U32 R12, RZ, RZ, RZ ;  /* 0x000000ffff0c7224 */ /* 0x000fe400078e00ff */
[----:B------:R-:W-:Y:S02]  /*af30*/  IMAD.MOV.U32 R11, RZ, RZ, 0x1f ;  /* 0x0000001fff0b7424 */ /* 0x000fe400078e00ff */
[----:B------:R-:W-:-:S07]  /*af40*/  IMAD.MOV.U32 R15, RZ, RZ, -0x1 ;  /* 0xffffffffff0f7424 */ /* 0x000fce00078e00ff */
[----:B------:R-:W-:Y:S05]  /*af50*/  WARPSYNC.COLLECTIVE R15, `(.L_x_618) ;  /* 0x000000000f087348 */ /* 0x000fea0003c00000 */
[----:B------:R1:W2:Y:S02]  /*af60*/  SHFL.IDX P6, R14, R13, R12, R11 ;  /* 0x0000000c0d0e7389 */ /* 0x0002a400000c000b */
[----:B-12---:R-:W-:Y:S01]  /*af70*/  ENDCOLLECTIVE ;  /* 0x000000000000791b */ /* 0x006fe20003800000 */
.L_x_618:
[----:B------:R-:W-:Y:S05]  /*af80*/  BRA `(.L_x_619) ;  /* 0xffffff6400007947 */ /* 0x000fea000383ffff */
.L_x_486:
[----:B--2---:R2:W3:Y:S02]  /*af90*/  SYNCS.PHASECHK.TRANS64.TRYWAIT P0, [R16+URZ+0x30800], R21 ;  /* 0x03080015100075a7 */ /* 0x0044e4000800017f */
[----:B---3--:R-:W-:Y:S05]  /*afa0*/  @!P0 NANOSLEEP.SYNCS 0x989680 ;  /* 0x009896800000895d */ /* 0x008fea0003900000 */
[----:B------:R-:W3:Y:S02]  /*afb0*/  @!P0 SYNCS.PHASECHK.TRANS64 P0, [R16+URZ+0x30800], R21 ;  /* 0x03080015100085a7 */ /* 0x000ee4000800007f */
[----:B---3--:R-:W-:Y:S05]  /*afc0*/  @!P0 BRA `(.L_x_486) ;  /* 0xfffffffc00f08947 */ /* 0x008fea000383ffff */
[----:B------:R-:W-:Y:S05]  /*afd0*/  BRA `(.L_x_485) ;  /* 0xffffff6400a07947 */ /* 0x000fea000383ffff */
.L_x_490:
[----:B----4-:R4:W1:Y:S02]  /*afe0*/  SYNCS.PHASECHK.TRANS64.TRYWAIT P1, [R2+URZ+0x30810], R153 ;  /* 0x03081099020075a7 */ /* 0x010864000802017f */
[----:B-1----:R-:W-:Y:S05]  /*aff0*/  @!P1 NANOSLEEP.SYNCS 0x989680 ;  /* 0x009896800000995d */ /* 0x002fea0003900000 */
[----:B------:R-:W1:Y:S02]  /*b000*/  @!P1 SYNCS.PHASECHK.TRANS64 P1, [R2+URZ+0x30810], R153 ;  /* 0x03081099020095a7 */ /* 0x000e64000802007f */
[----:B-1----:R-:W-:Y:S05]  /*b010*/  @!P1 BRA `(.L_x_490) ;  /* 0xfffffffc00f09947 */ /* 0x002fea000383ffff */
[----:B------:R-:W-:Y:S05]  /*b020*/  BRA `(.L_x_489) ;  /* 0xffffff6800e07947 */ /* 0x000fea000383ffff */
.L_x_494:
[----:B------:R1:W1:Y:S02]  /*b030*/  SYNCS.PHASECHK.TRANS64.TRYWAIT P1, [R2+URZ+0x30830], R153 ;  /* 0x03083099020075a7 */ /* 0x000264000802017f */
[----:B-1----:R-:W-:Y:S05]  /*b040*/  @!P1 NANOSLEEP.SYNCS 0x989680 ;  /* 0x009896800000995d */ /* 0x002fea0003900000 */
[----:B------:R-:W1:Y:S02]  /*b050*/  @!P1 SYNCS.PHASECHK.TRANS64 P1, [R2+URZ+0x30830], R153 ;  /* 0x03083099020095a7 */ /* 0x000e64000802007f */
[----:B-1----:R-:W-:Y:S05]  /*b060*/  @!P1 BRA `(.L_x_494) ;  /* 0xfffffffc00f09947 */ /* 0x002fea000383ffff */
[----:B------:R-:W-:Y:S05]  /*b070*/  BRA `(.L_x_493) ;  /* 0xffffff7000387947 */ /* 0x000fea000383ffff */
.L_x_592:
[----:B-1----:R1:W2:Y:S02]  /*b080*/  SYNCS.PHASECHK.TRANS64.TRYWAIT P1, [R12+URZ+0x30820], R3 ;  /* 0x030820030c0075a7 */ /* 0x0022a4000802017f */
[----:B--2---:R-:W-:Y:S05]  /*b090*/  @!P1 NANOSLEEP.SYNCS 0x989680 ;  /* 0x009896800000995d */ /* 0x004fea0003900000 */
[----:B------:R-:W2:Y:S02]  /*b0a0*/  @!P1 SYNCS.PHASECHK.TRANS64 P1, [R12+URZ+0x30820], R3 ;  /* 0x030820030c0095a7 */ /* 0x000ea4000802007f */
[----:B--2---:R-:W-:Y:S05]  /*b0b0*/  @!P1 BRA `(.L_x_592) ;  /* 0xfffffffc00f09947 */ /* 0x004fea000383ffff */
[----:B------:R-:W-:Y:S05]  /*b0c0*/  BRA `(.L_x_620) ;  /* 0xffffffe400007947 */ /* 0x000fea000383ffff */
.L_x_596:
[----:B-1----:R1:W2:Y:S02]  /*b0d0*/  SYNCS.PHASECHK.TRANS64.TRYWAIT P1, [R12+URZ+0x30840], R21 ;  /* 0x030840150c0075a7 */ /* 0x0022a4000802017f */
[----:B--2---:R-:W-:Y:S05]  /*b0e0*/  @!P1 NANOSLEEP.SYNCS 0x989680 ;  /* 0x009896800000995d */ /* 0x004fea0003900000 */
[----:B------:R-:W2:Y:S02]  /*b0f0*/  @!P1 SYNCS.PHASECHK.TRANS64 P1, [R12+URZ+0x30840], R21 ;  /* 0x030840150c0095a7 */ /* 0x000ea4000802007f */
[----:B--2---:R-:W-:Y:S05]  /*b100*/  @!P1 BRA `(.L_x_596) ;  /* 0xfffffffc00f09947 */ /* 0x004fea000383ffff */
[----:B------:R-:W-:Y:S05]  /*b110*/  BRA `(.L_x_621) ;  /* 0xffffffe800647947 */ /* 0x000fea000383ffff */
.L_x_598:
[----:B--2---:R2:W3:Y:S02]  /*b120*/  SYNCS.PHASECHK.TRANS64.TRYWAIT P1, [R12+URZ+0x30828], R21 ;  /* 0x030828150c0075a7 */ /* 0x0044e4000802017f */
[----:B---3--:R-:W-:Y:S05]  /*b130*/  @!P1 NANOSLEEP.SYNCS 0x989680 ;  /* 0x009896800000995d */ /* 0x008fea0003900000 */
[----:B------:R-:W3:Y:S02]  /*b140*/  @!P1 SYNCS.PHASECHK.TRANS64 P1, [R12+URZ+0x30828], R21 ;  /* 0x030828150c0095a7 */ /* 0x000ee4000802007f */
[----:B---3--:R-:W-:Y:S05]  /*b150*/  @!P1 BRA `(.L_x_598) ;  /* 0xfffffffc00f09947 */ /* 0x008fea000383ffff */
[----:B------:R-:W-:Y:S05]  /*b160*/  BRA `(.L_x_622) ;  /* 0xffffffe800fc7947 */ /* 0x000fea000383ffff */
.L_x_600:
[----:B---3--:R3:W4:Y:S02]  /*b170*/  SYNCS.PHASECHK.TRANS64.TRYWAIT P1, [R12+URZ+0x30848], R21 ;  /* 0x030848150c0075a7 */ /* 0x008724000802017f */
[----:B----4-:R-:W-:Y:S05]  /*b180*/  @!P1 NANOSLEEP.SYNCS 0x989680 ;  /* 0x009896800000995d */ /* 0x010fea0003900000 */
[----:B------:R-:W4:Y:S02]  /*b190*/  @!P1 SYNCS.PHASECHK.TRANS64 P1, [R12+URZ+0x30848], R21 ;  /* 0x030848150c0095a7 */ /* 0x000f24000802007f */
[----:B----4-:R-:W-:Y:S05]  /*b1a0*/  @!P1 BRA `(.L_x_600) ;  /* 0xfffffffc00f09947 */ /* 0x010fea000383ffff */
[----:B------:R-:W-:Y:S05]  /*b1b0*/  BRA `(.L_x_623) ;  /* 0xffffffec00747947 */ /* 0x000fea000383ffff */
.L_x_602:
[----:B------:R-:W-:-:S07]  /*b1c0*/  SHF.L.U32 R5, R10, 0x1f, RZ ;  /* 0x0000001f0a057819 */ /* 0x000fce00000006ff */
.L_x_624:
[----:B-1----:R1:W2:Y:S02]  /*b1d0*/  SYNCS.PHASECHK.TRANS64.TRYWAIT P1, [R12+URZ+0x30820], R5 ;  /* 0x030820050c0075a7 */ /* 0x0022a4000802017f */
[----:B--2---:R-:W-:Y:S05]  /*b1e0*/  @!P1 NANOSLEEP.SYNCS 0x989680 ;  /* 0x009896800000995d */ /* 0x004fea0003900000 */
[----:B------:R-:W2:Y:S02]  /*b1f0*/  @!P1 SYNCS.PHASECHK.TRANS64 P1, [R12+URZ+0x30820], R5 ;  /* 0x030820050c0095a7 */ /* 0x000ea4000802007f */
[----:B--2---:R-:W-:Y:S05]  /*b200*/  @!P1 BRA `(.L_x_624) ;  /* 0xfffffffc00f09947 */ /* 0x004fea000383ffff */
[----:B------:R-:W-:Y:S05]  /*b210*/  BRA `(.L_x_625) ;  /* 0xffffffec00fc7947 */ /* 0x000fea000383ffff */
.L_x_605:
[----:B-1----:R1:W2:Y:S02]  /*b220*/  SYNCS.PHASECHK.TRANS64.TRYWAIT P1, [R12+URZ+0x30840], R13 ;  /* 0x0308400d0c0075a7 */ /* 0x0022a4000802017f */
[----:B--2---:R-:W-:Y:S05]  /*b230*/  @!P1 NANOSLEEP.SYNCS 0x989680 ;  /* 0x009896800000995d */ /* 0x004fea0003900000 */
[----:B------:R-:W2:Y:S02]  /*b240*/  @!P1 SYNCS.PHASECHK.TRANS64 P1, [R12+URZ+0x30840], R13 ;  /* 0x0308400d0c0095a7 */ /* 0x000ea4000802007f */
[----:B--2---:R-:W-:Y:S05]  /*b250*/  @!P1 BRA `(.L_x_605) ;  /* 0xfffffffc00f09947 */ /* 0x004fea000383ffff */
[----:B------:R-:W-:Y:S05]  /*b260*/  BRA `(.L_x_626) ;  /* 0xfffffff0008c7947 */ /* 0x000fea000383ffff */
.L_x_607:
[----:B--2---:R2:W3:Y:S02]  /*b270*/  SYNCS.PHASECHK.TRANS64.TRYWAIT P1, [R12+URZ+0x30828], R13 ;  /* 0x0308280d0c0075a7 */ /* 0x0044e4000802017f */
[----:B---3--:R-:W-:Y:S05]  /*b280*/  @!P1 NANOSLEEP.SYNCS 0x989680 ;  /* 0x009896800000995d */ /* 0x008fea0003900000 */
[----:B------:R-:W3:Y:S02]  /*b290*/  @!P1 SYNCS.PHASECHK.TRANS64 P1, [R12+URZ+0x30828], R13 ;  /* 0x0308280d0c0095a7 */ /* 0x000ee4000802007f */
[----:B---3--:R-:W-:Y:S05]  /*b2a0*/  @!P1 BRA `(.L_x_607) ;  /* 0xfffffffc00f09947 */ /* 0x008fea000383ffff */
[----:B------:R-:W-:Y:S05]  /*b2b0*/  BRA `(.L_x_627) ;  /* 0xfffffff400187947 */ /* 0x000fea000383ffff */
.L_x_609:
[----:B---3--:R3:W4:Y:S02]  /*b2c0*/  SYNCS.PHASECHK.TRANS64.TRYWAIT P0, [R4+URZ+0x30840], R3 ;  /* 0x03084003040075a7 */ /* 0x008724000800017f */
[----:B----4-:R-:W-:Y:S05]  /*b2d0*/  @!P0 NANOSLEEP.SYNCS 0x989680 ;  /* 0x009896800000895d */ /* 0x010fea0003900000 */
[----:B------:R-:W4:Y:S02]  /*b2e0*/  @!P0 SYNCS.PHASECHK.TRANS64 P0, [R4+URZ+0x30840], R3 ;  /* 0x03084003040085a7 */ /* 0x000f24000800007f */
[----:B----4-:R-:W-:Y:S05]  /*b2f0*/  @!P0 BRA `(.L_x_609) ;  /* 0xfffffffc00f08947 */ /* 0x010fea000383ffff */
[----:B------:R-:W-:Y:S05]  /*b300*/  BRA `(.L_x_628) ;  /* 0xfffffff400a47947 */ /* 0x000fea000383ffff */
.L_x_611:
[----:B------:R-:W-:Y:S01]  /*b310*/  BSSY B0, `(.L_x_629) ;  /* 0x0000006000007945 */ /* 0x000fe20003800000 */
[----:B------:R-:W-:-:S07]  /*b320*/  IMAD.MOV.U32 R15, RZ, RZ, -0x1 ;  /* 0xffffffffff0f7424 */ /* 0x000fce00078e00ff */
[----:B--2---:R-:W-:Y:S05]  /*b330*/  WARPSYNC.COLLECTIVE R15, `(.L_x_630) ;  /* 0x000000000f0c7348 */ /* 0x004fea0003c00000 */
[----:B------:R-:W-:Y:S02]  /*b340*/  ELECT P6, UR62, PT ;  /* 0x00000000003e782f */ /* 0x000fe400038c0000 */
[----:B------:R-:W-:Y:S01]  /*b350*/  MOV R14, UR62 ;  /* 0x0000003e000e7c02 */ /* 0x000fe20008000f00 */
[----:B--2---:R-:W-:Y:S10]  /*b360*/  ENDCOLLECTIVE ;  /* 0x000000000000791b */ /* 0x004ff40003800000 */
.L_x_630:
[----:B------:R-:W-:Y:S05]  /*b370*/  BSYNC B0 ;  /* 0x0000000000007941 */ /* 0x000fea0003800000 */
.L_x_629:
[----:B------:R-:W-:Y:S05]  /*b380*/  BRA `(.L_x_631) ;  /* 0xfffffff800547947 */ /* 0x000fea000383ffff */
.L_x_613:
[----:B-1----:R1:W3:Y:S02]  /*b390*/  SYNCS.PHASECHK.TRANS64.TRYWAIT P0, [R7+URZ], R4 ;  /* 0x00000004070075a7 */ /* 0x0022e4000800017f */
[----:B---3--:R-:W-:Y:S05]  /*b3a0*/  @!P0 NANOSLEEP.SYNCS 0x989680 ;  /* 0x009896800000895d */ /* 0x008fea0003900000 */
[----:B------:R-:W3:Y:S02]  /*b3b0*/  @!P0 SYNCS.PHASECHK.TRANS64 P0, [R7+URZ], R4 ;  /* 0x00000004070085a7 */ /* 0x000ee4000800007f */
[----:B---3--:R-:W-:Y:S05]  /*b3c0*/  @!P0 BRA `(.L_x_613) ;  /* 0xfffffffc00f08947 */ /* 0x008fea000383ffff */
[----:B------:R-:W-:Y:S05]  /*b3d0*/  BRA `(.L_x_632) ;  /* 0xfffffff800947947 */ /* 0x000fea000383ffff */
.L_x_614:
[----:B---3--:R3:W4:Y:S02]  /*b3e0*/  SYNCS.PHASECHK.TRANS64.TRYWAIT P0, [R11+URZ], R2 ;  /* 0x000000020b0075a7 */ /* 0x008724000800017f */
[----:B----4-:R-:W-:Y:S05]  /*b3f0*/  @!P0 NANOSLEEP.SYNCS 0x989680 ;  /* 0x009896800000895d */ /* 0x010fea0003900000 */
[----:B------:R-:W4:Y:S02]  /*b400*/  @!P0 SYNCS.PHASECHK.TRANS64 P0, [R11+URZ], R2 ;  /* 0x000000020b0085a7 */ /* 0x000f24000800007f */
[----:B----4-:R-:W-:Y:S05]  /*b410*/  @!P0 BRA `(.L_x_614) ;  /* 0xfffffffc00f08947 */ /* 0x010fea000383ffff */
[----:B------:R-:W-:Y:S05]  /*b420*/  BRA `(.L_x_633) ;  /* 0xfffffff800887947 */ /* 0x000fea000383ffff */
.L_x_616:
[----:B----4-:R4:W1:Y:S02]  /*b430*/  SYNCS.PHASECHK.TRANS64.TRYWAIT P0, [R9+URZ], R4 ;  /* 0x00000004090075a7 */ /* 0x010864000800017f */
[----:B-1----:R-:W-:Y:S05]  /*b440*/  @!P0 NANOSLEEP.SYNCS 0x989680 ;  /* 0x009896800000895d */ /* 0x002fea0003900000 */
[----:B------:R-:W1:Y:S02]  /*b450*/  @!P0 SYNCS.PHASECHK.TRANS64 P0, [R9+URZ], R4 ;  /* 0x00000004090085a7 */ /* 0x000e64000800007f */
[----:B-1----:R-:W-:Y:S05]  /*b460*/  @!P0 BRA `(.L_x_616) ;  /* 0xfffffffc00f08947 */ /* 0x002fea000383ffff */
[----:B------:R-:W-:Y:S05]  /*b470*/  BRA `(.L_x_634) ;  /* 0xfffffff8008c7947 */ /* 0x000fea000383ffff */
.L_x_635:
        /* <DEDUP_REMOVED lines=16> */
.L_x_3657:


//--------------------- .text._ZN7cutlass13device_kernelIN5flash11enable_sm90INS1_16FlashAttnBwdSm90INS1_25CollectiveMainloopBwdSm90ILi2ELi2ELi2EN4cute5tupleIJNS5_1CILi1EEES8_S8_EEENS6_IJNS7_ILi64EEENS7_ILi128EEESB_EEENS_6half_tEfNS_4arch4Sm90ELb0ELb0ELb1ELb1ELb1ELb1ELb0ELb0ELi2ELi1ELi2ELi1ELb0EEENS1_21CollectiveEpilogueBwdISC_SD_SF_Li256ELb1ELb0ELi1EEENS1_19SingleTileSchedulerILb1ELb0ELb0ELi128EEEEEEEEEvNT_6ParamsE --------------------------
	.section	.text._ZN7cutlass13device_kernelIN5flash11enable_sm90INS1_16FlashAttnBwdSm90INS1_25CollectiveMainloopBwdSm90ILi2ELi2ELi2EN4cute5tupleIJNS5_1CILi1EEES8_S8_EEENS6_IJNS7_ILi64EEENS7_ILi128EEESB_EEENS_6half_tEfNS_4arch4Sm90ELb0ELb0ELb1ELb1ELb1ELb1ELb0ELb0ELi2ELi1ELi2ELi1ELb0EEENS1_21CollectiveEpilogueBwdISC_SD_SF_Li256ELb1ELb0ELi1EEENS1_19SingleTileSchedulerILb1ELb0ELb0ELi128EEEEEEEEEvNT_6ParamsE,"ax",@progbits
	.align	128
.text._ZN7cutlass13device_kernelIN5flash11enable_sm90INS1_16FlashAttnBwdSm90INS1_25CollectiveMainloopBwdSm90ILi2ELi2ELi2EN4cute5tupleIJNS5_1CILi1EEES8_S8_EEENS6_IJNS7_ILi64EEENS7_ILi128EEESB_EEENS_6half_tEfNS_4arch4Sm90ELb0ELb0ELb1ELb1ELb1ELb1ELb0ELb0ELi2ELi1ELi2ELi1ELb0EEENS1_21CollectiveEpilogueBwdISC_SD_SF_Li256ELb1ELb0ELi1EEENS1_19SingleTileSchedulerILb1ELb0ELb0ELi128EEEEEEEEEvNT_6ParamsE:
        .type           _ZN7cutlass13device_kernelIN5flash11enable_sm90INS1_16FlashAttnBwdSm90INS1_25CollectiveMainloopBwdSm90ILi2ELi2ELi2EN4cute5tupleIJNS5_1CILi1EEES8_S8_EEENS6_IJNS7_ILi64EEENS7_ILi128EEESB_EEENS_6half_tEfNS_4arch4Sm90ELb0ELb0ELb1ELb1ELb1ELb1ELb0ELb0ELi2ELi1ELi2ELi1ELb0EEENS1_21CollectiveEpilogueBwdISC_SD_SF_Li256ELb1ELb0ELi1EEENS1_19SingleTileSchedulerILb1ELb0ELb0ELi128EEEEEEEEEvNT_6ParamsE,@function
        .size           _ZN7cutlass13device_kernelIN5flash11enable_sm90INS1_16FlashAttnBwdSm90INS1_25CollectiveMainloopBwdSm90ILi2ELi2ELi2EN4cute5tupleIJNS5_1CILi1EEES8_S8_EEENS6_IJNS7_ILi64EEENS7_ILi128EEESB_EEENS_6half_tEfNS_4arch4Sm90ELb0ELb0ELb1ELb1ELb1ELb1ELb0ELb0ELi2ELi1ELi2ELi1ELb0EEENS1_21CollectiveEpilogueBwdISC_SD_SF_Li256ELb1ELb0ELi1EEENS1_19SingleTileSchedulerILb1ELb0ELb0ELi128EEEEEEEEEvNT_6ParamsE,(.L_x_3658 - _ZN7cutlass13device_kernelIN5flash11enable_sm90INS1_16FlashAttnBwdSm90INS1_25CollectiveMainloopBwdSm90ILi2ELi2ELi2EN4cute5tupleIJNS5_1CILi1EEES8_S8_EEENS6_IJNS7_ILi64EEENS7_ILi128EEESB_EEENS_6half_tEfNS_4arch4Sm90ELb0ELb0ELb1ELb1ELb1ELb1ELb0ELb0ELi2ELi1ELi2ELi1ELb0EEENS1_21CollectiveEpilogueBwdISC_SD_SF_Li256ELb1ELb0ELi1EEENS1_19SingleTileSchedulerILb1ELb0ELb0ELi128EEEEEEEEEvNT_6ParamsE)
        .other          _ZN7cutlass13device_kernelIN5flash11enable_sm90INS1_16FlashAttnBwdSm90INS1_25CollectiveMainloopBwdSm90ILi2ELi2ELi2EN4cute5tupleIJNS5_1CILi1EEES8_S8_EEENS6_IJNS7_ILi64EEENS7_ILi128EEESB_EEENS_6half_tEfNS_4arch4Sm90ELb0ELb0ELb1ELb1ELb1ELb1ELb0ELb0ELi2ELi1ELi2ELi1ELb0EEENS1_21CollectiveEpilogueBwdISC_SD_SF_Li256ELb1ELb0ELi1EEENS1_19SingleTileSchedulerILb1ELb0ELb0ELi128EEEEEEEEEvNT_6ParamsE,@"STO_CUDA_ENTRY STV_DEFAULT"
_ZN7cutlass13device_kernelIN5flash11enable_sm90INS1_16FlashAttnBwdSm90INS1_25CollectiveMainloopBwdSm90ILi2ELi2ELi2EN4cute5tupleIJNS5_1CILi1EEES8_S8_EEENS6_IJNS7_ILi64EEENS7_ILi128EEESB_EEENS_6half_tEfNS_4arch4Sm90ELb0ELb0ELb1ELb1ELb1ELb1ELb0ELb0ELi2ELi1ELi2ELi1ELb0EEENS1_21CollectiveEpilogueBwdISC_SD_SF_Li256ELb1ELb0ELi1EEENS1_19SingleTileSchedulerILb1ELb0ELb0ELi128EEEEEEEEEvNT_6ParamsE:
        /* <DEDUP_REMOVED lines=23> */
.L_x_637:
[----:B------:R-:W-:Y:S05]  /*0170*/  BSYNC B0 ;  /* 0x0000000000007941 */ /* 0x000fea0003800000 */
.L_x_636:
        /* <DEDUP_REMOVED lines=34> */
.L_x_638:
        /* <DEDUP_REMOVED lines=22> */
.L_x_639:
        /* <DEDUP_REMOVED lines=9> */
.L_x_642:
        /* <DEDUP_REMOVED lines=20> */
.L_x_643:
        /* <DEDUP_REMOVED lines=10> */
.L_x_645:
[----:B------:R-:W2:Y:S02]  /*0770*/  LDC R0, c[0x0][0x8bc] ;  /* 0x00022f00ff007b82 */ /* 0x000ea40000000800 */
.L_x_644:
        /* <DEDUP_REMOVED lines=16> */
.L_x_647:
        /* <DEDUP_REMOVED lines=10> */
.L_x_648:
        /* <DEDUP_REMOVED lines=8> */
.L_x_649:
        /* <DEDUP_REMOVED lines=9> */
.L_x_650:
        /* <DEDUP_REMOVED lines=90> */
.L_x_653:
        /* <DEDUP_REMOVED lines=15> */
.L_x_652:
        /* <DEDUP_REMOVED lines=22> */
.L_x_655:
        /* <DEDUP_REMOVED lines=15> */
.L_x_654:
        /* <DEDUP_REMOVED lines=8> */
.L_x_807:
        /* <DEDUP_REMOVED lines=45> */
.L_x_657:
        /* <DEDUP_REMOVED lines=74> */
.L_x_669:
[----:B------:R-:W-:-:S13]  /*1b00*/  ISETP.NE.AND P0, PT, R7, 0x3, PT ;  /* 0x000000030700780c */ /* 0x000fda0003f05270 */
[----:B---3--:R-:W-:Y:S05]  /*1b10*/  @!P0 BRA `(.L_x_659) ;  /* 0x0000000000048947 */ /* 0x008fea0003800000 */
[----:B------:R-:W-:Y:S01]  /*1b20*/  BPT.TRAP 0x1 ;  /* 0x000000040000795c */ /* 0x000fe20000300000 */
.L_x_659:
[----:B------:R-:W-:Y:S01]  /*1b30*/  IMAD R2, R4, 0x8, R16 ;  /* 0x0000000804027824 */ /* 0x000fe200078e0210 */
[----:B------:R-:W-:-:S04]  /*1b40*/  SHF.L.U32 R153, R5, 0x1f, RZ ;  /* 0x0000001f05997819 */ /* 0x000fc800000006ff */
[----:B------:R3:W4:Y:S01]  /*1b50*/  SYNCS.PHASECHK.TRANS64.TRYWAIT P1, [R2+URZ+0x30810], R153 ;  /* 0x03081099020075a7 */ /* 0x000722000802017f */
[----:B------:R-:W-:Y:S05]  /*1b60*/  @!P0 BRA `(.L_x_660) ;  /* 0x0000000000048947 */ /* 0x000fea0003800000 */
[----:B------:R-:W-:Y:S01]  /*1b70*/  BPT.TRAP 0x1 ;  /* 0x000000040000795c */ /* 0x000fe20000300000 */
.L_x_660:
[----:B----4-:R-:W-:Y:S05]  /*1b80*/  @P1 BRA `(.L_x_661) ;  /* 0x0000000000081947 */ /* 0x010fea0003800000 */
[----:B------:R-:W4:Y:S02]  /*1b90*/  SYNCS.PHASECHK.TRANS64.TRYWAIT P1, [R2+URZ+0x30810], R153 ;  /* 0x03081099020075a7 */ /* 0x000f24000802017f */
[----:B----4-:R-:W-:Y:S05]  /*1ba0*/  @!P1 BRA `(.L_x_662) ;  /* 0x0000009c000c9947 */ /* 0x010fea0003800000 */
.L_x_661:
        /* <DEDUP_REMOVED lines=81> */
.L_x_663:
[----:B------:R1:W1:Y:S01]  /*20c0*/  SYNCS.PHASECHK.TRANS64.TRYWAIT P1, [R2+URZ+0x30830], R153 ;  /* 0x03083099020075a7 */ /* 0x000262000802017f */
[----:B------:R-:W-:Y:S05]  /*20d0*/  @!P0 BRA `(.L_x_664) ;  /* 0x0000000000048947 */ /* 0x000fea0003800000 */
[----:B------:R-:W-:Y:S01]  /*20e0*/  BPT.TRAP 0x1 ;  /* 0x000000040000795c */ /* 0x000fe20000300000 */
.L_x_664:
[----:B------:R-:W-:-:S05]  /*20f0*/  VIADD R17, R16, 0x20000 ;  /* 0x0002000010117836 */ /* 0x000fca0000000000 */
[----:B------:R-:W-:-:S04]  /*2100*/  SHF.R.U32.HI R17, RZ, 0x4, R17 ;  /* 0x00000004ff117819 */ /* 0x000fc80000011611 */
[----:B------:R-:W-:-:S04]  /*2110*/  LOP3.LUT R17, R17, 0x3fff, RZ, 0xc0, !PT ;  /* 0x00003fff11117812 */ /* 0x000fc800078ec0ff */
[----:B------:R-:W-:Y:S01]  /*2120*/  LOP3.LUT R155, R17, 0x10000, RZ, 0xfc, !PT ;  /* 0x00010000119b7812 */ /* 0x000fe200078efcff */
[----:B-1----:R-:W-:Y:S06]  /*2130*/  @P1 BRA `(.L_x_665) ;  /* 0x0000000000081947 */ /* 0x002fec0003800000 */
[----:B------:R-:W1:Y:S02]  /*2140*/  SYNCS.PHASECHK.TRANS64.TRYWAIT P1, [R2+URZ+0x30830], R153 ;  /* 0x03083099020075a7 */ /* 0x000e64000802017f */
[----:B-1----:R-:W-:Y:S05]  /*2150*/  @!P1 BRA `(.L_x_666) ;  /* 0x0000009400b49947 */ /* 0x002fea0003800000 */
.L_x_665:
        /* <DEDUP_REMOVED lines=495> */
.L_x_667:
        /* <DEDUP_REMOVED lines=49> */
.L_x_668:
        /* <DEDUP_REMOVED lines=77> */
.L_x_651:
        /* <DEDUP_REMOVED lines=21> */
[----:B------:R-:W-:Y:S01]  /*4980*/  F2FP.F16.F32.PACK_AB R113, R115, R114 ;  /* 0x000000727371723e */ /* 0x000fe200000000ff */
[----:B--2---:R-:W-:Y:S01]  /*4990*/  VIADD R16, R16, 0xffffff80 ;  /* 0xffffff8010107836 */ /* 0x004fe20000000000 */
[----:B------:R-:W-:Y:S02]  /*49a0*/  F2FP.F16.F32.PACK_AB R120, R121, R120 ;  /* 0x000000787978723e */ /* 0x000fe400000000ff */
        /* <DEDUP_REMOVED lines=78> */
[----:B------:R-:W-:Y:S01]  /*4e90*/  F2FP.F16.F32.PACK_AB R64, R65, R64 ;  /* 0x000000404140723e */ /* 0x000fe200000000ff */
[----:B------:R4:W-:Y:S01]  /*4ea0*/  STSM.16.M88.4 [R22+-0x8000], R48 ;  /* 0xff80003016007844 */ /* 0x0009e20000000200 */
[----:B------:R-:W-:-:S02]  /*4eb0*/  F2FP.F16.F32.PACK_AB R58, R61, R60 ;  /* 0x0000003c3d3a723e */ /* 0x000fc400000000ff */
[----:B------:R-:W-:Y:S01]  /*4ec0*/  F2FP.F16.F32.PACK_AB R59, R63, R62 ;  /* 0x0000003e3f3b723e */ /* 0x000fe200000000ff */
[----:B-1----:R-:W1:Y:S01]  /*4ed0*/  LDC.64 R4, c[0x0][0x878] ;  /* 0x00021e00ff047b82 */ /* 0x002e620000000a00 */
[----:B------:R-:W-:Y:S02]  /*4ee0*/  F2FP.F16.F32.PACK_AB R65, R67, R66 ;  /* 0x000000424341723e */ /* 0x000fe400000000ff */
[----:B------:R-:W-:Y:S01]  /*4ef0*/  F2FP.F16.F32.PACK_AB R72, R73, R72 ;  /* 0x000000484948723e */ /* 0x000fe200000000ff */
[----:B------:R4:W-:Y:S01]  /*4f00*/  STSM.16.M88.4 [R17+0x4000], R56 ;  /* 0x0040003811007844 */ /* 0x0009e20000000200 */
[----:B------:R-:W-:Y:S02]  /*4f10*/  F2FP.F16.F32.PACK_AB R66, R69, R68 ;  /* 0x000000444542723e */ /* 0x000fe400000000ff */
[----:B------:R-:W-:Y:S02]  /*4f20*/  F2FP.F16.F32.PACK_AB R67, R71, R70 ;  /* 0x000000464743723e */ /* 0x000fe400000000ff */
[----:B------:R-:W-:-:S02]  /*4f30*/  F2FP.F16.F32.PACK_AB R73, R75, R74 ;  /* 0x0000004a4b49723e */ /* 0x000fc400000000ff */
[----:B------:R-:W-:Y:S01]  /*4f40*/  F2FP.F16.F32.PACK_AB R80, R81, R80 ;  /* 0x000000505150723e */ /* 0x000fe200000000ff */
[----:B------:R4:W-:Y:S01]  /*4f50*/  STSM.16.M88.4 [R20+-0x4000], R64 ;  /* 0xffc0004014007844 */ /* 0x0009e20000000200 */
[----:B------:R-:W-:Y:S02]  /*4f60*/  F2FP.F16.F32.PACK_AB R74, R77, R76 ;  /* 0x0000004c4d4a723e */ /* 0x000fe400000000ff */
[----:B------:R-:W-:Y:S02]  /*4f70*/  F2FP.F16.F32.PACK_AB R75, R79, R78 ;  /* 0x0000004e4f4b723e */ /* 0x000fe400000000ff */
[----:B------:R-:W-:Y:S02]  /*4f80*/  F2FP.F16.F32.PACK_AB R81, R83, R82 ;  /* 0x000000525351723e */ /* 0x000fe400000000ff */
[----:B------:R-:W-:Y:S01]  /*4f90*/  F2FP.F16.F32.PACK_AB R82, R85, R84 ;  /* 0x000000545552723e */ /* 0x000fe200000000ff */
[----:B------:R4:W-:Y:S01]  /*4fa0*/  STSM.16.M88.4 [R21+-0x4000], R72 ;  /* 0xffc0004815007844 */ /* 0x0009e20000000200 */
[----:B------:R-:W-:-:S02]  /*4fb0*/  F2FP.F16.F32.PACK_AB R83, R87, R86 ;  /* 0x000000565753723e */ /* 0x000fc400000000ff */
        /* <DEDUP_REMOVED lines=32> */
.L_x_671:
        /* <DEDUP_REMOVED lines=58> */
.L_x_673:
[----:B------:R-:W-:Y:S05]  /*5560*/  BSYNC B0 ;  /* 0x0000000000007941 */ /* 0x000fea0003800000 */
.L_x_672:
        /* <DEDUP_REMOVED lines=15> */
.L_x_675:
[----:B------:R-:W-:Y:S05]  /*5660*/  BSYNC B0 ;  /* 0x0000000000007941 */ /* 0x000fea0003800000 */
.L_x_674:
        /* <DEDUP_REMOVED lines=18> */
.L_x_677:
[----:B------:R-:W-:Y:S05]  /*5790*/  BSYNC B0 ;  /* 0x0000000000007941 */ /* 0x000fea0003800000 */
.L_x_676:
        /* <DEDUP_REMOVED lines=17> */
.L_x_679:
[----:B------:R-:W-:Y:S05]  /*58b0*/  BSYNC B0 ;  /* 0x0000000000007941 */ /* 0x000fea0003800000 */
.L_x_678:
        /* <DEDUP_REMOVED lines=18> */
.L_x_681:
[----:B------:R-:W-:Y:S05]  /*59e0*/  BSYNC B0 ;  /* 0x0000000000007941 */ /* 0x000fea0003800000 */
.L_x_680:
        /* <DEDUP_REMOVED lines=18> */
.L_x_683:
[----:B------:R-:W-:Y:S05]  /*5b10*/  BSYNC B0 ;  /* 0x0000000000007941 */ /* 0x000fea0003800000 */
.L_x_682:
        /* <DEDUP_REMOVED lines=19> */
.L_x_685:
[----:B------:R-:W-:Y:S05]  /*5c50*/  BSYNC B0 ;  /* 0x0000000000007941 */ /* 0x000fea0003800000 */
.L_x_684:
        /* <DEDUP_REMOVED lines=21> */
.L_x_687:
[----:B------:R-:W-:Y:S05]  /*5db0*/  BSYNC B0 ;  /* 0x0000000000007941 */ /* 0x000fea0003800000 */
.L_x_686:
        /* <DEDUP_REMOVED lines=33> */
.L_x_689:
[----:B------:R-:W-:Y:S05]  /*5fd0*/  BSYNC B0 ;  /* 0x0000000000007941 */ /* 0x000fea0003800000 */
.L_x_688:
[----:B---34-:R3:W4:Y:S01]  /*5fe0*/  LDS.128 R28, [R46+0x800] ;  /* 0x000800002e1c7984 */ /* 0x0187220000000c00 */
        /* <DEDUP_REMOVED lines=16> */
.L_x_691:
[----:B------:R-:W-:Y:S05]  /*60f0*/  BSYNC B0 ;  /* 0x0000000000007941 */ /* 0x000fea0003800000 */
.L_x_690:
        /* <DEDUP_REMOVED lines=15> */
.L_x_693:
[----:B------:R-:W-:Y:S05]  /*61f0*/  BSYNC B0 ;  /* 0x0000000000007941 */ /* 0x000fea0003800000 */
.L_x_692:
        /* <DEDUP_REMOVED lines=15> */
.L_x_695:
[----:B------:R-:W-:Y:S05]  /*62f0*/  BSYNC B0 ;  /* 0x0000000000007941 */ /* 0x000fea0003800000 */
.L_x_694:
        /* <DEDUP_REMOVED lines=15> */
.L_x_697:
[----:B------:R-:W-:Y:S05]  /*63f0*/  BSYNC B0 ;  /* 0x0000000000007941 */ /* 0x000fea0003800000 */
.L_x_696:
        /* <DEDUP_REMOVED lines=15> */
.L_x_699:
[----:B------:R-:W-:Y:S05]  /*64f0*/  BSYNC B0 ;  /* 0x0000000000007941 */ /* 0x000fea0003800000 */
.L_x_698:
        /* <DEDUP_REMOVED lines=15> */
.L_x_701:
[----:B------:R-:W-:Y:S05]  /*65f0*/  BSYNC B0 ;  /* 0x0000000000007941 */ /* 0x000fea0003800000 */
.L_x_700:
        /* <DEDUP_REMOVED lines=15> */
.L_x_670:
        /* <DEDUP_REMOVED lines=30> */
.L_x_702:
        /* <DEDUP_REMOVED lines=48> */
.L_x_704:
[----:B------:R-:W-:Y:S05]  /*6bd0*/  BSYNC B0 ;  /* 0x0000000000007941 */ /* 0x000fea0003800000 */
.L_x_703:
        /* <DEDUP_REMOVED lines=16> */
.L_x_706:
[----:B------:R-:W-:Y:S05]  /*6ce0*/  BSYNC B0 ;  /* 0x0000000000007941 */ /* 0x000fea0003800000 */
.L_x_705:
        /* <DEDUP_REMOVED lines=16> */
.L_x_708:
[----:B------:R-:W-:Y:S05]  /*6df0*/  BSYNC B0 ;  /* 0x0000000000007941 */ /* 0x000fea0003800000 */
.L_x_707:
        /* <DEDUP_REMOVED lines=17> */
.L_x_710:
[----:B------:R-:W-:Y:S05]  /*6f10*/  BSYNC B0 ;  /* 0x0000000000007941 */ /* 0x000fea0003800000 */
.L_x_709:
        /* <DEDUP_REMOVED lines=16> */
.L_x_712:
[----:B------:R-:W-:Y:S05]  /*7020*/  BSYNC B0 ;  /* 0x0000000000007941 */ /* 0x000fea0003800000 */
.L_x_711:
        /* <DEDUP_REMOVED lines=18> */
.L_x_714:
[----:B------:R-:W-:Y:S05]  /*7150*/  BSYNC B0 ;  /* 0x0000000000007941 */ /* 0x000fea0003800000 */
.L_x_713:
        /* <DEDUP_REMOVED lines=20> */
.L_x_716:
[----:B------:R-:W-:Y:S05]  /*72a0*/  BSYNC B0 ;  /* 0x0000000000007941 */ /* 0x000fea0003800000 */
.L_x_715:
        /* <DEDUP_REMOVED lines=17> */
.L_x_718:
[----:B------:R-:W-:Y:S05]  /*73c0*/  BSYNC B0 ;  /* 0x0000000000007941 */ /* 0x000fea0003800000 */
.L_x_717:
        /* <DEDUP_REMOVED lines=32> */
.L_x_720:
[----:B------:R-:W-:Y:S05]  /*75d0*/  BSYNC B0 ;  /* 0x0000000000007941 */ /* 0x000fea0003800000 */
.L_x_719:
        /* <DEDUP_REMOVED lines=16> */
.L_x_722:
[----:B------:R-:W-:Y:S05]  /*76e0*/  BSYNC B0 ;  /* 0x0000000000007941 */ /* 0x000fea0003800000 */
.L_x_721:
        /* <DEDUP_REMOVED lines=15> */
.L_x_724:
[----:B------:R-:W-:Y:S05]  /*77e0*/  BSYNC B0 ;  /* 0x0000000000007941 */ /* 0x000fea0003800000 */
.L_x_723:
        /* <DEDUP_REMOVED lines=15> */
.L_x_726:
[----:B------:R-:W-:Y:S05]  /*78e0*/  BSYNC B0 ;  /* 0x0000000000007941 */ /* 0x000fea0003800000 */
.L_x_725:
        /* <DEDUP_REMOVED lines=15> */
.L_x_728:
[----:B------:R-:W-:Y:S05]  /*79e0*/  BSYNC B0 ;  /* 0x0000000000007941 */ /* 0x000fea0003800000 */
.L_x_727:
        /* <DEDUP_REMOVED lines=15> */
.L_x_730:
[----:B------:R-:W-:Y:S05]  /*7ae0*/  BSYNC B0 ;  /* 0x0000000000007941 */ /* 0x000fea0003800000 */
.L_x_729:
        /* <DEDUP_REMOVED lines=15> */
.L_x_732:
[----:B------:R-:W-:Y:S05]  /*7be0*/  BSYNC B0 ;  /* 0x0000000000007941 */ /* 0x000fea0003800000 */
.L_x_731:
        /* <DEDUP_REMOVED lines=15> */
.L_x_641:
        /* <DEDUP_REMOVED lines=9> */
[----:B------:R-:W1:Y:S01]  /*7d70*/  S2UR UR24, SR_CTAID.X ;  /* 0x00000000001879c3 */ /* 0x000e620000002500 */
[----:B------:R-:W-:-:S04]  /*7d80*/  ISETP.NE.U32.AND P0, PT, RZ, UR4, PT ;  /* 0x00000004ff007c0c */ /* 0x000fc8000bf05070 */
[----:B------:R-:W-:-:S03]  /*7d90*/  ISETP.NE.AND.EX P0, PT, RZ, UR5, PT, P0 ;  /* 0x00000005ff007c0c */ /* 0x000fc6000bf05300 */
[----:B------:R-:W2:Y:S10]  /*7da0*/  S2UR UR12, SR_CTAID.Z ;  /* 0x00000000000c79c3 */ /* 0x000eb40000002700 */
[----:B------:R-:W-:Y:S05]  /*7db0*/  @!P0 BRA `(.L_x_734) ;  /* 0x00000000001c8947 */ /* 0x000fea0003800000 */
[----:B------:R-:W-:Y:S02]  /*7dc0*/  ULDC.64 UR4, c[0x0][0x8d8] ;  /* 0x0002360000047ab9 */ /* 0x000fe40000000a00 */
[----:B--2---:R-:W-:-:S06]  /*7dd0*/  UIMAD.WIDE UR4, UR12, 0x4, UR4 ;  /* 0x000000040c0478a5 */ /* 0x004fcc000f8e0204 */
[----:B------:R-:W-:Y:S02]  /*7de0*/  IMAD.U32 R2, RZ, RZ, UR4 ;  /* 0x00000004ff027e24 */ /* 0x000fe4000f8e00ff */
[----:B------:R-:W-:-:S05]  /*7df0*/  IMAD.U32 R3, RZ, RZ, UR5 ;  /* 0x00000005ff037e24 */ /* 0x000fca000f8e00ff */
[----:B------:R-:W2:Y:S02]  /*7e00*/  LDG.E R2, desc[UR38][R2.64] ;  /* 0x0000002602027981 */ /* 0x000ea4000c1e1900 */
[----:B--2---:R-:W-:Y:S01]  /*7e10*/  R2UR UR4, R2 ;  /* 0x00000000020472ca */ /* 0x004fe200000e0000 */
[----:B------:R-:W-:-:S14]  /*7e20*/  BRA `(.L_x_735) ;  /* 0x0000000000387947 */ /* 0x000fdc0003800000 */
.L_x_734:
[----:B------:R-:W-:Y:S02]  /*7e30*/  ULDC.64 UR4, c[0x0][0x8d0] ;  /* 0x0002340000047ab9 */ /* 0x000fe40000000a00 */
[----:B------:R-:W-:-:S04]  /*7e40*/  ISETP.NE.U32.AND P0, PT, RZ, UR4, PT ;  /* 0x00000004ff007c0c */ /* 0x000fc8000bf05070 */
[----:B------:R-:W-:-:S13]  /*7e50*/  ISETP.NE.AND.EX P0, PT, RZ, UR5, PT, P0 ;  /* 0x00000005ff007c0c */ /* 0x000fda000bf05300 */
[----:B------:R-:W-:Y:S05]  /*7e60*/  @!P0 BRA `(.L_x_736) ;  /* 0x0000000000248947 */ /* 0x000fea0003800000 */
[----:B------:R-:W-:Y:S02]  /*7e70*/  ULDC.64 UR4, c[0x0][0x8d0] ;  /* 0x0002340000047ab9 */ /* 0x000fe40000000a00 */
[----:B--2---:R-:W-:-:S06]  /*7e80*/  UIMAD.WIDE UR4, UR12, 0x4, UR4 ;  /* 0x000000040c0478a5 */ /* 0x004fcc000f8e0204 */
[----:B------:R-:W-:Y:S02]  /*7e90*/  IMAD.U32 R2, RZ, RZ, UR4 ;  /* 0x00000004ff027e24 */ /* 0x000fe4000f8e00ff */
[----:B------:R-:W-:-:S05]  /*7ea0*/  IMAD.U32 R3, RZ, RZ, UR5 ;  /* 0x00000005ff037e24 */ /* 0x000fca000f8e00ff */
[----:B------:R-:W2:Y:S04]  /*7eb0*/  LDG.E R0, desc[UR38][R2.64] ;  /* 0x0000002602007981 */ /* 0x000ea8000c1e1900 */
[----:B------:R-:W2:Y:S02]  /*7ec0*/  LDG.E R5, desc[UR38][R2.64+0x4] ;  /* 0x0000042602057981 */ /* 0x000ea4000c1e1900 */
[----:B--2---:R-:W-:-:S05]  /*7ed0*/  IMAD.IADD R0, R5, 0x1, -R0 ;  /* 0x0000000105007824 */ /* 0x004fca00078e0a00 */
[----:B------:R-:W-:Y:S01]  /*7ee0*/  R2UR UR4, R0 ;  /* 0x00000000000472ca */ /* 0x000fe200000e0000 */
[----:B------:R-:W-:-:S14]  /*7ef0*/  BRA `(.L_x_735) ;  /* 0x0000000000047947 */ /* 0x000fdc0003800000 */
.L_x_736:
[----:B------:R-:W-:-:S05]  /*7f00*/  ULDC UR4, c[0x0][0x8bc] ;  /* 0x00022f0000047ab9 */ /* 0x000fca0000000800 */
.L_x_735:
[----:B-1----:R-:W-:-:S04]  /*7f10*/  USHF.L.U32 UR5, UR24, 0x7, URZ ;  /* 0x0000000718057899 */ /* 0x002fc8000800063f */
[----:B------:R-:W-:-:S04]  /*7f20*/  UISETP.GE.AND UP0, UPT, UR5, UR4, UPT ;  /* 0x000000040500728c */ /* 0x000fc8000bf06270 */
[----:B--2---:R-:W-:-:S06]  /*7f30*/  USEL UR12, UR12, 0xffffffff, !UP0 ;  /* 0xffffffff0c0c7887 */ /* 0x004fcc000c000000 */
        /* <DEDUP_REMOVED lines=23> */
[----:B------:R-:W3:-:S12]  /*80b0*/  S2UR UR11, SR_CTAID.Y ;  /* 0x00000000000b79c3 */ /* 0x000ed80000002600 */
[----:B--2---:R-:W-:-:S13]  /*80c0*/  @P2 R2UR UR4, R6 ;  /* 0x00000000060422ca */ /* 0x004fda00000e0000 */
[----:B------:R-:W-:-:S04]  /*80d0*/  @UP0 ULEA UR4, UR12, UR4, 0x6 ;  /* 0x000000040c040291 */ /* 0x000fc8000f8e303f */
[----:B------:R-:W-:-:S04]  /*80e0*/  @UP0 USHF.R.S32.HI UR5, URZ, 0x1f, UR4 ;  /* 0x0000001f3f050899 */ /* 0x000fc80008011404 */
[----:B------:R-:W-:-:S04]  /*80f0*/  @UP0 ULEA.HI UR5, UR5, UR4, URZ, 0x6 ;  /* 0x0000000405050291 */ /* 0x000fc8000f8f303f */
[----:B------:R-:W-:Y:S01]  /*8100*/  @UP0 USHF.L.U32 UR5, UR5, 0x7, URZ ;  /* 0x0000000705050899 */ /* 0x000fe2000800063f */
[----:B-1-3--:R-:W-:Y:S11]  /*8110*/  @P1 BRA `(.L_x_737) ;  /* 0x0000000000101947 */ /* 0x00aff60003800000 */
[----:B------:R-:W-:Y:S05]  /*8120*/  @!P0 BRA `(.L_x_737) ;  /* 0x00000000000c8947 */ /* 0x000fea0003800000 */
[----:B------:R-:W2:Y:S04]  /*8130*/  LDG.E R5, desc[UR38][R2.64] ;  /* 0x0000002602057981 */ /* 0x000ea8000c1e1900 */
[----:B-----5:R-:W2:Y:S02]  /*8140*/  LDG.E R0, desc[UR38][R2.64+0x4] ;  /* 0x0000042602007981 */ /* 0x020ea4000c1e1900 */
[----:B--2---:R-:W-:-:S07]  /*8150*/  IMAD.IADD R0, R0, 0x1, -R5 ;  /* 0x0000000100007824 */ /* 0x004fce00078e0a05 */
.L_x_737:
[----:B-----5:R-:W-:Y:S01]  /*8160*/  ISETP.GE.AND P0, PT, R0, 0x1, PT ;  /* 0x000000010000780c */ /* 0x020fe20003f06270 */
[----:B------:R-:W-:Y:S01]  /*8170*/  @UP0 ULOP3.LUT UR5, UR5, 0xffffe000, URZ, 0xc0, !UPT ;  /* 0xffffe00005050892 */ /* 0x000fe2000f8ec03f */
[----:B------:R-:W-:Y:S01]  /*8180*/  UMOV UR6, URZ ;  /* 0x0000003f00067c82 */ /* 0x000fe20008000000 */
[----:B------:R-:W-:Y:S02]  /*8190*/  UMOV UR7, URZ ;  /* 0x0000003f00077c82 */ /* 0x000fe40008000000 */
[----:B------:R-:W-:Y:S02]  /*81a0*/  @UP0 USHF.R.S32.HI UR4, URZ, 0x1f, UR5 ;  /* 0x0000001f3f040899 */ /* 0x000fe40008011405 */
[----:B------:R-:W-:Y:S01]  /*81b0*/  USHF.R.S32.HI UR19, URZ, 0x1f, UR11 ;  /* 0x0000001f3f137899 */ /* 0x000fe2000801140b */
[----:B------:R-:W-:-:S04]  /*81c0*/  @UP0 UMOV UR6, UR5 ;  /* 0x0000000500060c82 */ /* 0x000fc80008000000 */
[----:B------:R-:W-:Y:S01]  /*81d0*/  @UP0 UMOV UR7, UR4 ;  /* 0x0000000400070c82 */ /* 0x000fe20008000000 */
[----:B------:R-:W-:Y:S06]  /*81e0*/  @!P0 BRA `(.L_x_646) ;  /* 0x0000003400448947 */ /* 0x000fec0003800000 */
[----:B------:R-:W1:Y:S01]  /*81f0*/  S2R R4, SR_TID.X ;  /* 0x0000000000047919 */ /* 0x000e620000002100 */
        /* <DEDUP_REMOVED lines=8> */
[----:B------:R-:W-:Y:S01]  /*8280*/  USEL UR18, UR12, URZ, !UP0 ;  /* 0x0000003f0c127287 */ /* 0x000fe2000c000000 */
[----:B------:R-:W-:Y:S01]  /*8290*/  LEA.HI R3, R3, R2, RZ, 0x6 ;  /* 0x0000000203037211 */ /* 0x000fe200078f30ff */
[----:B------:R-:W-:Y:S01]  /*82a0*/  USEL UR4, UR4, URZ, !UP0 ;  /* 0x0000003f04047287 */ /* 0x000fe2000c000000 */
[----:B------:R-:W-:Y:S01]  /*82b0*/  ULDC UR10, c[0x0][0x288] ;  /* 0x0000a200000a7ab9 */ /* 0x000fe20000000800 */
[----:B------:R-:W-:Y:S01]  /*82c0*/  UIADD3 UR8, UP0, UR6, UR14, URZ ;  /* 0x0000000e06087290 */ /* 0x000fe2000ff1e03f */
[----:B------:R-:W-:Y:S01]  /*82d0*/  SHF.R.S32.HI R3, RZ, 0x6, R3 ;  /* 0x00000006ff037819 */ /* 0x000fe20000011403 */
[----:B------:R-:W-:Y:S01]  /*82e0*/  UIADD3 UR5, UR15, UR5, URZ ;  /* 0x000000050f057290 */ /* 0x000fe2000fffe03f */
[----:B------:R-:W-:Y:S01]  /*82f0*/  ULDC UR9, c[0x0][0x760] ;  /* 0x0001d80000097ab9 */ /* 0x000fe20000000800 */
[----:B------:R-:W-:Y:S01]  /*8300*/  ULDC.64 UR16, c[0x0][0x2e0] ;  /* 0x0000b80000107ab9 */ /* 0x000fe20000000a00 */
[----:B------:R-:W-:Y:S01]  /*8310*/  UIMAD UR12, UR12, UR10, URZ ;  /* 0x0000000a0c0c72a4 */ /* 0x000fe2000f8e023f */
[----:B------:R-:W-:Y:S01]  /*8320*/  VIMNMX R3, R3, 0x1, !PT ;  /* 0x0000000103037848 */ /* 0x000fe20007fe0100 */
[----:B------:R-:W-:-:S02]  /*8330*/  UIMAD UR10, UR10, UR9, URZ ;  /* 0x000000090a0a72a4 */ /* 0x000fc4000f8e023f */
[----:B------:R-:W-:Y:S01]  /*8340*/  UIADD3.X UR9, UR7, UR5, URZ, UP0, !UPT ;  /* 0x0000000507097290 */ /* 0x000fe200087fe43f */
[----:B------:R-:W-:Y:S01]  /*8350*/  LOP3.LUT R6, R3, 0x1, RZ, 0xc0, !PT ;  /* 0x0000000103067812 */ /* 0x000fe200078ec0ff */
[----:B------:R-:W-:Y:S02]  /*8360*/  UIMAD UR4, UR4, UR16, URZ ;  /* 0x00000010040472a4 */ /* 0x000fe4000f8e023f */
[----:B------:R-:W-:Y:S02]  /*8370*/  UIADD3 UR11, UP0, UR12, UR11, URZ ;  /* 0x0000000b0c0b7290 */ /* 0x000fe4000ff1e03f */
[----:B------:R-:W-:Y:S01]  /*8380*/  UIMAD UR13, UR18, UR17, UR4 ;  /* 0x00000011120d72a4 */ /* 0x000fe2000f8e0204 */
[----:B-1----:R-:W-:Y:S01]  /*8390*/  LOP3.LUT R0, R4, 0x1f, RZ, 0xc0, !PT ;  /* 0x0000001f04007812 */ /* 0x002fe200078ec0ff */
[----:B------:R-:W-:Y:S01]  /*83a0*/  UIMAD.WIDE.U32 UR8, UR18, UR16, UR8 ;  /* 0x00000010120872a5 */ /* 0x000fe2000f8e0008 */
[----:B------:R-:W-:Y:S01]  /*83b0*/  ELECT P0, URZ, PT ;  /* 0x00000000003f782f */ /* 0x000fe20003800000 */
[----:B------:R-:W-:-:S02]  /*83c0*/  ULEA.HI.X.SX32 UR12, UR12, UR19, 0x1, UP0 ;  /* 0x000000130c0c7291 */ /* 0x000fc400080f0e3f */
[----:B------:R-:W-:Y:S01]  /*83d0*/  UIADD3 UR25, UR9, UR13, URZ ;  /* 0x0000000d09197290 */ /* 0x000fe2000fffe03f */
[----:B------:R-:W-:Y:S01]  /*83e0*/  UMOV UR4, URZ ;  /* 0x0000003f00047c82 */ /* 0x000fe20008000000 */
[----:B------:R-:W-:Y:S10]  /*83f0*/  @!P1 BRA `(.L_x_738) ;  /* 0x0000000800bc9947 */ /* 0x000ff40003800000 */
[----:B------:R-:W-:Y:S01]  /*8400*/  UMOV UR4, UR14 ;  /* 0x0000000e00047c82 */ /* 0x000fe20008000000 */
[----:B------:R-:W-:Y:S01]  /*8410*/  ULDC.64 UR14, c[0x0][0x2c0] ;  /* 0x0000b000000e7ab9 */ /* 0x000fe20000000a00 */
[----:B------:R-:W-:Y:S01]  /*8420*/  UIMAD.WIDE.U32 UR4, UR18, UR16, UR4 ;  /* 0x00000010120472a5 */ /* 0x000fe2000f8e0004 */
[----:B------:R-:W-:-:S03]  /*8430*/  IMAD.IADD R4, R3, 0x1, -R6 ;  /* 0x0000000103047824 */ /* 0x000fc600078e0a06 */
        /* <DEDUP_REMOVED lines=12> */
.L_x_763:
        /* <DEDUP_REMOVED lines=17> */
.L_x_741:
[----:B------:R-:W2:Y:S04]  /*8610*/  LDG.E.STRONG.GPU R5, desc[UR38][R2.64] ;  /* 0x0000002602057981 */ /* 0x000ea8000c1ef900 */
[----:B--2---:R-:W-:Y:S01]  /*8620*/  CCTL.IVALL ;  /* 0x00000000ff00798f */ /* 0x004fe20002000000 */
[----:B------:R-:W-:Y:S05]  /*8630*/  YIELD ;  /* 0x0000000000007946 */ /* 0x000fea0003800000 */
[----:B------:R-:W-:-:S13]  /*8640*/  ISETP.NE.AND P1, PT, R5, UR24, PT ;  /* 0x0000001805007c0c */ /* 0x000fda000bf25270 */
[----:B------:R-:W-:Y:S05]  /*8650*/  @P1 BRA `(.L_x_741) ;  /* 0xfffffffc00ec1947 */ /* 0x000fea000383ffff */
.L_x_740:
[----:B------:R-:W-:Y:S05]  /*8660*/  BSYNC B0 ;  /* 0x0000000000007941 */ /* 0x000fea0003800000 */
.L_x_739:
[----:B------:R-:W-:-:S03]  /*8670*/  UMOV UR22, 0xffffffff ;  /* 0xffffffff00167882 */ /* 0x000fc60000000000 */
[----:B------:R-:W-:Y:S05]  /*8680*/  BRA.DIV UR22, `(.L_x_742) ;  /* 0x00000032167c7947 */ /* 0x000fea000b800000 */
[----:B------:R-:W-:Y:S01]  /*8690*/  NOP ;  /* 0x0000000000007918 */ /* 0x000fe20000000000 */
.L_x_810:
        /* <DEDUP_REMOVED lines=8> */
[----:B------:R-:W-:Y:S02]  /*8720*/  UIADD3 UR33, UP0, UR22, UR8, URZ ;  /* 0x0000000816217290 */ /* 0x000fe4000ff1e03f */
[----:B-1----:R-:W-:Y:S02]  /*8730*/  ULEA UR32, UR32, UR23, 0x18 ;  /* 0x0000001720207291 */ /* 0x002fe4000f8ec03f */
[----:B------:R-:W-:Y:S02]  /*8740*/  ULEA.HI.X.SX32 UR23, UR22, UR25, 0x1, UP0 ;  /* 0x0000001916177291 */ /* 0x000fe400080f0e3f */
[----:B------:R-:W-:-:S02]  /*8750*/  ULEA UR22, UP0, UR33, UR28, 0x2 ;  /* 0x0000001c21167291 */ /* 0x000fc4000f80103f */
[----:B------:R-:W-:Y:S02]  /*8760*/  UIADD3 UR28, UR32, 0x10000, URZ ;  /* 0x00010000201c7890 */ /* 0x000fe4000fffe03f */
[----:B------:R-:W-:Y:S01]  /*8770*/  ULEA.HI.X UR23, UR33, UR29, UR23, 0x2, UP0 ;  /* 0x0000001d21177291 */ /* 0x000fe200080f1417 */
[----:B------:R-:W-:Y:S02]  /*8780*/  UMOV UR32, 0x0 ;  /* 0x0000000000207882 */ /* 0x000fe40000000000 */
[----:B------:R-:W-:Y:S01]  /*8790*/  UMOV UR29, 0x400 ;  /* 0x00000400001d7882 */ /* 0x000fe20000000000 */
[----:B------:R-:W-:-:S05]  /*87a0*/  UMOV UR33, 0x14f00000 ;  /* 0x14f0000000217882 */ /* 0x000fca0000000000 */
[----:B------:R1:W-:Y:S02]  /*87b0*/  UBLKRED.G.S.ADD.F32.RN [UR22], [UR28], UR29, desc[UR32] ;  /* 0x000020161c0073bb */ /* 0x0003e400080a141d */
[----:B-1----:R0:W-:Y:S02]  /*87c0*/  UTMACMDFLUSH ;  /* 0x00000000000079b7 */ /* 0x0021e40000000000 */
.L_x_744:
[----:B------:R-:W-:Y:S05]  /*87d0*/  BSYNC B0 ;  /* 0x0000000000007941 */ /* 0x000fea0003800000 */
.L_x_743:
        /* <DEDUP_REMOVED lines=13> */
.L_x_746:
[----:B------:R-:W-:Y:S05]  /*88b0*/  BSYNC B0 ;  /* 0x0000000000007941 */ /* 0x000fea0003800000 */
.L_x_745:
[----:B------:R-:W-:Y:S06]  /*88c0*/  BAR.ARV 0xa, 0xa0 ;  /* 0x0282800000007b1d */ /* 0x000fec0000002000 */
[----:B------:R-:W-:Y:S04]  /*88d0*/  BSSY B0, `(.L_x_747) ;  /* 0x0000003000007945 */ /* 0x000fe80003800000 */
[----:B------:R-:W-:Y:S05]  /*88e0*/  @!P0 BRA `(.L_x_748) ;  /* 0x0000000000048947 */ /* 0x000fea0003800000 */
[----:B------:R-:W-:-:S04]  /*88f0*/  DEPBAR.LE SB0, 0x0 ;  /* 0x000080000000791a */ /* 0x000fc80000000000 */
.L_x_748:
[----:B------:R-:W-:Y:S05]  /*8900*/  BSYNC B0 ;  /* 0x0000000000007941 */ /* 0x000fea0003800000 */
.L_x_747:
        /* <DEDUP_REMOVED lines=15> */
[----:B------:R-:W-:-:S06]  /*8a00*/  UFLO.U32 UR23, UR22 ;  /* 0x00000016001772bd */ /* 0x000fcc00080e0000 */
[----:B-1----:R-:W-:Y:S02]  /*8a10*/  ISETP.EQ.U32.AND P1, PT, R5, UR23, PT ;  /* 0x0000001705007c0c */ /* 0x002fe4000bf22070 */
[----:B------:R-:W1:Y:S11]  /*8a20*/  POPC R5, UR22 ;  /* 0x0000001600057d09 */ /* 0x000e760008000000 */
[----:B-1----:R1:W-:Y:S02]  /*8a30*/  @P1 REDG.E.ADD.S32.STRONG.GPU desc[UR38][R2.64], R5 ;  /* 0x000000050200198e */ /* 0x0023e4000c10e3a6 */
.L_x_750:
[----:B------:R-:W-:Y:S05]  /*8a40*/  BSYNC B0 ;  /* 0x0000000000007941 */ /* 0x000fea0003800000 */
.L_x_749:
        /* <DEDUP_REMOVED lines=9> */
.L_x_753:
[----:B------:R-:W2:Y:S04]  /*8ae0*/  LDG.E.STRONG.GPU R5, desc[UR38][R2.64] ;  /* 0x0000002602057981 */ /* 0x000ea8000c1ef900 */
[----:B--2---:R-:W-:Y:S01]  /*8af0*/  CCTL.IVALL ;  /* 0x00000000ff00798f */ /* 0x004fe20002000000 */
[----:B------:R-:W-:Y:S05]  /*8b00*/  YIELD ;  /* 0x0000000000007946 */ /* 0x000fea0003800000 */
[----:B------:R-:W-:-:S13]  /*8b10*/  ISETP.NE.AND P1, PT, R5, UR24, PT ;  /* 0x0000001805007c0c */ /* 0x000fda000bf25270 */
[----:B------:R-:W-:Y:S05]  /*8b20*/  @P1 BRA `(.L_x_753) ;  /* 0xfffffffc00ec1947 */ /* 0x000fea000383ffff */
.L_x_752:
[----:B------:R-:W-:Y:S05]  /*8b30*/  BSYNC B0 ;  /* 0x0000000000007941 */ /* 0x000fea0003800000 */
.L_x_751:
[----:B------:R-:W-:-:S03]  /*8b40*/  UMOV UR6, 0xffffffff ;  /* 0xffffffff00067882 */ /* 0x000fc60000000000 */
[----:B------:R-:W-:Y:S05]  /*8b50*/  BRA.DIV UR6, `(.L_x_754) ;  /* 0x0000002e06647947 */ /* 0x000fea000b800000 */
[----:B------:R-:W-:Y:S01]  /*8b60*/  NOP ;  /* 0x0000000000007918 */ /* 0x000fe20000000000 */
.L_x_813:
        /* <DEDUP_REMOVED lines=13> */
.L_x_756:
[----:B------:R-:W-:Y:S05]  /*8c40*/  BSYNC B0 ;  /* 0x0000000000007941 */ /* 0x000fea0003800000 */
.L_x_755:
        /* <DEDUP_REMOVED lines=13> */
.L_x_758:
[----:B------:R-:W-:Y:S05]  /*8d20*/  BSYNC B0 ;  /* 0x0000000000007941 */ /* 0x000fea0003800000 */
.L_x_757:
[----:B------:R-:W-:Y:S06]  /*8d30*/  BAR.ARV 0xa, 0xa0 ;  /* 0x0282800000007b1d */ /* 0x000fec0000002000 */
[----:B------:R-:W-:Y:S04]  /*8d40*/  BSSY B0, `(.L_x_759) ;  /* 0x0000003000007945 */ /* 0x000fe80003800000 */
[----:B------:R-:W-:Y:S05]  /*8d50*/  @!P0 BRA `(.L_x_760) ;  /* 0x0000000000048947 */ /* 0x000fea0003800000 */
[----:B------:R-:W-:-:S04]  /*8d60*/  DEPBAR.LE SB0, 0x0 ;  /* 0x000080000000791a */ /* 0x000fc80000000000 */
.L_x_760:
[----:B------:R-:W-:Y:S05]  /*8d70*/  BSYNC B0 ;  /* 0x0000000000007941 */ /* 0x000fea0003800000 */
.L_x_759:
        /* <DEDUP_REMOVED lines=15> */
[----:B------:R-:W-:-:S06]  /*8e70*/  UFLO.U32 UR7, UR6 ;  /* 0x00000006000772bd */ /* 0x000fcc00080e0000 */
[----:B-1----:R-:W-:Y:S02]  /*8e80*/  ISETP.EQ.U32.AND P1, PT, R5, UR7, PT ;  /* 0x0000000705007c0c */ /* 0x002fe4000bf22070 */
[----:B------:R-:W1:Y:S11]  /*8e90*/  POPC R5, UR6 ;  /* 0x0000000600057d09 */ /* 0x000e760008000000 */
[----:B-1----:R1:W-:Y:S02]  /*8ea0*/  @P1 REDG.E.ADD.S32.STRONG.GPU desc[UR38][R2.64], R5 ;  /* 0x000000050200198e */ /* 0x0023e4000c10e3a6 */
.L_x_762:
[----:B------:R-:W-:Y:S05]  /*8eb0*/  BSYNC B0 ;  /* 0x0000000000007941 */ /* 0x000fea0003800000 */
.L_x_761:
[----:B------:R-:W-:Y:S02]  /*8ec0*/  UIADD3 UR4, UR4, 0x2, URZ ;  /* 0x0000000204047890 */ /* 0x000fe4000fffe03f */
[----:B------:R-:W-:Y:S01]  /*8ed0*/  UIADD3 UR5, UR5, 0x1, URZ ;  /* 0x0000000105057890 */ /* 0x000fe2000fffe03f */
[----:B------:R-:W-:Y:S11]  /*8ee0*/  @P3 BRA `(.L_x_763) ;  /* 0xfffffff400843947 */ /* 0x000ff6000383ffff */
.L_x_738:
        /* <DEDUP_REMOVED lines=13> */
.L_x_766:
[----:B------:R-:W2:Y:S04]  /*8fc0*/  LDG.E.STRONG.GPU R0, desc[UR38][R2.64] ;  /* 0x0000002602007981 */ /* 0x000ea8000c1ef900 */
[----:B--2---:R-:W-:Y:S01]  /*8fd0*/  CCTL.IVALL ;  /* 0x00000000ff00798f */ /* 0x004fe20002000000 */
[----:B------:R-:W-:Y:S05]  /*8fe0*/  YIELD ;  /* 0x0000000000007946 */ /* 0x000fea0003800000 */
[----:B------:R-:W-:-:S13]  /*8ff0*/  ISETP.NE.AND P1, PT, R0, UR24, PT ;  /* 0x0000001800007c0c */ /* 0x000fda000bf25270 */
[----:B------:R-:W-:Y:S05]  /*9000*/  @P1 BRA `(.L_x_766) ;  /* 0xfffffffc00ec1947 */ /* 0x000fea000383ffff */
.L_x_765:
[----:B------:R-:W-:Y:S05]  /*9010*/  BSYNC B0 ;  /* 0x0000000000007941 */ /* 0x000fea0003800000 */
.L_x_764:
[----:B------:R-:W-:-:S03]  /*9020*/  UMOV UR5, 0xffffffff ;  /* 0xffffffff00057882 */ /* 0x000fc60000000000 */
[----:B------:R-:W-:Y:S05]  /*9030*/  BRA.DIV UR5, `(.L_x_767) ;  /* 0x0000002a05487947 */ /* 0x000fea000b800000 */
[----:B------:R-:W-:Y:S01]  /*9040*/  NOP ;  /* 0x0000000000007918 */ /* 0x000fe20000000000 */
.L_x_816:
        /* <DEDUP_REMOVED lines=22> */
.L_x_769:
[----:B------:R-:W-:Y:S05]  /*91b0*/  BSYNC B0 ;  /* 0x0000000000007941 */ /* 0x000fea0003800000 */
.L_x_768:
[----:B------:R-:W-:Y:S06]  /*91c0*/  BAR.SYNC.DEFER_BLOCKING 0xe, 0xa0 ;  /* 0x0382800000007b1d */ /* 0x000fec0000010000 */
[----:B------:R-:W-:Y:S04]  /*91d0*/  BSSY B0, `(.L_x_770) ;  /* 0x0000013000007945 */ /* 0x000fe80003800000 */
[----:B------:R-:W-:Y:S05]  /*91e0*/  @!P0 BRA `(.L_x_771) ;  /* 0x0000000000448947 */ /* 0x000fea0003800000 */
[----:B------:R-:W1:Y:S01]  /*91f0*/  S2UR UR14, SR_CgaCtaId ;  /* 0x00000000000e79c3 */ /* 0x000e620000008800 */
[----:B------:R-:W-:Y:S01]  /*9200*/  R2UR UR5, R6 ;  /* 0x00000000060572ca */ /* 0x000fe200000e0000 */
[----:B------:R-:W-:Y:S01]  /*9210*/  UMOV UR13, 0x400 ;  /* 0x00000400000d7882 */ /* 0x000fe20000000000 */
[----:B------:R-:W-:-:S11]  /*9220*/  ULDC.64 UR6, c[0x0][0x2c0] ;  /* 0x0000b00000067ab9 */ /* 0x000fd60000000a00 */
[----:B------:R-:W-:-:S04]  /*9230*/  UIADD3 UR5, UR5, 0x1000, URZ ;  /* 0x0000100005057890 */ /* 0x000fc8000fffe03f */
[----:B------:R-:W-:-:S04]  /*9240*/  UIADD3 UR15, UP0, UR5, UR8, URZ ;  /* 0x00000008050f7290 */ /* 0x000fc8000ff1e03f */
[----:B------:R-:W-:Y:S02]  /*9250*/  ULEA.HI.X.SX32 UR5, UR5, UR25, 0x1, UP0 ;  /* 0x0000001905057291 */ /* 0x000fe400080f0e3f */
[----:B-1----:R-:W-:Y:S02]  /*9260*/  ULEA UR13, UR14, UR13, 0x18 ;  /* 0x0000000d0e0d7291 */ /* 0x002fe4000f8ec03f */
[----:B------:R-:W-:Y:S02]  /*9270*/  ULEA UR6, UP0, UR15, UR6, 0x2 ;  /* 0x000000060f067291 */ /* 0x000fe4000f80103f */
[----:B------:R-:W-:Y:S02]  /*9280*/  UIADD3 UR13, UR13, 0x14000, URZ ;  /* 0x000140000d0d7890 */ /* 0x000fe4000fffe03f */
[----:B------:R-:W-:Y:S01]  /*9290*/  ULEA.HI.X UR7, UR15, UR7, UR5, 0x2, UP0 ;  /* 0x000000070f077291 */ /* 0x000fe200080f1405 */
[----:B------:R-:W-:Y:S02]  /*92a0*/  UMOV UR14, 0x0 ;  /* 0x00000000000e7882 */ /* 0x000fe40000000000 */
[----:B------:R-:W-:Y:S01]  /*92b0*/  UMOV UR5, 0x400 ;  /* 0x0000040000057882 */ /* 0x000fe20000000000 */
[----:B------:R-:W-:-:S05]  /*92c0*/  UMOV UR15, 0x14f00000 ;  /* 0x14f00000000f7882 */ /* 0x000fca0000000000 */
[----:B------:R1:W-:Y:S01]  /*92d0*/  UBLKRED.G.S.ADD.F32.RN [UR6], [UR13], UR5, desc[UR14] ;  /* 0x00000e060d0073bb */ /* 0x0003e200080a1405 */
[----:B------:R0:W-:Y:S01]  /*92e0*/  UTMACMDFLUSH ;  /* 0x00000000000079b7 */ /* 0x0001e20000000000 */
[----:B-1----:R-:W-:-:S04]  /*92f0*/  DEPBAR.LE SB0, 0x1 ;  /* 0x000080400000791a */ /* 0x002fc80000000000 */
.L_x_771:
[----:B------:R-:W-:Y:S05]  /*9300*/  BSYNC B0 ;  /* 0x0000000000007941 */ /* 0x000fea0003800000 */
.L_x_770:
[----:B------:R-:W-:Y:S06]  /*9310*/  BAR.ARV 0xa, 0xa0 ;  /* 0x0282800000007b1d */ /* 0x000fec0000002000 */
[----:B------:R-:W-:Y:S04]  /*9320*/  BSSY B0, `(.L_x_772) ;  /* 0x0000003000007945 */ /* 0x000fe80003800000 */
[----:B------:R-:W-:Y:S05]  /*9330*/  @!P0 BRA `(.L_x_773) ;  /* 0x0000000000048947 */ /* 0x000fea0003800000 */
[----:B------:R-:W-:-:S04]  /*9340*/  DEPBAR.LE SB0, 0x0 ;  /* 0x000080000000791a */ /* 0x000fc80000000000 */
.L_x_773:
[----:B------:R-:W-:Y:S05]  /*9350*/  BSYNC B0 ;  /* 0x0000000000007941 */ /* 0x000fea0003800000 */
.L_x_772:
        /* <DEDUP_REMOVED lines=19> */
.L_x_733:
        /* <DEDUP_REMOVED lines=10> */
.L_x_774:
        /* <DEDUP_REMOVED lines=10> */
.L_x_776:
[----:B------:R-:W3:Y:S02]  /*95d0*/  LDC R5, c[0x0][0x8bc] ;  /* 0x00022f00ff057b82 */ /* 0x000ee40000000800 */
.L_x_775:
[----:B------:R-:W1:Y:S01]  /*95e0*/  S2R R14, SR_CTAID.X ;  /* 0x00000000000e7919 */ /* 0x000e620000002500 */
[----:B------:R-:W-:Y:S02]  /*95f0*/  IMAD.MOV.U32 R0, RZ, RZ, 0x1 ;  /* 0x00000001ff007424 */ /* 0x000fe400078e00ff */
[----:B------:R-:W-:Y:S02]  /*9600*/  IMAD.MOV.U32 R9, RZ, RZ, RZ ;  /* 0x000000ffff097224 */ /* 0x000fe400078e00ff */
[----:B-1----:R-:W-:-:S05]  /*9610*/  IMAD.SHL.U32 R14, R14, 0x80, RZ ;  /* 0x000000800e0e7824 */ /* 0x002fca00078e00ff */
[----:B---3-5:R-:W-:-:S04]  /*9620*/  ISETP.GE.AND P0, PT, R14, R5, PT ;  /* 0x000000050e00720c */ /* 0x028fc80003f06270 */
[----:B------:R-:W-:-:S04]  /*9630*/  SEL R8, R7, 0xffffffff, !P0 ;  /* 0xffffffff07087807 */ /* 0x000fc80004000000 */
[----:B------:R-:W-:-:S13]  /*9640*/  ISETP.GE.AND P0, PT, R8, RZ, PT ;  /* 0x000000ff0800720c */ /* 0x000fda0003f06270 */
[----:B------:R-:W-:Y:S05]  /*9650*/  @!P0 BRA `(.L_x_777) ;  /* 0x0000001c00948947 */ /* 0x000fea0003800000 */
[----:B------:R-:W1:Y:S08]  /*9660*/  LDC.64 R10, c[0x0][0x770] ;  /* 0x0001dc00ff0a7b82 */ /* 0x000e700000000a00 */
[----:B------:R-:W3:Y:S08]  /*9670*/  LDC.64 R6, c[0x0][0x770] ;  /* 0x0001dc00ff067b82 */ /* 0x000ef00000000a00 */
[----:B------:R-:W2:Y:S01]  /*9680*/  LDC.64 R4, c[0x0][0x778] ;  /* 0x0001de00ff047b82 */ /* 0x000ea20000000a00 */
[----:B-1----:R-:W-:-:S07]  /*9690*/  ISETP.NE.U32.AND P1, PT, R10, RZ, PT ;  /* 0x000000ff0a00720c */ /* 0x002fce0003f25070 */
[----:B----4-:R-:W1:Y:S01]  /*96a0*/  LDC.64 R2, c[0x0][0x780] ;  /* 0x0001e000ff027b82 */ /* 0x010e620000000a00 */
[----:B------:R-:W-:Y:S01]  /*96b0*/  ISETP.NE.AND.EX P1, PT, R11, RZ, PT, P1 ;  /* 0x000000ff0b00720c */ /* 0x000fe20003f25310 */
[----:B---3--:R-:W-:Y:S01]  /*96c0*/  IMAD.WIDE R6, R8, 0x4, R6 ;  /* 0x0000000408067825 */ /* 0x008fe200078e0206 */
[----:B--2---:R-:W-:-:S11]  /*96d0*/  ISETP.NE.U32.AND P0, PT, R4, RZ, PT ;  /* 0x000000ff0400720c */ /* 0x004fd60003f05070 */
[----:B------:R-:W2:Y:S01]  /*96e0*/  @P1 LDG.E R9, desc[UR38][R6.64] ;  /* 0x0000002606091981 */ /* 0x000ea2000c1e1900 */
[----:B------:R-:W-:-:S03]  /*96f0*/  ISETP.NE.AND.EX P0, PT, R5, RZ, PT, P0 ;  /* 0x000000ff0500720c */ /* 0x000fc60003f05300 */
[----:B------:R-:W3:Y:S01]  /*9700*/  @P1 LDG.E R15, desc[UR38][R6.64] ;  /* 0x00000026060f1981 */ /* 0x000ee2000c1e1900 */
[----:B-1----:R-:W-:-:S04]  /*9710*/  ISETP.NE.U32.AND P2, PT, R2, RZ, PT ;  /* 0x000000ff0200720c */ /* 0x002fc80003f45070 */
[----:B------:R-:W-:-:S05]  /*9720*/  ISETP.NE.AND.EX P2, PT, R3, RZ, PT, P2 ;  /* 0x000000ff0300720c */ /* 0x000fca0003f45320 */
[----:B------:R-:W1:Y:S08]  /*9730*/  @P0 LDC.64 R2, c[0x0][0x778] ;  /* 0x0001de00ff020b82 */ /* 0x000e700000000a00 */
[----:B------:R-:W4:Y:S01]  /*9740*/  @P2 LDC.64 R12, c[0x0][0x780] ;  /* 0x0001e000ff0c2b82 */ /* 0x000f220000000a00 */
[----:B------:R-:W-:Y:S01]  /*9750*/  IMAD.MOV.U32 R5, RZ, RZ, RZ ;  /* 0x000000ffff057224 */ /* 0x000fe200078e00ff */
[----:B------:R-:W-:Y:S01]  /*9760*/  ULDC UR4, c[0x0][0x280] ;  /* 0x0000a00000047ab9 */ /* 0x000fe20000000800 */
[----:B-1----:R-:W-:-:S05]  /*9770*/  @P0 IMAD.WIDE R2, R8, 0x4, R2 ;  /* 0x0000000408020825 */ /* 0x002fca00078e0202 */
[----:B------:R4:W5:Y:S01]  /*9780*/  @P0 LDG.E R5, desc[UR38][R2.64] ;  /* 0x0000002602050981 */ /* 0x000962000c1e1900 */
[----:B------:R-:W-:Y:S02]  /*9790*/  IMAD.U32 R4, RZ, RZ, UR4 ;  /* 0x00000004ff047e24 */ /* 0x000fe4000f8e00ff */
[----:B----4-:R-:W-:Y:S01]  /*97a0*/  @P2 IMAD.WIDE R2, R8, 0x4, R12 ;  /* 0x0000000408022825 */ /* 0x010fe200078e020c */
[----:B------:R-:W-:-:S04]  /*97b0*/  VOTEU.ANY UP0, P1 ;  /* 0x00000000003f7886 */ /* 0x000fc80000800100 */
[----:B------:R1:W5:Y:S02]  /*97c0*/  @P2 LDG.E R4, desc[UR38][R2.64] ;  /* 0x0000002602042981 */ /* 0x000364000c1e1900 */
[----:B-1----:R-:W-:Y:S01]  /*97d0*/  CS2R R2, SRZ ;  /* 0x0000000000027805 */ /* 0x002fe2000001ff00 */
[----:B--2---:R-:W-:-:S05]  /*97e0*/  @P1 IMAD R9, R8, 0x40, R9 ;  /* 0x0000004008091824 */ /* 0x004fca00078e0209 */
[----:B------:R-:W-:-:S04]  /*97f0*/  @P1 SHF.R.S32.HI R12, RZ, 0x1f, R9 ;  /* 0x0000001fff0c1819 */ /* 0x000fc80000011409 */
[----:B------:R-:W-:-:S04]  /*9800*/  @P1 LEA.HI R12, R12, R9, RZ, 0x6 ;  /* 0x000000090c0c1211 */ /* 0x000fc800078f30ff */
[----:B------:R-:W-:Y:S02]  /*9810*/  @P1 LOP3.LUT R12, R12, 0xffffffc0, RZ, 0xc0, !PT ;  /* 0xffffffc00c0c1812 */ /* 0x000fe400078ec0ff */
[----:B---3--:R-:W-:Y:S02]  /*9820*/  @P1 R2UR UR4, R15 ;  /* 0x000000000f0412ca */ /* 0x008fe400000e0000 */
        /* <DEDUP_REMOVED lines=8> */
.L_x_778:
        /* <DEDUP_REMOVED lines=8> */
[----:B------:R-:W-:Y:S01]  /*9930*/  IMAD.MOV.U32 R7, RZ, RZ, R3 ;  /* 0x000000ffff077224 */ /* 0x000fe200078e0003 */
[----:B------:R-:W-:Y:S01]  /*9940*/  R2UR UR13, R8 ;  /* 0x00000000080d72ca */ /* 0x000fe200000e0000 */
[----:B------:R-:W-:Y:S01]  /*9950*/  ULDC UR4, c[0x0][0x2e8] ;  /* 0x0000ba0000047ab9 */ /* 0x000fe20000000800 */
[----:B------:R-:W-:Y:S01]  /*9960*/  ISETP.NE.AND.EX P1, PT, R11, RZ, PT, P1 ;  /* 0x000000ff0b00720c */ /* 0x000fe20003f25310 */
[----:B------:R-:W-:Y:S01]  /*9970*/  VOTEU.ANY UP1, P0 ;  /* 0x00000000003f7886 */ /* 0x000fe20000020100 */
[----:B------:R-:W-:Y:S01]  /*9980*/  SHF.R.S32.HI R8, RZ, 0x1f, R8 ;  /* 0x0000001fff087819 */ /* 0x000fe20000011408 */
[----:B------:R-:W3:Y:S01]  /*9990*/  LDC.64 R10, c[0x0][0x720] ;  /* 0x0001c800ff0a7b82 */ /* 0x000ee20000000a00 */
[----:B------:R-:W-:-:S02]  /*99a0*/  R2UR UR11, R14 ;  /* 0x000000000e0b72ca */ /* 0x000fc400000e0000 */
[----:B------:R-:W-:Y:S02]  /*99b0*/  ELECT P0, URZ, PT ;  /* 0x00000000003f782f */ /* 0x000fe40003800000 */
[----:B------:R-:W-:Y:S01]  /*99c0*/  SEL R8, R8, RZ, !P1 ;  /* 0x000000ff08087207 */ /* 0x000fe20004800000 */
[----:B------:R-:W-:Y:S01]  /*99d0*/  UMOV UR12, UR20 ;  /* 0x00000014000c7c82 */ /* 0x000fe20008000000 */
[----:B------:R-:W-:Y:S01]  /*99e0*/  R2UR UR8, R5 ;  /* 0x00000000050872ca */ /* 0x000fe200000e0000 */
[----:B------:R-:W-:Y:S02]  /*99f0*/  BSSY B0, `(.L_x_777) ;  /* 0x00001ab000007945 */ /* 0x000fe40003800000 */
[----:B------:R-:W-:Y:S01]  /*9a00*/  VOTEU.ANY UP0, P1 ;  /* 0x00000000003f7886 */ /* 0x000fe20000800100 */
[----:B------:R-:W-:Y:S02]  /*9a10*/  USEL UR21, UR13, URZ, !UP0 ;  /* 0x0000003f0d157287 */ /* 0x000fe4000c000000 */
[----:B------:R-:W-:-:S02]  /*9a20*/  UISETP.NE.AND UP0, UPT, UR4, 0x1, UPT ;  /* 0x000000010400788c */ /* 0x000fc4000bf05270 */
[----:B------:R-:W-:-:S05]  /*9a30*/  USEL UR13, UR13, URZ, !UP1 ;  /* 0x0000003f0d0d7287 */ /* 0x000fca000c800000 */
[----:B------:R-:W-:Y:S01]  /*9a40*/  UIADD3 UR11, UR11, UR8, URZ ;  /* 0x000000080b0b7290 */ /* 0x000fe2000fffe03f */
[----:B-1----:R-:W-:-:S03]  /*9a50*/  SHF.R.S32.HI R9, RZ, 0x1f, R9 ;  /* 0x0000001fff097819 */ /* 0x002fc60000011409 */
[----:B------:R-:W-:Y:S01]  /*9a60*/  @UP0 ULDC UR6, c[0x0][0x2ec] ;  /* 0x0000bb0000060ab9 */ /* 0x000fe20000000800 */
[----:B------:R-:W-:Y:S01]  /*9a70*/  @UP0 ULDC UR8, c[0x0][0x2f0] ;  /* 0x0000bc0000080ab9 */ /* 0x000fe20000000800 */
[----:B------:R-:W-:Y:S01]  /*9a80*/  UIMAD.WIDE.U32 UR6, UR20, UR6, URZ ;  /* 0x00000006140672a5 */ /* 0x000fe2000f8e003f */
[----:B--2---:R-:W-:-:S03]  /*9a90*/  IMAD R6, R9, R12, RZ ;  /* 0x0000000c09067224 */ /* 0x004fc600078e02ff */
[----:B------:R-:W-:Y:S01]  /*9aa0*/  @UP0 USHF.R.U32.HI UR12, URZ, UR8, UR7 ;  /* 0x000000083f0c0299 */ /* 0x000fe20008011607 */
[----:B------:R-:W-:Y:S02]  /*9ab0*/  IMAD R13, R13, UR20, R6 ;  /* 0x000000140d0d7c24 */ /* 0x000fe4000f8e0206 */
        /* <DEDUP_REMOVED lines=33> */
.L_x_817:
        /* <DEDUP_REMOVED lines=9> */
.L_x_781:
        /* <DEDUP_REMOVED lines=82> */
.L_x_792:
[----:B------:R-:W-:-:S04]  /*a280*/  SHF.L.U32 R21, R10, 0x1f, RZ ;  /* 0x0000001f0a157819 */ /* 0x000fc800000006ff */
[----:B-1----:R-:W1:Y:S02]  /*a290*/  SYNCS.PHASECHK.TRANS64.TRYWAIT P1, [R12+URZ+0x30840], R21 ;  /* 0x030840150c0075a7 */ /* 0x002e64000802017f */
[----:B-12--5:R-:W-:Y:S05]  /*a2a0*/  @!P1 BRA `(.L_x_784) ;  /* 0x0000001400dc9947 */ /* 0x026fea0003800000 */
.L_x_818:
[----:B------:R-:W-:Y:S05]  /*a2b0*/  @P0 BRA `(.L_x_785) ;  /* 0x0000000000140947 */ /* 0x000fea0003800000 */
[----:B------:R-:W-:Y:S01]  /*a2c0*/  ISETP.NE.AND P1, PT, R20, RZ, PT ;  /* 0x000000ff1400720c */ /* 0x000fe20003f25270 */
[----:B------:R-:W-:-:S04]  /*a2d0*/  IMAD.MOV.U32 R3, RZ, RZ, 0x4100 ;  /* 0x00004100ff037424 */ /* 0x000fc800078e00ff */
[----:B------:R2:W-:Y:S08]  /*a2e0*/  SYNCS.ARRIVE.TRANS64 RZ, [R12+URZ+0x30830], R3 ;  /* 0x030830030cff79a7 */ /* 0x0005f0000800003f */
[----:B------:R-:W-:Y:S05]  /*a2f0*/  @!P1 BRA `(.L_x_785) ;  /* 0x0000000000049947 */ /* 0x000fea0003800000 */
[----:B------:R-:W-:Y:S01]  /*a300*/  BPT.TRAP 0x1 ;  /* 0x000000040000795c */ /* 0x000fe20000300000 */
.L_x_785:
        /* <DEDUP_REMOVED lines=37> */
.L_x_819:
[----:B------:R-:W-:Y:S05]  /*a560*/  @P0 BRA `(.L_x_787) ;  /* 0x0000000000140947 */ /* 0x000fea0003800000 */
[----:B------:R-:W-:Y:S01]  /*a570*/  ISETP.NE.AND P1, PT, R20, RZ, PT ;  /* 0x000000ff1400720c */ /* 0x000fe20003f25270 */
[----:B------:R-:W-:-:S04]  /*a580*/  IMAD.MOV.U32 R2, RZ, RZ, 0x4100 ;  /* 0x00004100ff027424 */ /* 0x000fc800078e00ff */
[----:B------:R3:W-:Y:S08]  /*a590*/  SYNCS.ARRIVE.TRANS64 RZ, [R12+URZ+0x30818], R2 ;  /* 0x030818020cff79a7 */ /* 0x0007f0000800003f */
[----:B------:R-:W-:Y:S05]  /*a5a0*/  @!P1 BRA `(.L_x_787) ;  /* 0x0000000000049947 */ /* 0x000fea0003800000 */
[----:B------:R-:W-:Y:S01]  /*a5b0*/  BPT.TRAP 0x1 ;  /* 0x000000040000795c */ /* 0x000fe20000300000 */
.L_x_787:
        /* <DEDUP_REMOVED lines=29> */
.L_x_820:
        /* <DEDUP_REMOVED lines=9> */
.L_x_789:
        /* <DEDUP_REMOVED lines=31> */
.L_x_822:
[----:B------:R-:W-:Y:S05]  /*aa10*/  @P0 BRA `(.L_x_791) ;  /* 0x0000000000140947 */ /* 0x000fea0003800000 */
[----:B------:R-:W-:Y:S01]  /*aa20*/  ISETP.NE.AND P1, PT, R20, RZ, PT ;  /* 0x000000ff1400720c */ /* 0x000fe20003f25270 */
[----:B-1----:R-:W-:-:S04]  /*aa30*/  IMAD.MOV.U32 R5, RZ, RZ, 0x4100 ;  /* 0x00004100ff057424 */ /* 0x002fc800078e00ff */
[----:B------:R2:W-:Y:S08]  /*aa40*/  SYNCS.ARRIVE.TRANS64 RZ, [R12+URZ+0x30810], R5 ;  /* 0x030810050cff79a7 */ /* 0x0005f0000800003f */
[----:B------:R-:W-:Y:S05]  /*aa50*/  @!P1 BRA `(.L_x_791) ;  /* 0x0000000000049947 */ /* 0x000fea0003800000 */
[----:B------:R-:W-:Y:S01]  /*aa60*/  BPT.TRAP 0x1 ;  /* 0x000000040000795c */ /* 0x000fe20000300000 */
.L_x_791:
        /* <DEDUP_REMOVED lines=30> */
.L_x_783:
[----:B------:R-:W-:-:S13]  /*ac50*/  ISETP.NE.AND P1, PT, R18, RZ, PT ;  /* 0x000000ff1200720c */ /* 0x000fda0003f25270 */
[----:B------:R-:W-:Y:S05]  /*ac60*/  @!P1 BRA `(.L_x_782) ;  /* 0x0000000400309947 */ /* 0x000fea0003800000 */
[----:B------:R-:W-:-:S04]  /*ac70*/  SHF.L.U32 R13, R10, 0x1f, RZ ;  /* 0x0000001f0a0d7819 */ /* 0x000fc800000006ff */
[----:B------:R-:W1:Y:S02]  /*ac80*/  SYNCS.PHASECHK.TRANS64.TRYWAIT P1, [R12+URZ+0x30840], R13 ;  /* 0x0308400d0c0075a7 */ /* 0x000e64000802017f */
[----:B-1----:R-:W-:Y:S05]  /*ac90*/  @!P1 BRA `(.L_x_793) ;  /* 0x0000000c00b49947 */ /* 0x002fea0003800000 */
.L_x_823:
[----:B------:R-:W-:Y:S05]  /*aca0*/  @P0 BRA `(.L_x_794) ;  /* 0x0000000000140947 */ /* 0x000fea0003800000 */
[----:B------:R-:W-:Y:S01]  /*acb0*/  ISETP.NE.AND P1, PT, R20, RZ, PT ;  /* 0x000000ff1400720c */ /* 0x000fe20003f25270 */
[----:B------:R-:W-:-:S04]  /*acc0*/  IMAD.MOV.U32 R5, RZ, RZ, 0x4100 ;  /* 0x00004100ff057424 */ /* 0x000fc800078e00ff */
[----:B------:R2:W-:Y:S08]  /*acd0*/  SYNCS.ARRIVE.TRANS64 RZ, [R12+URZ+0x30830], R5 ;  /* 0x030830050cff79a7 */ /* 0x0005f0000800003f */
[----:B------:R-:W-:Y:S05]  /*ace0*/  @!P1 BRA `(.L_x_794) ;  /* 0x0000000000049947 */ /* 0x000fea0003800000 */
[----:B------:R-:W-:Y:S01]  /*acf0*/  BPT.TRAP 0x1 ;  /* 0x000000040000795c */ /* 0x000fe20000300000 */
.L_x_794:
        /* <DEDUP_REMOVED lines=34> */
.L_x_824:
[----:B------:R-:W-:Y:S05]  /*af20*/  @P0 BRA `(.L_x_796) ;  /* 0x0000000000140947 */ /* 0x000fea0003800000 */
[----:B------:R-:W-:Y:S01]  /*af30*/  ISETP.NE.AND P0, PT, R20, RZ, PT ;  /* 0x000000ff1400720c */ /* 0x000fe20003f05270 */
[----:B------:R-:W-:-:S04]  /*af40*/  IMAD.MOV.U32 R5, RZ, RZ, 0x4100 ;  /* 0x00004100ff057424 */ /* 0x000fc800078e00ff */
[----:B------:R3:W-:Y:S08]  /*af50*/  SYNCS.ARRIVE.TRANS64 RZ, [R12+URZ+0x30818], R5 ;  /* 0x030818050cff79a7 */ /* 0x0007f0000800003f */
[----:B------:R-:W-:Y:S05]  /*af60*/  @!P0 BRA `(.L_x_796) ;  /* 0x0000000000048947 */ /* 0x000fea0003800000 */
[----:B------:R-:W-:Y:S01]  /*af70*/  BPT.TRAP 0x1 ;  /* 0x000000040000795c */ /* 0x000fe20000300000 */
.L_x_796:
        /* <DEDUP_REMOVED lines=27> */
.L_x_782:
[----:B-----5:R-:W-:Y:S01]  /*b130*/  IMAD R4, R0, 0x8, R12 ;  /* 0x0000000800047824 */ /* 0x020fe200078e020c */
[----:B------:R-:W-:Y:S01]  /*b140*/  SHF.L.U32 R3, R10, 0x1f, RZ ;  /* 0x0000001f0a037819 */ /* 0x000fe200000006ff */
[----:B------:R-:W3:Y:S03]  /*b150*/  S2R R2, SR_TID.X ;  /* 0x0000000000027919 */ /* 0x000ee60000002100 */
[----:B------:R-:W4:Y:S01]  /*b160*/  SYNCS.PHASECHK.TRANS64.TRYWAIT P0, [R4+URZ+0x30840], R3 ;  /* 0x03084003040075a7 */ /* 0x000f22000800017f */
[----:B---3--:R-:W-:-:S04]  /*b170*/  LOP3.LUT R2, R2, 0x7f, RZ, 0xc0, !PT ;  /* 0x0000007f02027812 */ /* 0x008fc800078ec0ff */
[----:B------:R-:W-:Y:S01]  /*b180*/  ISETP.NE.AND P1, PT, R2, RZ, PT ;  /* 0x000000ff0200720c */ /* 0x000fe20003f25270 */
[----:B----4-:R-:W-:-:S12]  /*b190*/  @!P0 BRA `(.L_x_797) ;  /* 0x00000008009c8947 */ /* 0x010fd80003800000 */
.L_x_825:
[----:B------:R-:W-:Y:S05]  /*b1a0*/  @P1 BRA `(.L_x_798) ;  /* 0x0000000000181947 */ /* 0x000fea0003800000 */
[----:B------:R-:W4:Y:S01]  /*b1b0*/  S2R R2, SR_TID.X ;  /* 0x0000000000027919 */ /* 0x000f220000002100 */
[----:B---3--:R-:W-:-:S04]  /*b1c0*/  IMAD.MOV.U32 R3, RZ, RZ, 0x4100 ;  /* 0x00004100ff037424 */ /* 0x008fc800078e00ff */
[----:B------:R3:W-:Y:S01]  /*b1d0*/  SYNCS.ARRIVE.TRANS64 RZ, [R4+URZ+0x30830], R3 ;  /* 0x0308300304ff79a7 */ /* 0x0007e2000800003f */
[----:B----4-:R-:W-:-:S13]  /*b1e0*/  LOP3.LUT P0, RZ, R2, 0x1f, RZ, 0xc0, !PT ;  /* 0x0000001f02ff7812 */ /* 0x010fda000780c0ff */
[----:B---3--:R-:W-:Y:S05]  /*b1f0*/  @!P0 BRA `(.L_x_798) ;  /* 0x0000000000048947 */ /* 0x008fea0003800000 */
[----:B------:R-:W-:Y:S01]  /*b200*/  BPT.TRAP 0x1 ;  /* 0x000000040000795c */ /* 0x000fe20000300000 */
.L_x_798:
        /* <DEDUP_REMOVED lines=41> */
.L_x_779:
[----:B------:R-:W-:Y:S05]  /*b4a0*/  BSYNC B0 ;  /* 0x0000000000007941 */ /* 0x000fea0003800000 */
.L_x_777:
[----:B------:R-:W-:-:S03]  /*b4b0*/  UMOV UR6, 0xffffffff ;  /* 0xffffffff00067882 */ /* 0x000fc60000000000 */
[----:B------:R-:W-:Y:S05]  /*b4c0*/  BRA.DIV UR6, `(.L_x_799) ;  /* 0x0000000606e47947 */ /* 0x000fea000b800000 */
[----:B------:R-:W-:-:S13]  /*b4d0*/  ELECT P6, URZ, PT ;  /* 0x00000000003f782f */ /* 0x000fda00038c0000 */
.L_x_828:
[----:B------:R-:W-:Y:S05]  /*b4e0*/  @!P6 BRA `(.L_x_646) ;  /* 0x000000000084e947 */ /* 0x000fea0003800000 */
[----:B----4-:R-:W3:Y:S02]  /*b4f0*/  LDL.LU R2, [R1] ;  /* 0x0000000001027983 */ /* 0x010ee40000300800 */
[----:B---3--:R-:W-:-:S04]  /*b500*/  LOP3.LUT R2, R2, 0x2, RZ, 0xfc, !PT ;  /* 0x0000000202027812 */ /* 0x008fc800078efcff */
[----:B------:R-:W-:-:S13]  /*b510*/  ISETP.NE.AND P2, PT, R2, 0x3, PT ;  /* 0x000000030200780c */ /* 0x000fda0003f45270 */
[----:B------:R-:W-:Y:S05]  /*b520*/  @!P2 BRA `(.L_x_800) ;  /* 0x000000000004a947 */ /* 0x000fea0003800000 */
[----:B--2---:R-:W-:Y:S01]  /*b530*/  BPT.TRAP 0x1 ;  /* 0x000000040000795c */ /* 0x004fe20000300000 */
.L_x_800:
        /* <DEDUP_REMOVED lines=15> */
.L_x_829:
[----:B------:R-:W3:Y:S02]  /*b630*/  SYNCS.PHASECHK.TRANS64.TRYWAIT P0, [R11+URZ], R2 ;  /* 0x000000020b0075a7 */ /* 0x000ee4000800017f */
[----:B---3--:R-:W-:Y:S05]  /*b640*/  @!P0 BRA `(.L_x_802) ;  /* 0x0000000400b88947 */ /* 0x008fea0003800000 */
.L_x_830:
[----:B------:R-:W-:Y:S05]  /*b650*/  @!P2 BRA `(.L_x_803) ;  /* 0x000000000004a947 */ /* 0x000fea0003800000 */
[----:B--2---:R-:W-:Y:S01]  /*b660*/  BPT.TRAP 0x1 ;  /* 0x000000040000795c */ /* 0x004fe20000300000 */
.L_x_803:
[----:B------:R-:W-:-:S04]  /*b670*/  VIADD R0, R6, 0x30840 ;  /* 0x0003084006007836 */ /* 0x000fc80000000000 */
[----:B------:R-:W-:-:S04]  /*b680*/  IMAD R9, R9, 0x8, R0 ;  /* 0x0000000809097824 */ /* 0x000fc800078e0200 */
[----:B------:R-:W4:Y:S02]  /*b690*/  SYNCS.PHASECHK.TRANS64.TRYWAIT P0, [R9+URZ], R4 ;  /* 0x00000004090075a7 */ /* 0x000f24000800017f */
[----:B----4-:R-:W-:Y:S05]  /*b6a0*/  @!P0 BRA `(.L_x_804) ;  /* 0x0000000400b48947 */ /* 0x010fea0003800000 */
.L_x_831:
[----:B------:R-:W-:-:S07]  /*b6b0*/  IMAD R3, R3, 0x8, R0 ;  /* 0x0000000803037824 */ /* 0x000fce00078e0200 */
.L_x_805:
[----:B------:R1:W1:Y:S02]  /*b6c0*/  SYNCS.PHASECHK.TRANS64.TRYWAIT P0, [R3+URZ], R2 ;  /* 0x00000002030075a7 */ /* 0x000264000800017f */
[----:B-1----:R-:W-:Y:S05]  /*b6d0*/  @!P0 NANOSLEEP.SYNCS 0x989680 ;  /* 0x009896800000895d */ /* 0x002fea0003900000 */
[----:B------:R-:W1:Y:S02]  /*b6e0*/  @!P0 SYNCS.PHASECHK.TRANS64 P0, [R3+URZ], R2 ;  /* 0x00000002030085a7 */ /* 0x000e64000800007f */
[----:B-1----:R-:W-:Y:S05]  /*b6f0*/  @!P0 BRA `(.L_x_805) ;  /* 0xfffffffc00f08947 */ /* 0x002fea000383ffff */
.L_x_646:
[----:B--2---:R-:W-:Y:S05]  /*b700*/  BSYNC B6 ;  /* 0x0000000000067941 */ /* 0x004fea0003800000 */
.L_x_640:
[----:B------:R-:W-:Y:S05]  /*b710*/  EXIT ;  /* 0x000000000000794d */ /* 0x000fea0003800000 */
.L_x_656:
[----:B------:R-:W-:Y:S02]  /*b720*/  IMAD.MOV.U32 R12, RZ, RZ, RZ ;  /* 0x000000ffff0c7224 */ /* 0x000fe400078e00ff */
[----:B------:R-:W-:Y:S02]  /*b730*/  IMAD.MOV.U32 R11, RZ, RZ, 0x1f ;  /* 0x0000001fff0b7424 */ /* 0x000fe400078e00ff */
[----:B------:R-:W-:-:S07]  /*b740*/  IMAD.MOV.U32 R15, RZ, RZ, -0x1 ;  /* 0xffffffffff0f7424 */ /* 0x000fce00078e00ff */
[----:B------:R-:W-:Y:S05]  /*b750*/  WARPSYNC.COLLECTIVE R15, `(.L_x_806) ;  /* 0x000000000f087348 */ /* 0x000fea0003c00000 */
[----:B------:R1:W2:Y:S02]  /*b760*/  SHFL.IDX P6, R14, R13, R12, R11 ;  /* 0x0000000c0d0e7389 */ /* 0x0002a400000c000b */
[----:B-12---:R-:W-:Y:S01]  /*b770*/  ENDCOLLECTIVE ;  /* 0x000000000000791b */ /* 0x006fe20003800000 */
.L_x_806:
[----:B------:R-:W-:Y:S05]  /*b780*/  BRA `(.L_x_807) ;  /* 0xffffff5c00007947 */ /* 0x000fea000383ffff */
.L_x_658:
[----:B--2---:R2:W3:Y:S02]  /*b790*/  SYNCS.PHASECHK.TRANS64.TRYWAIT P0, [R16+URZ+0x30800], R21 ;  /* 0x03080015100075a7 */ /* 0x0044e4000800017f */
[----:B---3--:R-:W-:Y:S05]  /*b7a0*/  @!P0 NANOSLEEP.SYNCS 0x989680 ;  /* 0x009896800000895d */ /* 0x008fea0003900000 */
[----:B------:R-:W3:Y:S02]  /*b7b0*/  @!P0 SYNCS.PHASECHK.TRANS64 P0, [R16+URZ+0x30800], R21 ;  /* 0x03080015100085a7 */ /* 0x000ee4000800007f */
[----:B---3--:R-:W-:Y:S05]  /*b7c0*/  @!P0 BRA `(.L_x_658) ;  /* 0xfffffffc00f08947 */ /* 0x008fea000383ffff */
[----:B------:R-:W-:Y:S05]  /*b7d0*/  BRA `(.L_x_657) ;  /* 0xffffff5c00a07947 */ /* 0x000fea000383ffff */
.L_x_662:
[----:B----4-:R4:W1:Y:S02]  /*b7e0*/  SYNCS.PHASECHK.TRANS64.TRYWAIT P1, [R2+URZ+0x30810], R153 ;  /* 0x03081099020075a7 */ /* 0x010864000802017f */
[----:B-1----:R-:W-:Y:S05]  /*b7f0*/  @!P1 NANOSLEEP.SYNCS 0x989680 ;  /* 0x009896800000995d */ /* 0x002fea0003900000 */
[----:B------:R-:W1:Y:S02]  /*b800*/  @!P1 SYNCS.PHASECHK.TRANS64 P1, [R2+URZ+0x30810], R153 ;  /* 0x03081099020095a7 */ /* 0x000e64000802007f */
[----:B-1----:R-:W-:Y:S05]  /*b810*/  @!P1 BRA `(.L_x_662) ;  /* 0xfffffffc00f09947 */ /* 0x002fea000383ffff */
[----:B------:R-:W-:Y:S05]  /*b820*/  BRA `(.L_x_661) ;  /* 0xffffff6000e07947 */ /* 0x000fea000383ffff */
.L_x_666:
[----:B------:R1:W1:Y:S02]  /*b830*/  SYNCS.PHASECHK.TRANS64.TRYWAIT P1, [R2+URZ+0x30830], R153 ;  /* 0x03083099020075a7 */ /* 0x000264000802017f */
[----:B-1----:R-:W-:Y:S05]  /*b840*/  @!P1 NANOSLEEP.SYNCS 0x989680 ;  /* 0x009896800000995d */ /* 0x002fea0003900000 */
[----:B------:R-:W1:Y:S02]  /*b850*/  @!P1 SYNCS.PHASECHK.TRANS64 P1, [R2+URZ+0x30830], R153 ;  /* 0x03083099020095a7 */ /* 0x000e64000802007f */
[----:B-1----:R-:W-:Y:S05]  /*b860*/  @!P1 BRA `(.L_x_666) ;  /* 0xfffffffc00f09947 */ /* 0x002fea000383ffff */
[----:B------:R-:W-:Y:S05]  /*b870*/  BRA `(.L_x_665) ;  /* 0xffffff6800387947 */ /* 0x000fea000383ffff */
.L_x_742:
[----:B------:R-:W-:Y:S01]  /*b880*/  BSSY B0, `(.L_x_808) ;  /* 0x0000005000007945 */ /* 0x000fe20003800000 */
[----:B------:R-:W-:-:S07]  /*b890*/  IMAD.MOV.U32 R15, RZ, RZ, -0x1 ;  /* 0xffffffffff0f7424 */ /* 0x000fce00078e00ff */
[----:B------:R-:W-:Y:S05]  /*b8a0*/  WARPSYNC.COLLECTIVE R15, `(.L_x_809) ;  /* 0x000000000f087348 */ /* 0x000fea0003c00000 */
[----:B------:R-:W-:Y:S01]  /*b8b0*/  NOP ;  /* 0x0000000000007918 */ /* 0x000fe20000000000 */
[----:B------:R-:W-:Y:S01]  /*b8c0*/  ENDCOLLECTIVE ;  /* 0x000000000000791b */ /* 0x000fe20003800000 */
.L_x_809:
[----:B------:R-:W-:Y:S05]  /*b8d0*/  BSYNC B0 ;  /* 0x0000000000007941 */ /* 0x000fea0003800000 */
.L_x_808:
[----:B------:R-:W-:Y:S05]  /*b8e0*/  BRA `(.L_x_810) ;  /* 0xffffffcc006c7947 */ /* 0x000fea000383ffff */
.L_x_754:
[----:B------:R-:W-:Y:S01]  /*b8f0*/  BSSY B0, `(.L_x_811) ;  /* 0x0000005000007945 */ /* 0x000fe20003800000 */
[----:B------:R-:W-:-:S07]  /*b900*/  IMAD.MOV.U32 R15, RZ, RZ, -0x1 ;  /* 0xffffffffff0f7424 */ /* 0x000fce00078e00ff */
[----:B------:R-:W-:Y:S05]  /*b910*/  WARPSYNC.COLLECTIVE R15, `(.L_x_812) ;  /* 0x000000000f087348 */ /* 0x000fea0003c00000 */
[----:B------:R-:W-:Y:S01]  /*b920*/  NOP ;  /* 0x0000000000007918 */ /* 0x000fe20000000000 */
[----:B------:R-:W-:Y:S01]  /*b930*/  ENDCOLLECTIVE ;  /* 0x000000000000791b */ /* 0x000fe20003800000 */
.L_x_812:
[----:B------:R-:W-:Y:S05]  /*b940*/  BSYNC B0 ;  /* 0x0000000000007941 */ /* 0x000fea0003800000 */
.L_x_811:
[----:B------:R-:W-:Y:S05]  /*b950*/  BRA `(.L_x_813) ;  /* 0xffffffd000847947 */ /* 0x000fea000383ffff */
.L_x_767:
[----:B------:R-:W-:Y:S01]  /*b960*/  BSSY B0, `(.L_x_814) ;  /* 0x0000005000007945 */ /* 0x000fe20003800000 */
[----:B------:R-:W-:-:S07]  /*b970*/  IMAD.MOV.U32 R15, RZ, RZ, -0x1 ;  /* 0xffffffffff0f7424 */ /* 0x000fce00078e00ff */
[----:B------:R-:W-:Y:S05]  /*b980*/  WARPSYNC.COLLECTIVE R15, `(.L_x_815) ;  /* 0x000000000f087348 */ /* 0x000fea0003c00000 */
[----:B------:R-:W-:Y:S01]  /*b990*/  NOP ;  /* 0x0000000000007918 */ /* 0x000fe20000000000 */
[----:B------:R-:W-:Y:S01]  /*b9a0*/  ENDCOLLECTIVE ;  /* 0x000000000000791b */ /* 0x000fe20003800000 */
.L_x_815:
[----:B------:R-:W-:Y:S05]  /*b9b0*/  BSYNC B0 ;  /* 0x0000000000007941 */ /* 0x000fea0003800000 */
.L_x_814:
[----:B------:R-:W-:Y:S05]  /*b9c0*/  BRA `(.L_x_816) ;  /* 0xffffffd400a07947 */ /* 0x000fea000383ffff */
.L_x_780:
[----:B-1----:R1:W2:Y:S02]  /*b9d0*/  SYNCS.PHASECHK.TRANS64.TRYWAIT P1, [R12+URZ+0x30820], R3 ;  /* 0x030820030c0075a7 */ /* 0x0022a4000802017f */
[----:B--2---:R-:W-:Y:S05]  /*b9e0*/  @!P1 NANOSLEEP.SYNCS 0x989680 ;  /* 0x009896800000995d */ /* 0x004fea0003900000 */
[----:B------:R-:W2:Y:S02]  /*b9f0*/  @!P1 SYNCS.PHASECHK.TRANS64 P1, [R12+URZ+0x30820], R3 ;  /* 0x030820030c0095a7 */ /* 0x000ea4000802007f */
[----:B--2---:R-:W-:Y:S05]  /*ba00*/  @!P1 BRA `(.L_x_780) ;  /* 0xfffffffc00f09947 */ /* 0x004fea000383ffff */
[----:B------:R-:W-:Y:S05]  /*ba10*/  BRA `(.L_x_817) ;  /* 0xffffffe000ac7947 */ /* 0x000fea000383ffff */
.L_x_784:
[----:B-1----:R1:W2:Y:S02]  /*ba20*/  SYNCS.PHASECHK.TRANS64.TRYWAIT P1, [R12+URZ+0x30840], R21 ;  /* 0x030840150c0075a7 */ /* 0x0022a4000802017f */
[----:B--2---:R-:W-:Y:S05]  /*ba30*/  @!P1 NANOSLEEP.SYNCS 0x989680 ;  /* 0x009896800000995d */ /* 0x004fea0003900000 */
[----:B------:R-:W2:Y:S02]  /*ba40*/  @!P1 SYNCS.PHASECHK.TRANS64 P1, [R12+URZ+0x30840], R21 ;  /* 0x030840150c0095a7 */ /* 0x000ea4000802007f */
[----:B--2---:R-:W-:Y:S05]  /*ba50*/  @!P1 BRA `(.L_x_784) ;  /* 0xfffffffc00f09947 */ /* 0x004fea000383ffff */
[----:B------:R-:W-:Y:S05]  /*ba60*/  BRA `(.L_x_818) ;  /* 0xffffffe800107947 */ /* 0x000fea000383ffff */
.L_x_786:
[----:B--2---:R2:W3:Y:S02]  /*ba70*/  SYNCS.PHASECHK.TRANS64.TRYWAIT P1, [R12+URZ+0x30828], R21 ;  /* 0x030828150c0075a7 */ /* 0x0044e4000802017f */
[----:B---3--:R-:W-:Y:S05]  /*ba80*/  @!P1 NANOSLEEP.SYNCS 0x989680 ;  /* 0x009896800000995d */ /* 0x008fea0003900000 */
[----:B------:R-:W3:Y:S02]  /*ba90*/  @!P1 SYNCS.PHASECHK.TRANS64 P1, [R12+URZ+0x30828], R21 ;  /* 0x030828150c0095a7 */ /* 0x000ee4000802007f */
[----:B---3--:R-:W-:Y:S05]  /*baa0*/  @!P1 BRA `(.L_x_786) ;  /* 0xfffffffc00f09947 */ /* 0x008fea000383ffff */
[----:B------:R-:W-:Y:S05]  /*bab0*/  BRA `(.L_x_819) ;  /* 0xffffffe800a87947 */ /* 0x000fea000383ffff */
.L_x_788:
[----:B---3--:R3:W4:Y:S02]  /*bac0*/  SYNCS.PHASECHK.TRANS64.TRYWAIT P1, [R12+URZ+0x30848], R21 ;  /* 0x030848150c0075a7 */ /* 0x008724000802017f */
[----:B----4-:R-:W-:Y:S05]  /*bad0*/  @!P1 NANOSLEEP.SYNCS 0x989680 ;  /* 0x009896800000995d */ /* 0x010fea0003900000 */
[----:B------:R-:W4:Y:S02]  /*bae0*/  @!P1 SYNCS.PHASECHK.TRANS64 P1, [R12+URZ+0x30848], R21 ;  /* 0x030848150c0095a7 */ /* 0x000f24000802007f */
[----:B----4-:R-:W-:Y:S05]  /*baf0*/  @!P1 BRA `(.L_x_788) ;  /* 0xfffffffc00f09947 */ /* 0x010fea000383ffff */
[----:B------:R-:W-:Y:S05]  /*bb00*/  BRA `(.L_x_820) ;  /* 0xffffffec00207947 */ /* 0x000fea000383ffff */
.L_x_790:
[----:B------:R-:W-:-:S07]  /*bb10*/  SHF.L.U32 R5, R10, 0x1f, RZ ;  /* 0x0000001f0a057819 */ /* 0x000fce00000006ff */
.L_x_821:
[----:B-1----:R1:W2:Y:S02]  /*bb20*/  SYNCS.PHASECHK.TRANS64.TRYWAIT P1, [R12+URZ+0x30820], R5 ;  /* 0x030820050c0075a7 */ /* 0x0022a4000802017f */
[----:B--2---:R-:W-:Y:S05]  /*bb30*/  @!P1 NANOSLEEP.SYNCS 0x989680 ;  /* 0x009896800000995d */ /* 0x004fea0003900000 */
[----:B------:R-:W2:Y:S02]  /*bb40*/  @!P1 SYNCS.PHASECHK.TRANS64 P1, [R12+URZ+0x30820], R5 ;  /* 0x030820050c0095a7 */ /* 0x000ea4000802007f */
[----:B--2---:R-:W-:Y:S05]  /*bb50*/  @!P1 BRA `(.L_x_821) ;  /* 0xfffffffc00f09947 */ /* 0x004fea000383ffff */
[----:B------:R-:W-:Y:S05]  /*bb60*/  BRA `(.L_x_822) ;  /* 0xffffffec00a87947 */ /* 0x000fea000383ffff */
.L_x_793:
[----:B-1----:R1:W2:Y:S02]  /*bb70*/  SYNCS.PHASECHK.TRANS64.TRYWAIT P1, [R12+URZ+0x30840], R13 ;  /* 0x0308400d0c0075a7 */ /* 0x0022a4000802017f */
[----:B--2---:R-:W-:Y:S05]  /*bb80*/  @!P1 NANOSLEEP.SYNCS 0x989680 ;  /* 0x009896800000995d */ /* 0x004fea0003900000 */
[----:B------:R-:W2:Y:S02]  /*bb90*/  @!P1 SYNCS.PHASECHK.TRANS64 P1, [R12+URZ+0x30840], R13 ;  /* 0x0308400d0c0095a7 */ /* 0x000ea4000802007f */
[----:B--2---:R-:W-:Y:S05]  /*bba0*/  @!P1 BRA `(.L_x_793) ;  /* 0xfffffffc00f09947 */ /* 0x004fea000383ffff */
[----:B------:R-:W-:Y:S05]  /*bbb0*/  BRA `(.L_x_823) ;  /* 0xfffffff000387947 */ /* 0x000fea000383ffff */
.L_x_795:
[----:B--2---:R2:W3:Y:S02]  /*bbc0*/  SYNCS.PHASECHK.TRANS64.TRYWAIT P1, [R12+URZ+0x30828], R13 ;  /* 0x0308280d0c0075a7 */ /* 0x0044e4000802017f */
[----:B---3--:R-:W-:Y:S05]  /*bbd0*/  @!P1 NANOSLEEP.SYNCS 0x989680 ;  /* 0x009896800000995d */ /* 0x008fea0003900000 */
[----:B------:R-:W3:Y:S02]  /*bbe0*/  @!P1 SYNCS.PHASECHK.TRANS64 P1, [R12+URZ+0x30828], R13 ;  /* 0x0308280d0c0095a7 */ /* 0x000ee4000802007f */
[----:B---3--:R-:W-:Y:S05]  /*bbf0*/  @!P1 BRA `(.L_x_795) ;  /* 0xfffffffc00f09947 */ /* 0x008fea000383ffff */
[----:B------:R-:W-:Y:S05]  /*bc00*/  BRA `(.L_x_824) ;  /* 0xfffffff000c47947 */ /* 0x000fea000383ffff */
.L_x_797:
[----:B---3--:R3:W4:Y:S02]  /*bc10*/  SYNCS.PHASECHK.TRANS64.TRYWAIT P0, [R4+URZ+0x30840], R3 ;  /* 0x03084003040075a7 */ /* 0x008724000800017f */
[----:B----4-:R-:W-:Y:S05]  /*bc20*/  @!P0 NANOSLEEP.SYNCS 0x989680 ;  /* 0x009896800000895d */ /* 0x010fea0003900000 */
[----:B------:R-:W4:Y:S02]  /*bc30*/  @!P0 SYNCS.PHASECHK.TRANS64 P0, [R4+URZ+0x30840], R3 ;  /* 0x03084003040085a7 */ /* 0x000f24000800007f */
[----:B----4-:R-:W-:Y:S05]  /*bc40*/  @!P0 BRA `(.L_x_797) ;  /* 0xfffffffc00f08947 */ /* 0x010fea000383ffff */
[----:B------:R-:W-:Y:S05]  /*bc50*/  BRA `(.L_x_825) ;  /* 0xfffffff400507947 */ /* 0x000fea000383ffff */
.L_x_799:
[----:B------:R-:W-:Y:S01]  /*bc60*/  BSSY B0, `(.L_x_826) ;  /* 0x0000006000007945 */ /* 0x000fe20003800000 */
[----:B------:R-:W-:-:S07]  /*bc70*/  IMAD.MOV.U32 R15, RZ, RZ, -0x1 ;  /* 0xffffffffff0f7424 */ /* 0x000fce00078e00ff */
[----:B--2-4-:R-:W-:Y:S05]  /*bc80*/  WARPSYNC.COLLECTIVE R15, `(.L_x_827) ;  /* 0x000000000f0c7348 */ /* 0x014fea0003c00000 */
[----:B------:R-:W-:Y:S02]  /*bc90*/  ELECT P6, UR62, PT ;  /* 0x00000000003e782f */ /* 0x000fe400038c0000 */
[----:B------:R-:W-:Y:S01]  /*bca0*/  MOV R14, UR62 ;  /* 0x0000003e000e7c02 */ /* 0x000fe20008000f00 */
[----:B--2-4-:R-:W-:Y:S10]  /*bcb0*/  ENDCOLLECTIVE ;  /* 0x000000000000791b */ /* 0x014ff40003800000 */
.L_x_827:
[----:B------:R-:W-:Y:S05]  /*bcc0*/  BSYNC B0 ;  /* 0x0000000000007941 */ /* 0x000fea0003800000 */
.L_x_826:
[----:B------:R-:W-:Y:S05]  /*bcd0*/  BRA `(.L_x_828) ;  /* 0xfffffff800007947 */ /* 0x000fea000383ffff */
.L_x_801:
[----:B-1----:R1:W3:Y:S02]  /*bce0*/  SYNCS.PHASECHK.TRANS64.TRYWAIT P0, [R7+URZ], R4 ;  /* 0x00000004070075a7 */ /* 0x0022e4000800017f */
[----:B---3--:R-:W-:Y:S05]  /*bcf0*/  @!P0 NANOSLEEP.SYNCS 0x989680 ;  /* 0x009896800000895d */ /* 0x008fea0003900000 */
[----:B------:R-:W3:Y:S02]  /*bd00*/  @!P0 SYNCS.PHASECHK.TRANS64 P0, [R7+URZ], R4 ;  /* 0x00000004070085a7 */ /* 0x000ee4000800007f */
[----:B---3--:R-:W-:Y:S05]  /*bd10*/  @!P0 BRA `(.L_x_801) ;  /* 0xfffffffc00f08947 */ /* 0x008fea000383ffff */
[----:B------:R-:W-:Y:S05]  /*bd20*/  BRA `(.L_x_829) ;  /* 0xfffffff800407947 */ /* 0x000fea000383ffff */
.L_x_802:
[----:B---3--:R3:W4:Y:S02]  /*bd30*/  SYNCS.PHASECHK.TRANS64.TRYWAIT P0, [R11+URZ], R2 ;  /* 0x000000020b0075a7 */ /* 0x008724000800017f */
[----:B----4-:R-:W-:Y:S05]  /*bd40*/  @!P0 NANOSLEEP.SYNCS 0x989680 ;  /* 0x009896800000895d */ /* 0x010fea0003900000 */
[----:B------:R-:W4:Y:S02]  /*bd50*/  @!P0 SYNCS.PHASECHK.TRANS64 P0, [R11+URZ], R2 ;  /* 0x000000020b0085a7 */ /* 0x000f24000800007f */
[----:B----4-:R-:W-:Y:S05]  /*bd60*/  @!P0 BRA `(.L_x_802) ;  /* 0xfffffffc00f08947 */ /* 0x010fea000383ffff */
[----:B------:R-:W-:Y:S05]  /*bd70*/  BRA `(.L_x_830) ;  /* 0xfffffff800347947 */ /* 0x000fea000383ffff */
.L_x_804:
[----:B----4-:R4:W1:Y:S02]  /*bd80*/  SYNCS.PHASECHK.TRANS64.TRYWAIT P0, [R9+URZ], R4 ;  /* 0x00000004090075a7 */ /* 0x010864000800017f */
[----:B-1----:R-:W-:Y:S05]  /*bd90*/  @!P0 NANOSLEEP.SYNCS 0x989680 ;  /* 0x009896800000895d */ /* 0x002fea0003900000 */
[----:B------:R-:W1:Y:S02]  /*bda0*/  @!P0 SYNCS.PHASECHK.TRANS64 P0, [R9+URZ], R4 ;  /* 0x00000004090085a7 */ /* 0x000e64000800007f */
[----:B-1----:R-:W-:Y:S05]  /*bdb0*/  @!P0 BRA `(.L_x_804) ;  /* 0xfffffffc00f08947 */ /* 0x002fea000383ffff */
[----:B------:R-:W-:Y:S05]  /*bdc0*/  BRA `(.L_x_831) ;  /* 0xfffffff800387947 */ /* 0x000fea000383ffff */
.L_x_832:
        /* <DEDUP_REMOVED lines=11> */
.L_x_3658:


//--------------------- .text._ZN7cutlass13device_kernelIN5flash11enable_sm90INS1_16FlashAttnBwdSm90INS1_25CollectiveMainloopBwdSm90ILi2ELi2ELi2EN4cute5tupleIJNS5_1CILi1EEES8_S8_EEENS6_IJNS7_ILi64EEENS7_ILi128EEESB_EEENS_6half_tEfNS_4arch4Sm90ELb0ELb0ELb1ELb1ELb0ELb1ELb0ELb0ELi2ELi1ELi2ELi1ELb0EEENS1_24CollectiveEpilogueBwdGQAISC_fSF_Li256ELb1ELb0EEENS1_19SingleTileSchedulerILb1ELb0ELb0ELi128EEEEEEEEEvNT_6ParamsE --------------------------
	.section	.text._ZN7cutlass13device_kernelIN5flash11enable_sm90INS1_16FlashAttnBwdSm90INS1_25CollectiveMainloopBwdSm90ILi2ELi2ELi2EN4cute5tupleIJNS5_1CILi1EEES8_S8_EEENS6_IJNS7_ILi64EEENS7_ILi128EEESB_EEENS_6half_tEfNS_4arch4Sm90ELb0ELb0ELb1ELb1ELb0ELb1ELb0ELb0ELi2ELi1ELi2ELi1ELb0EEENS1_24CollectiveEpilogueBwdGQAISC_fSF_Li256ELb1ELb0EEENS1_19SingleTileSchedulerILb1ELb0ELb0ELi128EEEEEEEEEvNT_6ParamsE,"ax",@progbits
	.align	128
.text._ZN7cutlass13device_kernelIN5flash11enable_sm90INS1_16FlashAttnBwdSm90INS1_25CollectiveMainloopBwdSm90ILi2ELi2ELi2EN4cute5tupleIJNS5_1CILi1EEES8_S8_EEENS6_IJNS7_ILi64EEENS7_ILi128EEESB_EEENS_6half_tEfNS_4arch4Sm90ELb0ELb0ELb1ELb1ELb0ELb1ELb0ELb0ELi2ELi1ELi2ELi1ELb0EEENS1_24CollectiveEpilogueBwdGQAISC_fSF_Li256ELb1ELb0EEENS1_19SingleTileSchedulerILb1ELb0ELb0ELi128EEEEEEEEEvNT_6ParamsE:
        .type           _ZN7cutlass13device_kernelIN5flash11enable_sm90INS1_16FlashAttnBwdSm90INS1_25CollectiveMainloopBwdSm90ILi2ELi2ELi2EN4cute5tupleIJNS5_1CILi1EEES8_S8_EEENS6_IJNS7_ILi64EEENS7_ILi128EEESB_EEENS_6half_tEfNS_4arch4Sm90ELb0ELb0ELb1ELb1ELb0ELb1ELb0ELb0ELi2ELi1ELi2ELi1ELb0EEENS1_24CollectiveEpilogueBwdGQAISC_fSF_Li256ELb1ELb0EEENS1_19SingleTileSchedulerILb1ELb0ELb0ELi128EEEEEEEEEvNT_6ParamsE,@function
        .size           _ZN7cutlass13device_kernelIN5flash11enable_sm90INS1_16FlashAttnBwdSm90INS1_25CollectiveMainloopBwdSm90ILi2ELi2ELi2EN4cute5tupleIJNS5_1CILi1EEES8_S8_EEENS6_IJNS7_ILi64EEENS7_ILi128EEESB_EEENS_6half_tEfNS_4arch4Sm90ELb0ELb0ELb1ELb1ELb0ELb1ELb0ELb0ELi2ELi1ELi2ELi1ELb0EEENS1_24CollectiveEpilogueBwdGQAISC_fSF_Li256ELb1ELb0EEENS1_19SingleTileSchedulerILb1ELb0ELb0ELi128EEEEEEEEEvNT_6ParamsE,(.L_x_3659 - _ZN7cutlass13device_kernelIN5flash11enable_sm90INS1_16FlashAttnBwdSm90INS1_25CollectiveMainloopBwdSm90ILi2ELi2ELi2EN4cute5tupleIJNS5_1CILi1EEES8_S8_EEENS6_IJNS7_ILi64EEENS7_ILi128EEESB_EEENS_6half_tEfNS_4arch4Sm90ELb0ELb0ELb1ELb1ELb0ELb1ELb0ELb0ELi2ELi1ELi2ELi1ELb0EEENS1_24CollectiveEpilogueBwdGQAISC_fSF_Li256ELb1ELb0EEENS1_19SingleTileSchedulerILb1ELb0ELb0ELi128EEEEEEEEEvNT_6ParamsE)
        .other          _ZN7cutlass13device_kernelIN5flash11enable_sm90INS1_16FlashAttnBwdSm90INS1_25CollectiveMainloopBwdSm90ILi2ELi2ELi2EN4cute5tupleIJNS5_1CILi1EEES8_S8_EEENS6_IJNS7_ILi64EEENS7_ILi128EEESB_EEENS_6half_tEfNS_4arch4Sm90ELb0ELb0ELb1ELb1ELb0ELb1ELb0ELb0ELi2ELi1ELi2ELi1ELb0EEENS1_24CollectiveEpilogueBwdGQAISC_fSF_Li256ELb1ELb0EEENS1_19SingleTileSchedulerILb1ELb0ELb0ELi128EEEEEEEEEvNT_6ParamsE,@"STO_CUDA_ENTRY STV_DEFAULT"
_ZN7cutlass13device_kernelIN5flash11enable_sm90INS1_16FlashAttnBwdSm90INS1_25CollectiveMainloopBwdSm90ILi2ELi2ELi2EN4cute5tupleIJNS5_1CILi1EEES8_S8_EEENS6_IJNS7_ILi64EEENS7_ILi128EEESB_EEENS_6half_tEfNS_4arch4Sm90ELb0ELb0ELb1ELb1ELb0ELb1ELb0ELb0ELi2ELi1ELi2ELi1ELb0EEENS1_24CollectiveEpilogueBwdGQAISC_fSF_Li256ELb1ELb0EEENS1_19SingleTileSchedulerILb1ELb0ELb0ELi128EEEEEEEEEvNT_6ParamsE:
        /* <DEDUP_REMOVED lines=23> */
.L_x_834:
[----:B------:R-:W-:Y:S05]  /*0170*/  BSYNC B0 ;  /* 0x0000000000007941 */ /* 0x000fea0003800000 */
.L_x_833:
        /* <DEDUP_REMOVED lines=34> */
.L_x_835:
        /* <DEDUP_REMOVED lines=22> */
.L_x_836:
        /* <DEDUP_REMOVED lines=9> */
.L_x_839:
        /* <DEDUP_REMOVED lines=20> */
.L_x_840:
        /* <DEDUP_REMOVED lines=10> */
.L_x_842:
[----:B------:R-:W2:Y:S02]  /*0770*/  LDC R0, c[0x0][0x8c4] ;  /* 0x00023100ff007b82 */ /* 0x000ea40000000800 */
.L_x_841:
        /* <DEDUP_REMOVED lines=16> */
.L_x_844:
        /* <DEDUP_REMOVED lines=10> */
.L_x_845:
        /* <DEDUP_REMOVED lines=8> */
.L_x_846:
        /* <DEDUP_REMOVED lines=9> */
.L_x_847:
        /* <DEDUP_REMOVED lines=88> */
.L_x_850:
        /* <DEDUP_REMOVED lines=15> */
.L_x_849:
        /* <DEDUP_REMOVED lines=22> */
.L_x_852:
        /* <DEDUP_REMOVED lines=15> */
.L_x_851:
        /* <DEDUP_REMOVED lines=8> */
.L_x_929:
        /* <DEDUP_REMOVED lines=45> */
.L_x_854:
        /* <DEDUP_REMOVED lines=74> */
.L_x_866:
[----:B------:R-:W-:-:S13]  /*1ae0*/  ISETP.NE.AND P0, PT, R7, 0x3, PT ;  /* 0x000000030700780c */ /* 0x000fda0003f05270 */
[----:B---3--:R-:W-:Y:S05]  /*1af0*/  @!P0 BRA `(.L_x_856) ;  /* 0x0000000000048947 */ /* 0x008fea0003800000 */
[----:B------:R-:W-:Y:S01]  /*1b00*/  BPT.TRAP 0x1 ;  /* 0x000000040000795c */ /* 0x000fe20000300000 */
.L_x_856:
[----:B------:R-:W-:Y:S01]  /*1b10*/  IMAD R2, R4, 0x8, R16 ;  /* 0x0000000804027824 */ /* 0x000fe200078e0210 */
[----:B------:R-:W-:-:S04]  /*1b20*/  SHF.L.U32 R153, R5, 0x1f, RZ ;  /* 0x0000001f05997819 */ /* 0x000fc800000006ff */
[----:B------:R3:W4:Y:S01]  /*1b30*/  SYNCS.PHASECHK.TRANS64.TRYWAIT P1, [R2+URZ+0x30810], R153 ;  /* 0x03081099020075a7 */ /* 0x000722000802017f */
[----:B------:R-:W-:Y:S05]  /*1b40*/  @!P0 BRA `(.L_x_857) ;  /* 0x0000000000048947 */ /* 0x000fea0003800000 */
[----:B------:R-:W-:Y:S01]  /*1b50*/  BPT.TRAP 0x1 ;  /* 0x000000040000795c */ /* 0x000fe20000300000 */
.L_x_857:
[----:B----4-:R-:W-:Y:S05]  /*1b60*/  @P1 BRA `(.L_x_858) ;  /* 0x0000000000081947 */ /* 0x010fea0003800000 */
[----:B------:R-:W4:Y:S02]  /*1b70*/  SYNCS.PHASECHK.TRANS64.TRYWAIT P1, [R2+URZ+0x30810], R153 ;  /* 0x03081099020075a7 */ /* 0x000f24000802017f */
[----:B----4-:R-:W-:Y:S05]  /*1b80*/  @!P1 BRA `(.L_x_859) ;  /* 0x0000006800349947 */ /* 0x010fea0003800000 */
.L_x_858:
        /* <DEDUP_REMOVED lines=81> */
.L_x_860:
[----:B------:R1:W1:Y:S01]  /*20a0*/  SYNCS.PHASECHK.TRANS64.TRYWAIT P1, [R2+URZ+0x30830], R153 ;  /* 0x03083099020075a7 */ /* 0x000262000802017f */
[----:B------:R-:W-:Y:S05]  /*20b0*/  @!P0 BRA `(.L_x_861) ;  /* 0x0000000000048947 */ /* 0x000fea0003800000 */
[----:B------:R-:W-:Y:S01]  /*20c0*/  BPT.TRAP 0x1 ;  /* 0x000000040000795c */ /* 0x000fe20000300000 */
.L_x_861:
[----:B------:R-:W-:-:S05]  /*20d0*/  VIADD R17, R16, 0x20000 ;  /* 0x0002000010117836 */ /* 0x000fca0000000000 */
[----:B------:R-:W-:-:S04]  /*20e0*/  SHF.R.U32.HI R17, RZ, 0x4, R17 ;  /* 0x00000004ff117819 */ /* 0x000fc80000011611 */
[----:B------:R-:W-:-:S04]  /*20f0*/  LOP3.LUT R17, R17, 0x3fff, RZ, 0xc0, !PT ;  /* 0x00003fff11117812 */ /* 0x000fc800078ec0ff */
[----:B------:R-:W-:Y:S01]  /*2100*/  LOP3.LUT R155, R17, 0x10000, RZ, 0xfc, !PT ;  /* 0x00010000119b7812 */ /* 0x000fe200078efcff */
[----:B-1----:R-:W-:Y:S06]  /*2110*/  @P1 BRA `(.L_x_862) ;  /* 0x0000000000081947 */ /* 0x002fec0003800000 */
[----:B------:R-:W1:Y:S02]  /*2120*/  SYNCS.PHASECHK.TRANS64.TRYWAIT P1, [R2+URZ+0x30830], R153 ;  /* 0x03083099020075a7 */ /* 0x000e64000802017f */
[----:B-1----:R-:W-:Y:S05]  /*2130*/  @!P1 BRA `(.L_x_863) ;  /* 0x0000006000dc9947 */ /* 0x002fea0003800000 */
.L_x_862:
        /* <DEDUP_REMOVED lines=495> */
.L_x_864:
        /* <DEDUP_REMOVED lines=49> */
.L_x_865:
        /* <DEDUP_REMOVED lines=77> */
.L_x_848:
[----:B------:R-:W-:Y:S05]  /*4810*/  @P0 BRA `(.L_x_843) ;  /* 0x0000003800d80947 */ /* 0x000fea0003800000 */
[----:B-1-3--:R-:W1:Y:S01]  /*4820*/  LDC.64 R2, c[0x0][0x878] ;  /* 0x00021e00ff027b82 */ /* 0x00ae620000000a00 */
[----:B------:R-:W2:Y:S07]  /*4830*/  S2R R22, SR_TID.X ;  /* 0x0000000000167919 */ /* 0x000eae0000002100 */
[----:B------:R-:W3:Y:S01]  /*4840*/  LDC R0, c[0x0][0x850] ;  /* 0x00021400ff007b82 */ /* 0x000ee20000000800 */
[----:B------:R-:W4:Y:S01]  /*4850*/  S2R R7, SR_CTAID.Y ;  /* 0x0000000000077919 */ /* 0x000f220000002600 */
[----:B------:R-:W5:Y:S06]  /*4860*/  S2R R8, SR_CTAID.X ;  /* 0x0000000000087919 */ /* 0x000f6c0000002500 */
[----:B------:R-:W2:Y:S01]  /*4870*/  S2UR UR5, SR_CgaCtaId ;  /* 0x00000000000579c3 */ /* 0x000ea20000008800 */
[----:B-1----:R-:W-:-:S07]  /*4880*/  ISETP.NE.U32.AND P0, PT, R2, RZ, PT ;  /* 0x000000ff0200720c */ /* 0x002fce0003f05070 */
[----:B------:R-:W1:Y:S01]  /*4890*/  LDC.64 R10, c[0x0][0x818] ;  /* 0x00020600ff0a7b82 */ /* 0x000e620000000a00 */
[----:B------:R-:W-:-:S07]  /*48a0*/  ISETP.NE.AND.EX P0, PT, R3, RZ, PT, P0 ;  /* 0x000000ff0300720c */ /* 0x000fce0003f05300 */
[----:B------:R-:W1:Y:S08]  /*48b0*/  LDC.64 R14, c[0x0][0x840] ;  /* 0x00021000ff0e7b82 */ /* 0x000e700000000a00 */
[----:B------:R-:W2:Y:S01]  /*48c0*/  @P0 LDC.64 R2, c[0x0][0x878] ;  /* 0x00021e00ff020b82 */ /* 0x000ea20000000a00 */
[----:B------:R-:W-:-:S07]  /*48d0*/  UMOV UR4, 0x400 ;  /* 0x0000040000047882 */ /* 0x000fce0000000000 */
[----:B------:R-:W1:Y:S08]  /*48e0*/  LDC.64 R12, c[0x0][0x820] ;  /* 0x00020800ff0c7b82 */ /* 0x000e700000000a00 */
[----:B------:R-:W1:Y:S01]  /*48f0*/  LDC.64 R16, c[0x0][0x848] ;  /* 0x00021200ff107b82 */ /* 0x000e620000000a00 */
[----:B--2---:R-:W-:-:S07]  /*4900*/  @P0 IMAD.WIDE R2, R228, 0x4, R2 ;  /* 0x00000004e4020825 */ /* 0x004fce00078e0202 */
[----:B------:R-:W2:Y:S01]  /*4910*/  LDC.64 R18, c[0x0][0x800] ;  /* 0x00020000ff127b82 */ /* 0x000ea20000000a00 */
[----:B------:R4:W2:Y:S07]  /*4920*/  @P0 LDG.E R3, desc[UR38][R2.64] ;  /* 0x0000002602030981 */ /* 0x0008ae000c1e1900 */
[----:B------:R-:W-:Y:S01]  /*4930*/  BAR.SYNC.DEFER_BLOCKING 0x1, 0x100 ;  /* 0x0044000000007b1d */ /* 0x000fe20000010000 */
[----:B---3--:R-:W-:Y:S01]  /*4940*/  ISETP.NE.AND P1, PT, R0, 0x1, PT ;  /* 0x000000010000780c */ /* 0x008fe20003f25270 */
[----:B------:R-:W-:Y:S01]  /*4950*/  VIADD R23, R22, 0xffffff80 ;  /* 0xffffff8016177836 */ /* 0x000fe20000000000 */
[----:B------:R-:W-:-:S05]  /*4960*/  ULEA UR4, UR5, UR4, 0x18 ;  /* 0x0000000405047291 */ /* 0x000fca000f8ec03f */
[----:B------:R-:W3:Y:S01]  /*4970*/  LDC.64 R20, c[0x0][0x828] ;  /* 0x00020a00ff147b82 */ /* 0x000ee20000000a00 */
[----:B------:R-:W-:Y:S01]  /*4980*/  SHF.R.S32.HI R0, RZ, 0x1f, R23 ;  /* 0x0000001fff007819 */ /* 0x000fe20000011417 */
[----:B------:R-:W-:Y:S03]  /*4990*/  BSSY B0, `(.L_x_867) ;  /* 0x0000054000007945 */ /* 0x000fe60003800000 */
[----:B------:R-:W-:-:S03]  /*49a0*/  LEA.HI R5, R0, R23, RZ, 0x7 ;  /* 0x0000001700057211 */ /* 0x000fc600078f38ff */
[----:B------:R-:W1:Y:S01]  /*49b0*/  @P1 LDC R4, c[0x0][0x854] ;  /* 0x00021500ff041b82 */ /* 0x000e620000000800 */
[C---:B------:R-:W-:Y:S01]  /*49c0*/  LOP3.LUT R0, R5.reuse, 0xfffff80, RZ, 0xc0, !PT ;  /* 0x0fffff8005007812 */ /* 0x040fe200078ec0ff */
[----:B----4-:R-:W-:-:S04]  /*49d0*/  IMAD.SHL.U32 R2, R5, 0x40, RZ ;  /* 0x0000004005027824 */ /* 0x010fc800078e00ff */
[----:B------:R-:W-:Y:S01]  /*49e0*/  IMAD.IADD R0, R23, 0x1, -R0 ;  /* 0x0000000117007824 */ /* 0x000fe200078e0a00 */
[----:B------:R-:W-:Y:S01]  /*49f0*/  LOP3.LUT R5, R2, 0x3fffe000, RZ, 0xc0, !PT ;  /* 0x3fffe00002057812 */ /* 0x000fe200078ec0ff */
[----:B------:R-:W4:Y:S04]  /*4a00*/  @P1 LDC R9, c[0x0][0x858] ;  /* 0x00021600ff091b82 */ /* 0x000f280000000800 */
[----:B------:R-:W-:-:S05]  /*4a10*/  IMAD R5, R0, 0x4, R5 ;  /* 0x0000000400057824 */ /* 0x000fca00078e0205 */
[----:B------:R-:W-:Y:S01]  /*4a20*/  LEA R6, R5, UR4, 0x2 ;  /* 0x0000000405067c11 */ /* 0x000fe2000f8e10ff */
[----:B-----5:R-:W-:-:S04]  /*4a30*/  IMAD.SHL.U32 R5, R8, 0x4000, RZ ;  /* 0x0000400008057824 */ /* 0x020fc800078e00ff */
[----:B------:R1:W-:Y:S02]  /*4a40*/  STS.128 [R6], R24 ;  /* 0x0000001806007388 */ /* 0x0003e40000000c00 */
[----:B-1----:R-:W-:Y:S02]  /*4a50*/  @P1 IMAD.HI.U32 R0, R7, R4, RZ ;  /* 0x0000000407001227 */ /* 0x002fe400078e00ff */
[----:B------:R1:W-:Y:S04]  /*4a60*/  STS.128 [R6+0x800], R28 ;  /* 0x0008001c06007388 */ /* 0x0003e80000000c00 */
[----:B------:R1:W-:Y:S01]  /*4a70*/  STS.128 [R6+0x1000], R32 ;  /* 0x0010002006007388 */ /* 0x0003e20000000c00 */
[----:B----4-:R-:W-:-:S03]  /*4a80*/  @P1 SHF.R.U32.HI R7, RZ, R9, R0 ;  /* 0x00000009ff071219 */ /* 0x010fc60000011600 */
[----:B------:R1:W-:Y:S01]  /*4a90*/  STS.128 [R6+0x1800], R36 ;  /* 0x0018002406007388 */ /* 0x0003e20000000c00 */
[----:B------:R-:W-:-:S03]  /*4aa0*/  SHF.R.S32.HI R9, RZ, 0x1f, R7 ;  /* 0x0000001fff097819 */ /* 0x000fc60000011407 */
        /* <DEDUP_REMOVED lines=17> */
[----:B----4-:R-:W4:Y:S01]  /*4bc0*/  FENCE.VIEW.ASYNC.S ;  /* 0x00000000000073c6 */ /* 0x010f220000000000 */
[----:B--2---:R-:W-:-:S05]  /*4bd0*/  @P0 IMAD R3, R228, 0x80, R3 ;  /* 0x00000080e4030824 */ /* 0x004fca00078e0203 */
[----:B------:R-:W-:-:S04]  /*4be0*/  @P0 SHF.R.S32.HI R0, RZ, 0x1f, R3 ;  /* 0x0000001fff000819 */ /* 0x000fc80000011403 */
[----:B------:R-:W-:-:S05]  /*4bf0*/  @P0 LEA.HI R0, R0, R3, RZ, 0x7 ;  /* 0x0000000300000211 */ /* 0x000fca00078f38ff */
[----:B------:R-:W-:-:S05]  /*4c00*/  @P0 IMAD.SHL.U32 R0, R0, 0x80, RZ ;  /* 0x0000008000000824 */ /* 0x000fca00078e00ff */
[----:B------:R-:W-:Y:S01]  /*4c10*/  @P0 LOP3.LUT R2, R0, 0xffffc000, RZ, 0xc0, !PT ;  /* 0xffffc00000020812 */ /* 0x000fe200078ec0ff */
[----:B------:R-:W-:-:S03]  /*4c20*/  IMAD R0, R9, R10, RZ ;  /* 0x0000000a09007224 */ /* 0x000fc600078e02ff */
[----:B------:R-:W-:Y:S02]  /*4c30*/  @P0 SHF.R.S32.HI R3, RZ, 0x1f, R2 ;  /* 0x0000001fff030819 */ /* 0x000fe40000011402 */
[----:B------:R-:W-:Y:S01]  /*4c40*/  @!P0 CS2R R2, SRZ ;  /* 0x0000000000028805 */ /* 0x000fe2000001ff00 */
[----:B----4-:R-:W-:Y:S05]  /*4c50*/  BAR.SYNC.DEFER_BLOCKING 0x1, 0x100 ;  /* 0x0044000000007b1d */ /* 0x010fea0000010000 */
[----:B------:R-:W-:Y:S01]  /*4c60*/  IADD3 R4, P1, R5, R2, RZ ;  /* 0x0000000205047210 */ /* 0x000fe20007f3e0ff */
[----:B------:R-:W-:Y:S02]  /*4c70*/  IMAD R2, R9, R14, RZ ;  /* 0x0000000e09027224 */ /* 0x000fe400078e02ff */
[----:B------:R-:W-:Y:S01]  /*4c80*/  IMAD R9, R7, R11, R0 ;  /* 0x0000000b07097224 */ /* 0x000fe200078e0200 */
[----:B------:R-:W-:Y:S01]  /*4c90*/  LEA.HI.X.SX32 R5, R5, R3, 0x1, P1 ;  /* 0x0000000305057211 */ /* 0x000fe200008f0eff */
[C---:B------:R-:W-:Y:S01]  /*4ca0*/  IMAD R11, R7.reuse, R15, R2 ;  /* 0x0000000f070b7224 */ /* 0x040fe200078e0202 */
[----:B------:R-:W-:Y:S01]  /*4cb0*/  SHF.R.S32.HI R0, RZ, 0x1f, R228 ;  /* 0x0000001fff007819 */ /* 0x000fe200000114e4 */
[----:B------:R-:W-:-:S04]  /*4cc0*/  IMAD.WIDE.U32 R2, R7, R10, R4 ;  /* 0x0000000a07027225 */ /* 0x000fc800078e0004 */
[----:B------:R-:W-:Y:S01]  /*4cd0*/  IMAD.IADD R3, R3, 0x1, R9 ;  /* 0x0000000103037824 */ /* 0x000fe200078e0209 */
[----:B------:R-:W-:Y:S01]  /*4ce0*/  SEL R9, R0, RZ, !P0 ;  /* 0x000000ff00097207 */ /* 0x000fe20004000000 */
[----:B------:R-:W-:Y:S01]  /*4cf0*/  IMAD.WIDE.U32 R4, R7, R14, R4 ;  /* 0x0000000e07047225 */ /* 0x000fe200078e0004 */
[----:B------:R-:W-:Y:S02]  /*4d00*/  SEL R7, R228, RZ, !P0 ;  /* 0x000000ffe4077207 */ /* 0x000fe40004000000 */
[----:B------:R-:W-:Y:S01]  /*4d10*/  ISETP.NE.AND P0, PT, R23, RZ, PT ;  /* 0x000000ff1700720c */ /* 0x000fe20003f05270 */
[----:B------:R-:W-:Y:S02]  /*4d20*/  IMAD.IADD R5, R5, 0x1, R11 ;  /* 0x0000000105057824 */ /* 0x000fe400078e020b */
[C---:B------:R-:W-:Y:S02]  /*4d30*/  IMAD R0, R9.reuse, R12, RZ ;  /* 0x0000000c09007224 */ /* 0x040fe400078e02ff */
[----:B------:R-:W-:-:S02]  /*4d40*/  IMAD R8, R9, R16, RZ ;  /* 0x0000001009087224 */ /* 0x000fc400078e02ff */
[----:B------:R-:W-:-:S04]  /*4d50*/  IMAD.WIDE.U32 R2, R7, R12, R2 ;  /* 0x0000000c07027225 */ /* 0x000fc800078e0002 */
[----:B------:R-:W-:Y:S01]  /*4d60*/  IMAD.WIDE.U32 R4, R7, R16, R4 ;  /* 0x0000001007047225 */ /* 0x000fe200078e0004 */
[----:B------:R-:W-:-:S03]  /*4d70*/  LEA R18, P1, R2, R18, 0x2 ;  /* 0x0000001202127211 */ /* 0x000fc600078210ff */
[C---:B------:R-:W-:Y:S01]  /*4d80*/  IMAD R9, R7.reuse, R13, R0 ;  /* 0x0000000d07097224 */ /* 0x040fe200078e0200 */
[----:B---3--:R-:W-:Y:S01]  /*4d90*/  LEA R20, P2, R4, R20, 0x2 ;  /* 0x0000001404147211 */ /* 0x008fe200078410ff */
[----:B------:R-:W-:Y:S02]  /*4da0*/  IMAD R7, R7, R17, R8 ;  /* 0x0000001107077224 */ /* 0x000fe400078e0208 */
[----:B------:R-:W-:Y:S02]  /*4db0*/  IMAD.IADD R3, R3, 0x1, R9 ;  /* 0x0000000103037824 */ /* 0x000fe400078e0209 */
[----:B------:R-:W-:-:S03]  /*4dc0*/  IMAD.IADD R0, R5, 0x1, R7 ;  /* 0x0000000105007824 */ /* 0x000fc600078e0207 */
[----:B------:R-:W-:Y:S02]  /*4dd0*/  LEA.HI.X R3, R2, R19, R3, 0x2, P1 ;  /* 0x0000001302037211 */ /* 0x000fe400008f1403 */
[----:B------:R-:W-:Y:S01]  /*4de0*/  LEA.HI.X R0, R4, R21, R0, 0x2, P2 ;  /* 0x0000001504007211 */ /* 0x000fe200010f1400 */
[----:B-1----:R-:W-:Y:S06]  /*4df0*/  @P0 BRA `(.L_x_868) ;  /* 0x0000000000340947 */ /* 0x002fec0003800000 */
[----:B------:R-:W-:Y:S01]  /*4e00*/  R2UR UR6, R20 ;  /* 0x00000000140672ca */ /* 0x000fe200000e0000 */
[----:B------:R-:W-:Y:S01]  /*4e10*/  UMOV UR5, 0x1000 ;  /* 0x0000100000057882 */ /* 0x000fe20000000000 */
[----:B------:R-:W-:Y:S01]  /*4e20*/  R2UR UR7, R0 ;  /* 0x00000000000772ca */ /* 0x000fe200000e0000 */
[----:B------:R-:W-:Y:S01]  /*4e30*/  UMOV UR8, 0x0 ;  /* 0x0000000000087882 */ /* 0x000fe20000000000 */
[----:B------:R-:W-:Y:S01]  /*4e40*/  PLOP3.LUT P0, PT, PT, PT, PT, 0x80, 0x0 ;  /* 0x000000000000781c */ /* 0x000fe20003f0f070 */
[----:B------:R-:W-:-:S12]  /*4e50*/  UMOV UR9, 0x14f00000 ;  /* 0x14f0000000097882 */ /* 0x000fd80000000000 */
.L_x_869:
[----:B------:R-:W-:Y:S01]  /*4e60*/  @P0 ELECT P1, URZ, PT ;  /* 0x00000000003f082f */ /* 0x000fe20003820000 */
[----:B------:R1:W-:-:S12]  /*4e70*/  UBLKRED.G.S.ADD.F32.RN [UR6], [UR4], UR5, desc[UR8] ;  /* 0x00000806040073bb */ /* 0x0003d800080a1405 */
[----:B------:R-:W-:Y:S02]  /*4e80*/  @P1 PLOP3.LUT P0, PT, P1, PT, PT, 0x8, 0x0 ;  /* 0x000000000000181c */ /* 0x000fe40000f0e170 */
[----:B------:R-:W-:-:S11]  /*4e90*/  PLOP3.LUT P1, PT, PT, PT, PT, 0x8, 0x0 ;  /* 0x000000000000781c */ /* 0x000fd60003f2e170 */
[----:B-1----:R-:W-:Y:S05]  /*4ea0*/  @P0 BRA.U.ANY `(.L_x_869) ;  /* 0xfffffffd00ec0947 */ /* 0x002fea000393ffff */
[----:B------:R0:W-:Y:S01]  /*4eb0*/  UTMACMDFLUSH ;  /* 0x00000000000079b7 */ /* 0x0001e20000000000 */
[----:B------:R-:W-:-:S04]  /*4ec0*/  DEPBAR.LE SB0, 0x0 ;  /* 0x000080000000791a */ /* 0x000fc80000000000 */
.L_x_868:
[----:B------:R-:W-:Y:S05]  /*4ed0*/  BSYNC B0 ;  /* 0x0000000000007941 */ /* 0x000fea0003800000 */
.L_x_867:
[----:B------:R-:W-:Y:S01]  /*4ee0*/  BAR.SYNC.DEFER_BLOCKING 0x1, 0x100 ;  /* 0x0044000000007b1d */ /* 0x000fe20000010000 */
[----:B------:R-:W-:-:S05]  /*4ef0*/  ISETP.NE.AND P0, PT, R22, 0x80, PT ;  /* 0x000000801600780c */ /* 0x000fca0003f05270 */
        /* <DEDUP_REMOVED lines=28> */
[----:B------:R-:W-:Y:S01]  /*50c0*/  PLOP3.LUT P0, PT, PT, PT, PT, 0x80, 0x0 ;  /* 0x000000000000781c */ /* 0x000fe20003f0f070 */
[----:B------:R-:W-:-:S12]  /*50d0*/  UMOV UR9, 0x14f00000 ;  /* 0x14f0000000097882 */ /* 0x000fd80000000000 */
.L_x_870:
        /* <DEDUP_REMOVED lines=8> */
.L_x_838:
        /* <DEDUP_REMOVED lines=20> */
.L_x_872:
        /* <DEDUP_REMOVED lines=13> */
.L_x_874:
[----:B------:R-:W-:-:S05]  /*5370*/  ULDC UR5, c[0x0][0x8c4] ;  /* 0x0002310000057ab9 */ /* 0x000fca0000000800 */
.L_x_873:
        /* <DEDUP_REMOVED lines=40> */
.L_x_875:
        /* <DEDUP_REMOVED lines=49> */
.L_x_889:
        /* <DEDUP_REMOVED lines=21> */
.L_x_878:
[----:B------:R-:W-:Y:S05]  /*5a60*/  BSYNC B0 ;  /* 0x0000000000007941 */ /* 0x000fea0003800000 */
.L_x_877:
        /* <DEDUP_REMOVED lines=13> */
.L_x_880:
[----:B------:R-:W-:Y:S05]  /*5b40*/  BSYNC B0 ;  /* 0x0000000000007941 */ /* 0x000fea0003800000 */
.L_x_879:
[----:B------:R-:W-:Y:S06]  /*5b50*/  BAR.ARV 0xa, 0xa0 ;  /* 0x0282800000007b1d */ /* 0x000fec0000002000 */
[----:B------:R-:W-:Y:S04]  /*5b60*/  BSSY B0, `(.L_x_881) ;  /* 0x0000003000007945 */ /* 0x000fe80003800000 */
[----:B------:R-:W-:Y:S05]  /*5b70*/  @!P0 BRA `(.L_x_882) ;  /* 0x0000000000048947 */ /* 0x000fea0003800000 */
[----:B------:R-:W-:-:S04]  /*5b80*/  DEPBAR.LE SB0, 0x0 ;  /* 0x000080000000791a */ /* 0x000fc80000000000 */
.L_x_882:
[----:B------:R-:W-:Y:S05]  /*5b90*/  BSYNC B0 ;  /* 0x0000000000007941 */ /* 0x000fea0003800000 */
.L_x_881:
        /* <DEDUP_REMOVED lines=13> */
.L_x_884:
[----:B------:R-:W-:Y:S05]  /*5c70*/  BSYNC B0 ;  /* 0x0000000000007941 */ /* 0x000fea0003800000 */
.L_x_883:
        /* <DEDUP_REMOVED lines=13> */
.L_x_886:
[----:B------:R-:W-:Y:S05]  /*5d50*/  BSYNC B0 ;  /* 0x0000000000007941 */ /* 0x000fea0003800000 */
.L_x_885:
[----:B------:R-:W-:Y:S01]  /*5d60*/  VIADD R0, R0, 0xfffffffe ;  /* 0xfffffffe00007836 */ /* 0x000fe20000000000 */
[----:B------:R-:W-:Y:S06]  /*5d70*/  BAR.ARV 0xa, 0xa0 ;  /* 0x0282800000007b1d */ /* 0x000fec0000002000 */
[----:B------:R-:W-:Y:S01]  /*5d80*/  BSSY B0, `(.L_x_887) ;  /* 0x0000004000007945 */ /* 0x000fe20003800000 */
[----:B------:R-:W-:-:S03]  /*5d90*/  ISETP.NE.AND P1, PT, R0, RZ, PT ;  /* 0x000000ff0000720c */ /* 0x000fc60003f25270 */
[----:B------:R-:W-:Y:S10]  /*5da0*/  @!P0 BRA `(.L_x_888) ;  /* 0x0000000000048947 */ /* 0x000ff40003800000 */
[----:B------:R-:W-:-:S04]  /*5db0*/  DEPBAR.LE SB0, 0x0 ;  /* 0x000080000000791a */ /* 0x000fc80000000000 */
.L_x_888:
[----:B------:R-:W-:Y:S05]  /*5dc0*/  BSYNC B0 ;  /* 0x0000000000007941 */ /* 0x000fea0003800000 */
.L_x_887:
[----:B------:R-:W-:Y:S06]  /*5dd0*/  BAR.ARV 0xb, 0xa0 ;  /* 0x02c2800000007b1d */ /* 0x000fec0000002000 */
[----:B------:R-:W-:Y:S02]  /*5de0*/  UIADD3 UR5, UR5, 0x2, URZ ;  /* 0x0000000205057890 */ /* 0x000fe4000fffe03f */
[----:B------:R-:W-:Y:S01]  /*5df0*/  UIADD3 UR4, UR4, 0x1, URZ ;  /* 0x0000000104047890 */ /* 0x000fe2000fffe03f */
[----:B------:R-:W-:Y:S11]  /*5e00*/  @P1 BRA `(.L_x_889) ;  /* 0xfffffff800c01947 */ /* 0x000ff6000383ffff */
[----:B------:R-:W-:-:S12]  /*5e10*/  USHF.L.U32 UR6, UR5, 0xd, URZ ;  /* 0x0000000d05067899 */ /* 0x000fd8000800063f */
.L_x_876:
        /* <DEDUP_REMOVED lines=19> */
.L_x_891:
[----:B------:R-:W-:Y:S05]  /*5f50*/  BSYNC B0 ;  /* 0x0000000000007941 */ /* 0x000fea0003800000 */
.L_x_890:
        /* <DEDUP_REMOVED lines=19> */
.L_x_893:
[----:B------:R-:W-:Y:S05]  /*6090*/  BSYNC B0 ;  /* 0x0000000000007941 */ /* 0x000fea0003800000 */
.L_x_892:
[----:B------:R-:W-:Y:S06]  /*60a0*/  BAR.ARV 0xa, 0xa0 ;  /* 0x0282800000007b1d */ /* 0x000fec0000002000 */
[----:B------:R-:W-:Y:S04]  /*60b0*/  BSSY B0, `(.L_x_894) ;  /* 0x0000003000007945 */ /* 0x000fe80003800000 */
[----:B------:R-:W-:Y:S05]  /*60c0*/  @!P0 BRA `(.L_x_895) ;  /* 0x0000000000048947 */ /* 0x000fea0003800000 */
[----:B------:R-:W-:-:S04]  /*60d0*/  DEPBAR.LE SB0, 0x0 ;  /* 0x000080000000791a */ /* 0x000fc80000000000 */
.L_x_895:
[----:B------:R-:W-:Y:S05]  /*60e0*/  BSYNC B0 ;  /* 0x0000000000007941 */ /* 0x000fea0003800000 */
.L_x_894:
[----:B------:R-:W-:Y:S06]  /*60f0*/  BAR.ARV 0xb, 0xa0 ;  /* 0x02c2800000007b1d */ /* 0x000fec0000002000 */
[----:B------:R-:W-:Y:S05]  /*6100*/  BRA `(.L_x_843) ;  /* 0x00000020009c7947 */ /* 0x000fea0003800000 */
.L_x_871:
        /* <DEDUP_REMOVED lines=10> */
.L_x_896:
        /* <DEDUP_REMOVED lines=10> */
.L_x_898:
[----:B------:R-:W3:Y:S02]  /*6250*/  LDC R5, c[0x0][0x8c4] ;  /* 0x00023100ff057b82 */ /* 0x000ee40000000800 */
.L_x_897:
        /* <DEDUP_REMOVED lines=45> */
.L_x_900:
        /* <DEDUP_REMOVED lines=66> */
.L_x_930:
        /* <DEDUP_REMOVED lines=9> */
.L_x_903:
        /* <DEDUP_REMOVED lines=82> */
.L_x_914:
[----:B------:R-:W-:-:S04]  /*6f00*/  SHF.L.U32 R21, R10, 0x1f, RZ ;  /* 0x0000001f0a157819 */ /* 0x000fc800000006ff */
[----:B-1----:R-:W1:Y:S02]  /*6f10*/  SYNCS.PHASECHK.TRANS64.TRYWAIT P1, [R12+URZ+0x30840], R21 ;  /* 0x030840150c0075a7 */ /* 0x002e64000802017f */
[----:B-12--5:R-:W-:Y:S05]  /*6f20*/  @!P1 BRA `(.L_x_906) ;  /* 0x0000001400889947 */ /* 0x026fea0003800000 */
.L_x_931:
[----:B------:R-:W-:Y:S05]  /*6f30*/  @P0 BRA `(.L_x_907) ;  /* 0x0000000000140947 */ /* 0x000fea0003800000 */
[----:B------:R-:W-:Y:S01]  /*6f40*/  ISETP.NE.AND P1, PT, R20, RZ, PT ;  /* 0x000000ff1400720c */ /* 0x000fe20003f25270 */
[----:B------:R-:W-:-:S04]  /*6f50*/  IMAD.MOV.U32 R3, RZ, RZ, 0x4100 ;  /* 0x00004100ff037424 */ /* 0x000fc800078e00ff */
[----:B------:R2:W-:Y:S08]  /*6f60*/  SYNCS.ARRIVE.TRANS64 RZ, [R12+URZ+0x30830], R3 ;  /* 0x030830030cff79a7 */ /* 0x0005f0000800003f */
[----:B------:R-:W-:Y:S05]  /*6f70*/  @!P1 BRA `(.L_x_907) ;  /* 0x0000000000049947 */ /* 0x000fea0003800000 */
[----:B------:R-:W-:Y:S01]  /*6f80*/  BPT.TRAP 0x1 ;  /* 0x000000040000795c */ /* 0x000fe20000300000 */
.L_x_907:
        /* <DEDUP_REMOVED lines=37> */
.L_x_932:
[----:B------:R-:W-:Y:S05]  /*71e0*/  @P0 BRA `(.L_x_909) ;  /* 0x0000000000140947 */ /* 0x000fea0003800000 */
[----:B------:R-:W-:Y:S01]  /*71f0*/  ISETP.NE.AND P1, PT, R20, RZ, PT ;  /* 0x000000ff1400720c */ /* 0x000fe20003f25270 */
[----:B------:R-:W-:-:S04]  /*7200*/  IMAD.MOV.U32 R2, RZ, RZ, 0x4100 ;  /* 0x00004100ff027424 */ /* 0x000fc800078e00ff */
[----:B------:R3:W-:Y:S08]  /*7210*/  SYNCS.ARRIVE.TRANS64 RZ, [R12+URZ+0x30818], R2 ;  /* 0x030818020cff79a7 */ /* 0x0007f0000800003f */
[----:B------:R-:W-:Y:S05]  /*7220*/  @!P1 BRA `(.L_x_909) ;  /* 0x0000000000049947 */ /* 0x000fea0003800000 */
[----:B------:R-:W-:Y:S01]  /*7230*/  BPT.TRAP 0x1 ;  /* 0x000000040000795c */ /* 0x000fe20000300000 */
.L_x_909:
        /* <DEDUP_REMOVED lines=29> */
.L_x_933:
        /* <DEDUP_REMOVED lines=9> */
.L_x_911:
        /* <DEDUP_REMOVED lines=31> */
.L_x_935:
[----:B------:R-:W-:Y:S05]  /*7690*/  @P0 BRA `(.L_x_913) ;  /* 0x0000000000140947 */ /* 0x000fea0003800000 */
[----:B------:R-:W-:Y:S01]  /*76a0*/  ISETP.NE.AND P1, PT, R20, RZ, PT ;  /* 0x000000ff1400720c */ /* 0x000fe20003f25270 */
[----:B-1----:R-:W-:-:S04]  /*76b0*/  IMAD.MOV.U32 R5, RZ, RZ, 0x4100 ;  /* 0x00004100ff057424 */ /* 0x002fc800078e00ff */
[----:B------:R2:W-:Y:S08]  /*76c0*/  SYNCS.ARRIVE.TRANS64 RZ, [R12+URZ+0x30810], R5 ;  /* 0x030810050cff79a7 */ /* 0x0005f0000800003f */
[----:B------:R-:W-:Y:S05]  /*76d0*/  @!P1 BRA `(.L_x_913) ;  /* 0x0000000000049947 */ /* 0x000fea0003800000 */
[----:B------:R-:W-:Y:S01]  /*76e0*/  BPT.TRAP 0x1 ;  /* 0x000000040000795c */ /* 0x000fe20000300000 */
.L_x_913:
        /* <DEDUP_REMOVED lines=30> */
.L_x_905:
[----:B------:R-:W-:-:S13]  /*78d0*/  ISETP.NE.AND P1, PT, R18, RZ, PT ;  /* 0x000000ff1200720c */ /* 0x000fda0003f25270 */
[----:B------:R-:W-:Y:S05]  /*78e0*/  @!P1 BRA `(.L_x_904) ;  /* 0x0000000400309947 */ /* 0x000fea0003800000 */
[----:B------:R-:W-:-:S04]  /*78f0*/  SHF.L.U32 R13, R10, 0x1f, RZ ;  /* 0x0000001f0a0d7819 */ /* 0x000fc800000006ff */
[----:B------:R-:W1:Y:S02]  /*7900*/  SYNCS.PHASECHK.TRANS64.TRYWAIT P1, [R12+URZ+0x30840], R13 ;  /* 0x0308400d0c0075a7 */ /* 0x000e64000802017f */
[----:B-1----:R-:W-:Y:S05]  /*7910*/  @!P1 BRA `(.L_x_915) ;  /* 0x0000000c00609947 */ /* 0x002fea0003800000 */
.L_x_936:
[----:B------:R-:W-:Y:S05]  /*7920*/  @P0 BRA `(.L_x_916) ;  /* 0x0000000000140947 */ /* 0x000fea0003800000 */
[----:B------:R-:W-:Y:S01]  /*7930*/  ISETP.NE.AND P1, PT, R20, RZ, PT ;  /* 0x000000ff1400720c */ /* 0x000fe20003f25270 */
[----:B------:R-:W-:-:S04]  /*7940*/  IMAD.MOV.U32 R5, RZ, RZ, 0x4100 ;  /* 0x00004100ff057424 */ /* 0x000fc800078e00ff */
[----:B------:R2:W-:Y:S08]  /*7950*/  SYNCS.ARRIVE.TRANS64 RZ, [R12+URZ+0x30830], R5 ;  /* 0x030830050cff79a7 */ /* 0x0005f0000800003f */
[----:B------:R-:W-:Y:S05]  /*7960*/  @!P1 BRA `(.L_x_916) ;  /* 0x0000000000049947 */ /* 0x000fea0003800000 */
[----:B------:R-:W-:Y:S01]  /*7970*/  BPT.TRAP 0x1 ;  /* 0x000000040000795c */ /* 0x000fe20000300000 */
.L_x_916:
        /* <DEDUP_REMOVED lines=34> */
.L_x_937:
[----:B------:R-:W-:Y:S05]  /*7ba0*/  @P0 BRA `(.L_x_918) ;  /* 0x0000000000140947 */ /* 0x000fea0003800000 */
[----:B------:R-:W-:Y:S01]  /*7bb0*/  ISETP.NE.AND P0, PT, R20, RZ, PT ;  /* 0x000000ff1400720c */ /* 0x000fe20003f05270 */
[----:B------:R-:W-:-:S04]  /*7bc0*/  IMAD.MOV.U32 R5, RZ, RZ, 0x4100 ;  /* 0x00004100ff057424 */ /* 0x000fc800078e00ff */
[----:B------:R3:W-:Y:S08]  /*7bd0*/  SYNCS.ARRIVE.TRANS64 RZ, [R12+URZ+0x30818], R5 ;  /* 0x030818050cff79a7 */ /* 0x0007f0000800003f */
[----:B------:R-:W-:Y:S05]  /*7be0*/  @!P0 BRA `(.L_x_918) ;  /* 0x0000000000048947 */ /* 0x000fea0003800000 */
[----:B------:R-:W-:Y:S01]  /*7bf0*/  BPT.TRAP 0x1 ;  /* 0x000000040000795c */ /* 0x000fe20000300000 */
.L_x_918:
        /* <DEDUP_REMOVED lines=27> */
.L_x_904:
[----:B-----5:R-:W-:Y:S01]  /*7db0*/  IMAD R4, R0, 0x8, R12 ;  /* 0x0000000800047824 */ /* 0x020fe200078e020c */
[----:B------:R-:W-:Y:S01]  /*7dc0*/  SHF.L.U32 R3, R10, 0x1f, RZ ;  /* 0x0000001f0a037819 */ /* 0x000fe200000006ff */
[----:B------:R-:W3:Y:S03]  /*7dd0*/  S2R R2, SR_TID.X ;  /* 0x0000000000027919 */ /* 0x000ee60000002100 */
[----:B------:R-:W4:Y:S01]  /*7de0*/  SYNCS.PHASECHK.TRANS64.TRYWAIT P0, [R4+URZ+0x30840], R3 ;  /* 0x03084003040075a7 */ /* 0x000f22000800017f */
[----:B---3--:R-:W-:-:S04]  /*7df0*/  LOP3.LUT R2, R2, 0x7f, RZ, 0xc0, !PT ;  /* 0x0000007f02027812 */ /* 0x008fc800078ec0ff */
[----:B------:R-:W-:Y:S01]  /*7e00*/  ISETP.NE.AND P1, PT, R2, RZ, PT ;  /* 0x000000ff0200720c */ /* 0x000fe20003f25270 */
[----:B----4-:R-:W-:-:S12]  /*7e10*/  @!P0 BRA `(.L_x_919) ;  /* 0x0000000800488947 */ /* 0x010fd80003800000 */
.L_x_938:
[----:B------:R-:W-:Y:S05]  /*7e20*/  @P1 BRA `(.L_x_920) ;  /* 0x0000000000181947 */ /* 0x000fea0003800000 */
[----:B------:R-:W4:Y:S01]  /*7e30*/  S2R R2, SR_TID.X ;  /* 0x0000000000027919 */ /* 0x000f220000002100 */
[----:B---3--:R-:W-:-:S04]  /*7e40*/  IMAD.MOV.U32 R3, RZ, RZ, 0x4100 ;  /* 0x00004100ff037424 */ /* 0x008fc800078e00ff */
[----:B------:R3:W-:Y:S01]  /*7e50*/  SYNCS.ARRIVE.TRANS64 RZ, [R4+URZ+0x30830], R3 ;  /* 0x0308300304ff79a7 */ /* 0x0007e2000800003f */
[----:B----4-:R-:W-:-:S13]  /*7e60*/  LOP3.LUT P0, RZ, R2, 0x1f, RZ, 0xc0, !PT ;  /* 0x0000001f02ff7812 */ /* 0x010fda000780c0ff */
[----:B---3--:R-:W-:Y:S05]  /*7e70*/  @!P0 BRA `(.L_x_920) ;  /* 0x0000000000048947 */ /* 0x008fea0003800000 */
[----:B------:R-:W-:Y:S01]  /*7e80*/  BPT.TRAP 0x1 ;  /* 0x000000040000795c */ /* 0x000fe20000300000 */
.L_x_920:
        /* <DEDUP_REMOVED lines=41> */
.L_x_901:
[----:B------:R-:W-:Y:S05]  /*8120*/  BSYNC B0 ;  /* 0x0000000000007941 */ /* 0x000fea0003800000 */
.L_x_899:
[----:B------:R-:W-:-:S03]  /*8130*/  UMOV UR6, 0xffffffff ;  /* 0xffffffff00067882 */ /* 0x000fc60000000000 */
[----:B------:R-:W-:Y:S05]  /*8140*/  BRA.DIV UR6, `(.L_x_921) ;  /* 0x0000000606907947 */ /* 0x000fea000b800000 */
[----:B------:R-:W-:-:S13]  /*8150*/  ELECT P0, URZ, PT ;  /* 0x00000000003f782f */ /* 0x000fda0003800000 */
.L_x_941:
[----:B------:R-:W-:Y:S05]  /*8160*/  @!P0 BRA `(.L_x_843) ;  /* 0x0000000000848947 */ /* 0x000fea0003800000 */
[----:B----4-:R-:W3:Y:S02]  /*8170*/  LDL.LU R2, [R1] ;  /* 0x0000000001027983 */ /* 0x010ee40000300800 */
[----:B---3--:R-:W-:-:S04]  /*8180*/  LOP3.LUT R2, R2, 0x2, RZ, 0xfc, !PT ;  /* 0x0000000202027812 */ /* 0x008fc800078efcff */
[----:B------:R-:W-:-:S13]  /*8190*/  ISETP.NE.AND P0, PT, R2, 0x3, PT ;  /* 0x000000030200780c */ /* 0x000fda0003f05270 */
[----:B------:R-:W-:Y:S05]  /*81a0*/  @!P0 BRA `(.L_x_922) ;  /* 0x0000000000048947 */ /* 0x000fea0003800000 */
[----:B--2---:R-:W-:Y:S01]  /*81b0*/  BPT.TRAP 0x1 ;  /* 0x000000040000795c */ /* 0x004fe20000300000 */
.L_x_922:
        /* <DEDUP_REMOVED lines=15> */
.L_x_942:
[----:B------:R-:W3:Y:S02]  /*82b0*/  SYNCS.PHASECHK.TRANS64.TRYWAIT P1, [R11+URZ], R2 ;  /* 0x000000020b0075a7 */ /* 0x000ee4000802017f */
[----:B---3--:R-:W-:Y:S05]  /*82c0*/  @!P1 BRA `(.L_x_924) ;  /* 0x0000000400689947 */ /* 0x008fea0003800000 */
.L_x_943:
[----:B------:R-:W-:Y:S05]  /*82d0*/  @!P0 BRA `(.L_x_925) ;  /* 0x0000000000048947 */ /* 0x000fea0003800000 */
[----:B--2---:R-:W-:Y:S01]  /*82e0*/  BPT.TRAP 0x1 ;  /* 0x000000040000795c */ /* 0x004fe20000300000 */
.L_x_925:
[----:B------:R-:W-:-:S04]  /*82f0*/  VIADD R0, R6, 0x30840 ;  /* 0x0003084006007836 */ /* 0x000fc80000000000 */
[----:B------:R-:W-:-:S04]  /*8300*/  IMAD R9, R9, 0x8, R0 ;  /* 0x0000000809097824 */ /* 0x000fc800078e0200 */
[----:B------:R-:W4:Y:S02]  /*8310*/  SYNCS.PHASECHK.TRANS64.TRYWAIT P0, [R9+URZ], R4 ;  /* 0x00000004090075a7 */ /* 0x000f24000800017f */
[----:B----4-:R-:W-:Y:S05]  /*8320*/  @!P0 BRA `(.L_x_926) ;  /* 0x0000000400648947 */ /* 0x010fea0003800000 */
.L_x_944:
[----:B------:R-:W-:-:S07]  /*8330*/  IMAD R3, R3, 0x8, R0 ;  /* 0x0000000803037824 */ /* 0x000fce00078e0200 */
.L_x_927:
[----:B------:R1:W1:Y:S02]  /*8340*/  SYNCS.PHASECHK.TRANS64.TRYWAIT P0, [R3+URZ], R2 ;  /* 0x00000002030075a7 */ /* 0x000264000800017f */
[----:B-1----:R-:W-:Y:S05]  /*8350*/  @!P0 NANOSLEEP.SYNCS 0x989680 ;  /* 0x009896800000895d */ /* 0x002fea0003900000 */
[----:B------:R-:W1:Y:S02]  /*8360*/  @!P0 SYNCS.PHASECHK.TRANS64 P0, [R3+URZ], R2 ;  /* 0x00000002030085a7 */ /* 0x000e64000800007f */
[----:B-1----:R-:W-:Y:S05]  /*8370*/  @!P0 BRA `(.L_x_927) ;  /* 0xfffffffc00f08947 */ /* 0x002fea000383ffff */
.L_x_843:
[----:B--2---:R-:W-:Y:S05]  /*8380*/  BSYNC B6 ;  /* 0x0000000000067941 */ /* 0x004fea0003800000 */
.L_x_837:
[----:B------:R-:W-:Y:S05]  /*8390*/  EXIT ;  /* 0x000000000000794d */ /* 0x000fea0003800000 */
.L_x_853:
[----:B------:R-:W-:Y:S02]  /*83a0*/  IMAD.MOV.U32 R12, RZ, RZ, RZ ;  /* 0x000000ffff0c7224 */ /* 0x000fe400078e00ff */
[----:B------:R-:W-:Y:S02]  /*83b0*/  IMAD.MOV.U32 R11, RZ, RZ, 0x1f ;  /* 0x0000001fff0b7424 */ /* 0x000fe400078e00ff */
[----:B------:R-:W-:-:S07]  /*83c0*/  IMAD.MOV.U32 R15, RZ, RZ, -0x1 ;  /* 0xffffffffff0f7424 */ /* 0x000fce00078e00ff */
[----:B------:R-:W-:Y:S05]  /*83d0*/  WARPSYNC.COLLECTIVE R15, `(.L_x_928) ;  /* 0x000000000f087348 */ /* 0x000fea0003c00000 */
[----:B------:R1:W2:Y:S02]  /*83e0*/  SHFL.IDX P6, R14, R13, R12, R11 ;  /* 0x0000000c0d0e7389 */ /* 0x0002a400000c000b */
[----:B-12---:R-:W-:Y:S01]  /*83f0*/  ENDCOLLECTIVE ;  /* 0x000000000000791b */ /* 0x006fe20003800000 */
.L_x_928:
[----:B------:R-:W-:Y:S05]  /*8400*/  BRA `(.L_x_929) ;  /* 0xffffff8c00d87947 */ /* 0x000fea000383ffff */
.L_x_855:
[----:B--2---:R2:W3:Y:S02]  /*8410*/  SYNCS.PHASECHK.TRANS64.TRYWAIT P0, [R16+URZ+0x30800], R21 ;  /* 0x03080015100075a7 */ /* 0x0044e4000800017f */
[----:B---3--:R-:W-:Y:S05]  /*8420*/  @!P0 NANOSLEEP.SYNCS 0x989680 ;  /* 0x009896800000895d */ /* 0x008fea0003900000 */
[----:B------:R-:W3:Y:S02]  /*8430*/  @!P0 SYNCS.PHASECHK.TRANS64 P0, [R16+URZ+0x30800], R21 ;  /* 0x03080015100085a7 */ /* 0x000ee4000800007f */
[----:B---3--:R-:W-:Y:S05]  /*8440*/  @!P0 BRA `(.L_x_855) ;  /* 0xfffffffc00f08947 */ /* 0x008fea000383ffff */
[----:B------:R-:W-:Y:S05]  /*8450*/  BRA `(.L_x_854) ;  /* 0xffffff9000787947 */ /* 0x000fea000383ffff */
.L_x_859:
[----:B----4-:R4:W1:Y:S02]  /*8460*/  SYNCS.PHASECHK.TRANS64.TRYWAIT P1, [R2+URZ+0x30810], R153 ;  /* 0x03081099020075a7 */ /* 0x010864000802017f */
[----:B-1----:R-:W-:Y:S05]  /*8470*/  @!P1 NANOSLEEP.SYNCS 0x989680 ;  /* 0x009896800000995d */ /* 0x002fea0003900000 */
[----:B------:R-:W1:Y:S02]  /*8480*/  @!P1 SYNCS.PHASECHK.TRANS64 P1, [R2+URZ+0x30810], R153 ;  /* 0x03081099020095a7 */ /* 0x000e64000802007f */
[----:B-1----:R-:W-:Y:S05]  /*8490*/  @!P1 BRA `(.L_x_859) ;  /* 0xfffffffc00f09947 */ /* 0x002fea000383ffff */
[----:B------:R-:W-:Y:S05]  /*84a0*/  BRA `(.L_x_858) ;  /* 0xffffff9400b87947 */ /* 0x000fea000383ffff */
.L_x_863:
[----:B------:R1:W1:Y:S02]  /*84b0*/  SYNCS.PHASECHK.TRANS64.TRYWAIT P1, [R2+URZ+0x30830], R153 ;  /* 0x03083099020075a7 */ /* 0x000264000802017f */
[----:B-1----:R-:W-:Y:S05]  /*84c0*/  @!P1 NANOSLEEP.SYNCS 0x989680 ;  /* 0x009896800000995d */ /* 0x002fea0003900000 */
[----:B------:R-:W1:Y:S02]  /*84d0*/  @!P1 SYNCS.PHASECHK.TRANS64 P1, [R2+URZ+0x30830], R153 ;  /* 0x03083099020095a7 */ /* 0x000e64000802007f */
[----:B-1----:R-:W-:Y:S05]  /*84e0*/  @!P1 BRA `(.L_x_863) ;  /* 0xfffffffc00f09947 */ /* 0x002fea000383ffff */
[----:B------:R-:W-:Y:S05]  /*84f0*/  BRA `(.L_x_862) ;  /* 0xffffff9c00107947 */ /* 0x000fea000383ffff */
.L_x_902:
[----:B-1----:R1:W2:Y:S02]  /*8500*/  SYNCS.PHASECHK.TRANS64.TRYWAIT P1, [R12+URZ+0x30820], R3 ;  /* 0x030820030c0075a7 */ /* 0x0022a4000802017f */
[----:B--2---:R-:W-:Y:S05]  /*8510*/  @!P1 NANOSLEEP.SYNCS 0x989680 ;  /* 0x009896800000995d */ /* 0x004fea0003900000 */
[----:B------:R-:W2:Y:S02]  /*8520*/  @!P1 SYNCS.PHASECHK.TRANS64 P1, [R12+URZ+0x30820], R3 ;  /* 0x030820030c0095a7 */ /* 0x000ea4000802007f */
[----:B--2---:R-:W-:Y:S05]  /*8530*/  @!P1 BRA `(.L_x_902) ;  /* 0xfffffffc00f09947 */ /* 0x004fea000383ffff */
[----:B------:R-:W-:Y:S05]  /*8540*/  BRA `(.L_x_930) ;  /* 0xffffffe400007947 */ /* 0x000fea000383ffff */
.L_x_906:
[----:B-1----:R1:W2:Y:S02]  /*8550*/  SYNCS.PHASECHK.TRANS64.TRYWAIT P1, [R12+URZ+0x30840], R21 ;  /* 0x030840150c0075a7 */ /* 0x0022a4000802017f */
[----:B--2---:R-:W-:Y:S05]  /*8560*/  @!P1 NANOSLEEP.SYNCS 0x989680 ;  /* 0x009896800000995d */ /* 0x004fea0003900000 */
[----:B------:R-:W2:Y:S02]  /*8570*/  @!P1 SYNCS.PHASECHK.TRANS64 P1, [R12+URZ+0x30840], R21 ;  /* 0x030840150c0095a7 */ /* 0x000ea4000802007f */
[----:B--2---:R-:W-:Y:S05]  /*8580*/  @!P1 BRA `(.L_x_906) ;  /* 0xfffffffc00f09947 */ /* 0x004fea000383ffff */
[----:B------:R-:W-:Y:S05]  /*8590*/  BRA `(.L_x_931) ;  /* 0xffffffe800647947 */ /* 0x000fea000383ffff */
.L_x_908:
[----:B--2---:R2:W3:Y:S02]  /*85a0*/  SYNCS.PHASECHK.TRANS64.TRYWAIT P1, [R12+URZ+0x30828], R21 ;  /* 0x030828150c0075a7 */ /* 0x0044e4000802017f */
[----:B---3--:R-:W-:Y:S05]  /*85b0*/  @!P1 NANOSLEEP.SYNCS 0x989680 ;  /* 0x009896800000995d */ /* 0x008fea0003900000 */
[----:B------:R-:W3:Y:S02]  /*85c0*/  @!P1 SYNCS.PHASECHK.TRANS64 P1, [R12+URZ+0x30828], R21 ;  /* 0x030828150c0095a7 */ /* 0x000ee4000802007f */
[----:B---3--:R-:W-:Y:S05]  /*85d0*/  @!P1 BRA `(.L_x_908) ;  /* 0xfffffffc00f09947 */ /* 0x008fea000383ffff */
[----:B------:R-:W-:Y:S05]  /*85e0*/  BRA `(.L_x_932) ;  /* 0xffffffe800fc7947 */ /* 0x000fea000383ffff */
.L_x_910:
[----:B---3--:R3:W4:Y:S02]  /*85f0*/  SYNCS.PHASECHK.TRANS64.TRYWAIT P1, [R12+URZ+0x30848], R21 ;  /* 0x030848150c0075a7 */ /* 0x008724000802017f */
[----:B----4-:R-:W-:Y:S05]  /*8600*/  @!P1 NANOSLEEP.SYNCS 0x989680 ;  /* 0x009896800000995d */ /* 0x010fea0003900000 */
[----:B------:R-:W4:Y:S02]  /*8610*/  @!P1 SYNCS.PHASECHK.TRANS64 P1, [R12+URZ+0x30848], R21 ;  /* 0x030848150c0095a7 */ /* 0x000f24000802007f */
[----:B----4-:R-:W-:Y:S05]  /*8620*/  @!P1 BRA `(.L_x_910) ;  /* 0xfffffffc00f09947 */ /* 0x010fea000383ffff */
[----:B------:R-:W-:Y:S05]  /*8630*/  BRA `(.L_x_933) ;  /* 0xffffffec00747947 */ /* 0x000fea000383ffff */
.L_x_912:
[----:B------:R-:W-:-:S07]  /*8640*/  SHF.L.U32 R5, R10, 0x1f, RZ ;  /* 0x0000001f0a057819 */ /* 0x000fce00000006ff */
.L_x_934:
[----:B-1----:R1:W2:Y:S02]  /*8650*/  SYNCS.PHASECHK.TRANS64.TRYWAIT P1, [R12+URZ+0x30820], R5 ;  /* 0x030820050c0075a7 */ /* 0x0022a4000802017f */
[----:B--2---:R-:W-:Y:S05]  /*8660*/  @!P1 NANOSLEEP.SYNCS 0x989680 ;  /* 0x009896800000995d */ /* 0x004fea0003900000 */
[----:B------:R-:W2:Y:S02]  /*8670*/  @!P1 SYNCS.PHASECHK.TRANS64 P1, [R12+URZ+0x30820], R5 ;  /* 0x030820050c0095a7 */ /* 0x000ea4000802007f */
[----:B--2---:R-:W-:Y:S05]  /*8680*/  @!P1 BRA `(.L_x_934) ;  /* 0xfffffffc00f09947 */ /* 0x004fea000383ffff */
[----:B------:R-:W-:Y:S05]  /*8690*/  BRA `(.L_x_935) ;  /* 0xffffffec00fc7947 */ /* 0x000fea000383ffff */
.L_x_915:
[----:B-1----:R1:W2:Y:S02]  /*86a0*/  SYNCS.PHASECHK.TRANS64.TRYWAIT P1, [R12+URZ+0x30840], R13 ;  /* 0x0308400d0c0075a7 */ /* 0x0022a4000802017f */
[----:B--2---:R-:W-:Y:S05]  /*86b0*/  @!P1 NANOSLEEP.SYNCS 0x989680 ;  /* 0x009896800000995d */ /* 0x004fea0003900000 */
[----:B------:R-:W2:Y:S02]  /*86c0*/  @!P1 SYNCS.PHASECHK.TRANS64 P1, [R12+URZ+0x30840], R13 ;  /* 0x0308400d0c0095a7 */ /* 0x000ea4000802007f */
[----:B--2---:R-:W-:Y:S05]  /*86d0*/  @!P1 BRA `(.L_x_915) ;  /* 0xfffffffc00f09947 */ /* 0x004fea000383ffff */
[----:B------:R-:W-:Y:S05]  /*86e0*/  BRA `(.L_x_936) ;  /* 0xfffffff0008c7947 */ /* 0x000fea000383ffff */
.L_x_917:
[----:B--2---:R2:W3:Y:S02]  /*86f0*/  SYNCS.PHASECHK.TRANS64.TRYWAIT P1, [R12+URZ+0x30828], R13 ;  /* 0x0308280d0c0075a7 */ /* 0x0044e4000802017f */
[----:B---3--:R-:W-:Y:S05]  /*8700*/  @!P1 NANOSLEEP.SYNCS 0x989680 ;  /* 0x009896800000995d */ /* 0x008fea0003900000 */
[----:B------:R-:W3:Y:S02]  /*8710*/  @!P1 SYNCS.PHASECHK.TRANS64 P1, [R12+URZ+0x30828], R13 ;  /* 0x0308280d0c0095a7 */ /* 0x000ee4000802007f */
[----:B---3--:R-:W-:Y:S05]  /*8720*/  @!P1 BRA `(.L_x_917) ;  /* 0xfffffffc00f09947 */ /* 0x008fea000383ffff */
[----:B------:R-:W-:Y:S05]  /*8730*/  BRA `(.L_x_937) ;  /* 0xfffffff400187947 */ /* 0x000fea000383ffff */
.L_x_919:
[----:B---3--:R3:W4:Y:S02]  /*8740*/  SYNCS.PHASECHK.TRANS64.TRYWAIT P0, [R4+URZ+0x30840], R3 ;  /* 0x03084003040075a7 */ /* 0x008724000800017f */
[----:B----4-:R-:W-:Y:S05]  /*8750*/  @!P0 NANOSLEEP.SYNCS 0x989680 ;  /* 0x009896800000895d */ /* 0x010fea0003900000 */
[----:B------:R-:W4:Y:S02]  /*8760*/  @!P0 SYNCS.PHASECHK.TRANS64 P0, [R4+URZ+0x30840], R3 ;  /* 0x03084003040085a7 */ /* 0x000f24000800007f */
[----:B----4-:R-:W-:Y:S05]  /*8770*/  @!P0 BRA `(.L_x_919) ;  /* 0xfffffffc00f08947 */ /* 0x010fea000383ffff */
[----:B------:R-:W-:Y:S05]  /*8780*/  BRA `(.L_x_938) ;  /* 0xfffffff400a47947 */ /* 0x000fea000383ffff */
.L_x_921:
[----:B------:R-:W-:Y:S01]  /*8790*/  BSSY B0, `(.L_x_939) ;  /* 0x0000006000007945 */ /* 0x000fe20003800000 */
[----:B------:R-:W-:-:S07]  /*87a0*/  IMAD.MOV.U32 R15, RZ, RZ, -0x1 ;  /* 0xffffffffff0f7424 */ /* 0x000fce00078e00ff */
[----:B--2-4-:R-:W-:Y:S05]  /*87b0*/  WARPSYNC.COLLECTIVE R15, `(.L_x_940) ;  /* 0x000000000f0c7348 */ /* 0x014fea0003c00000 */
[----:B------:R-:W-:Y:S02]  /*87c0*/  ELECT P6, UR62, PT ;  /* 0x00000000003e782f */ /* 0x000fe400038c0000 */
[----:B------:R-:W-:Y:S01]  /*87d0*/  MOV R14, UR62 ;  /* 0x0000003e000e7c02 */ /* 0x000fe20008000f00 */
[----:B--2-4-:R-:W-:Y:S10]  /*87e0*/  ENDCOLLECTIVE ;  /* 0x000000000000791b */ /* 0x014ff40003800000 */
.L_x_940:
[----:B------:R-:W-:Y:S05]  /*87f0*/  BSYNC B0 ;  /* 0x0000000000007941 */ /* 0x000fea0003800000 */
.L_x_939:
[----:B------:R-:W-:Y:S01]  /*8800*/  PLOP3.LUT P0, PT, P6, PT, PT, 0x80, 0x0 ;  /* 0x000000000000781c */ /* 0x000fe2000370f070 */
[----:B------:R-:W-:-:S12]  /*8810*/  BRA `(.L_x_941) ;  /* 0xfffffff800507947 */ /* 0x000fd8000383ffff */
.L_x_923:
[----:B-1----:R1:W3:Y:S02]  /*8820*/  SYNCS.PHASECHK.TRANS64.TRYWAIT P1, [R7+URZ], R4 ;  /* 0x00000004070075a7 */ /* 0x0022e4000802017f */
[----:B---3--:R-:W-:Y:S05]  /*8830*/  @!P1 NANOSLEEP.SYNCS 0x989680 ;  /* 0x009896800000995d */ /* 0x008fea0003900000 */
[----:B------:R-:W3:Y:S02]  /*8840*/  @!P1 SYNCS.PHASECHK.TRANS64 P1, [R7+URZ], R4 ;  /* 0x00000004070095a7 */ /* 0x000ee4000802007f */
[----:B---3--:R-:W-:Y:S05]  /*8850*/  @!P1 BRA `(.L_x_923) ;  /* 0xfffffffc00f09947 */ /* 0x008fea000383ffff */
[----:B------:R-:W-:Y:S05]  /*8860*/  BRA `(.L_x_942) ;  /* 0xfffffff800907947 */ /* 0x000fea000383ffff */
.L_x_924:
[----:B---3--:R3:W4:Y:S02]  /*8870*/  SYNCS.PHASECHK.TRANS64.TRYWAIT P1, [R11+URZ], R2 ;  /* 0x000000020b0075a7 */ /* 0x008724000802017f */
[----:B----4-:R-:W-:Y:S05]  /*8880*/  @!P1 NANOSLEEP.SYNCS 0x989680 ;  /* 0x009896800000995d */ /* 0x010fea0003900000 */
[----:B------:R-:W4:Y:S02]  /*8890*/  @!P1 SYNCS.PHASECHK.TRANS64 P1, [R11+URZ], R2 ;  /* 0x000000020b0095a7 */ /* 0x000f24000802007f */
[----:B----4-:R-:W-:Y:S05]  /*88a0*/  @!P1 BRA `(.L_x_924) ;  /* 0xfffffffc00f09947 */ /* 0x010fea000383ffff */
[----:B------:R-:W-:Y:S05]  /*88b0*/  BRA `(.L_x_943) ;  /* 0xfffffff800847947 */ /* 0x000fea000383ffff */
.L_x_926:
[----:B----4-:R4:W1:Y:S02]  /*88c0*/  SYNCS.PHASECHK.TRANS64.TRYWAIT P0, [R9+URZ], R4 ;  /* 0x00000004090075a7 */ /* 0x010864000800017f */
[----:B-1----:R-:W-:Y:S05]  /*88d0*/  @!P0 NANOSLEEP.SYNCS 0x989680 ;  /* 0x009896800000895d */ /* 0x002fea0003900000 */
[----:B------:R-:W1:Y:S02]  /*88e0*/  @!P0 SYNCS.PHASECHK.TRANS64 P0, [R9+URZ], R4 ;  /* 0x00000004090085a7 */ /* 0x000e64000800007f */
[----:B-1----:R-:W-:Y:S05]  /*88f0*/  @!P0 BRA `(.L_x_926) ;  /* 0xfffffffc00f08947 */ /* 0x002fea000383ffff */
[----:B------:R-:W-:Y:S05]  /*8900*/  BRA `(.L_x_944) ;  /* 0xfffffff800887947 */ /* 0x000fea000383ffff */
.L_x_945:
        /* <DEDUP_REMOVED lines=15> */
.L_x_3659:


//--------------------- .text._ZN7cutlass13device_kernelIN5flash11enable_sm90INS1_16FlashAttnBwdSm90INS1_25CollectiveMainloopBwdSm90ILi2ELi2ELi2EN4cute5tupleIJNS5_1CILi1EEES8_S8_EEENS6_IJNS7_ILi64EEENS7_ILi128EEESB_EEENS_6half_tEfNS_4arch4Sm90ELb0ELb0ELb1ELb1ELb1ELb1ELb0ELb0ELi2ELi1ELi2ELi1ELb0EEENS1_24CollectiveEpilogueBwdGQAISC_fSF_Li256ELb1ELb1EEENS1_19SingleTileSchedulerILb1ELb0ELb0ELi128EEEEEEEEEvNT_6ParamsE --------------------------
	.section	.text._ZN7cutlass13device_kernelIN5flash11enable_sm90INS1_16FlashAttnBwdSm90INS1_25CollectiveMainloopBwdSm90ILi2ELi2ELi2EN4cute5tupleIJNS5_1CILi1EEES8_S8_EEENS6_IJNS7_ILi64EEENS7_ILi128EEESB_EEENS_6half_tEfNS_4arch4Sm90ELb0ELb0ELb1ELb1ELb1ELb1ELb0ELb0ELi2ELi1ELi2ELi1ELb0EEENS1_24CollectiveEpilogueBwdGQAISC_fSF_Li256ELb1ELb1EEENS1_19SingleTileSchedulerILb1ELb0ELb0ELi128EEEEEEEEEvNT_6ParamsE,"ax",@progbits
	.align	128
.text._ZN7cutlass13device_kernelIN5flash11enable_sm90INS1_16FlashAttnBwdSm90INS1_25CollectiveMainloopBwdSm90ILi2ELi2ELi2EN4cute5tupleIJNS5_1CILi1EEES8_S8_EEENS6_IJNS7_ILi64EEENS7_ILi128EEESB_EEENS_6half_tEfNS_4arch4Sm90ELb0ELb0ELb1ELb1ELb1ELb1ELb0ELb0ELi2ELi1ELi2ELi1ELb0EEENS1_24CollectiveEpilogueBwdGQAISC_fSF_Li256ELb1ELb1EEENS1_19SingleTileSchedulerILb1ELb0ELb0ELi128EEEEEEEEEvNT_6ParamsE:
        .type           _ZN7cutlass13device_kernelIN5flash11enable_sm90INS1_16FlashAttnBwdSm90INS1_25CollectiveMainloopBwdSm90ILi2ELi2ELi2EN4cute5tupleIJNS5_1CILi1EEES8_S8_EEENS6_IJNS7_ILi64EEENS7_ILi128EEESB_EEENS_6half_tEfNS_4arch4Sm90ELb0ELb0ELb1ELb1ELb1ELb1ELb0ELb0ELi2ELi1ELi2ELi1ELb0EEENS1_24CollectiveEpilogueBwdGQAISC_fSF_Li256ELb1ELb1EEENS1_19SingleTileSchedulerILb1ELb0ELb0ELi128EEEEEEEEEvNT_6ParamsE,@function
        .size           _ZN7cutlass13device_kernelIN5flash11enable_sm90INS1_16FlashAttnBwdSm90INS1_25CollectiveMainloopBwdSm90ILi2ELi2ELi2EN4cute5tupleIJNS5_1CILi1EEES8_S8_EEENS6_IJNS7_ILi64EEENS7_ILi128EEESB_EEENS_6half_tEfNS_4arch4Sm90ELb0ELb0ELb1ELb1ELb1ELb1ELb0ELb0ELi2ELi1ELi2ELi1ELb0EEENS1_24CollectiveEpilogueBwdGQAISC_fSF_Li256ELb1ELb1EEENS1_19SingleTileSchedulerILb1ELb0ELb0ELi128EEEEEEEEEvNT_6ParamsE,(.L_x_3660 - _ZN7cutlass13device_kernelIN5flash11enable_sm90INS1_16FlashAttnBwdSm90INS1_25CollectiveMainloopBwdSm90ILi2ELi2ELi2EN4cute5tupleIJNS5_1CILi1EEES8_S8_EEENS6_IJNS7_ILi64EEENS7_ILi128EEESB_EEENS_6half_tEfNS_4arch4Sm90ELb0ELb0ELb1ELb1ELb1ELb1ELb0ELb0ELi2ELi1ELi2ELi1ELb0EEENS1_24CollectiveEpilogueBwdGQAISC_fSF_Li256ELb1ELb1EEENS1_19SingleTileSchedulerILb1ELb0ELb0ELi128EEEEEEEEEvNT_6ParamsE)
        .other          _ZN7cutlass13device_kernelIN5flash11enable_sm90INS1_16FlashAttnBwdSm90INS1_25CollectiveMainloopBwdSm90ILi2ELi2ELi2EN4cute5tupleIJNS5_1CILi1EEES8_S8_EEENS6_IJNS7_ILi64EEENS7_ILi128EEESB_EEENS_6half_tEfNS_4arch4Sm90ELb0ELb0ELb1ELb1ELb1ELb1ELb0ELb0ELi2ELi1ELi2ELi1ELb0EEENS1_24CollectiveEpilogueBwdGQAISC_fSF_Li256ELb1ELb1EEENS1_19SingleTileSchedulerILb1ELb0ELb0ELi128EEEEEEEEEvNT_6ParamsE,@"STO_CUDA_ENTRY STV_DEFAULT"
_ZN7cutlass13device_kernelIN5flash11enable_sm90INS1_16FlashAttnBwdSm90INS1_25CollectiveMainloopBwdSm90ILi2ELi2ELi2EN4cute5tupleIJNS5_1CILi1EEES8_S8_EEENS6_IJNS7_ILi64EEENS7_ILi128EEESB_EEENS_6half_tEfNS_4arch4Sm90ELb0ELb0ELb1ELb1ELb1ELb1ELb0ELb0ELi2ELi1ELi2ELi1ELb0EEENS1_24CollectiveEpilogueBwdGQAISC_fSF_Li256ELb1ELb1EEENS1_19SingleTileSchedulerILb1ELb0ELb0ELi128EEEEEEEEEvNT_6ParamsE:
        /* <DEDUP_REMOVED lines=23> */
.L_x_947:
[----:B------:R-:W-:Y:S05]  /*0170*/  BSYNC B0 ;  /* 0x0000000000007941 */ /* 0x000fea0003800000 */
.L_x_946:
        /* <DEDUP_REMOVED lines=34> */
.L_x_948:
        /* <DEDUP_REMOVED lines=22> */
.L_x_949:
        /* <DEDUP_REMOVED lines=9> */
.L_x_952:
        /* <DEDUP_REMOVED lines=20> */
.L_x_953:
        /* <DEDUP_REMOVED lines=10> */
.L_x_955:
[----:B------:R-:W2:Y:S02]  /*0770*/  LDC R0, c[0x0][0x8c4] ;  /* 0x00023100ff007b82 */ /* 0x000ea40000000800 */
.L_x_954:
        /* <DEDUP_REMOVED lines=16> */
.L_x_957:
        /* <DEDUP_REMOVED lines=10> */
.L_x_958:
        /* <DEDUP_REMOVED lines=8> */
.L_x_959:
        /* <DEDUP_REMOVED lines=9> */
.L_x_960:
        /* <DEDUP_REMOVED lines=88> */
.L_x_963:
        /* <DEDUP_REMOVED lines=15> */
.L_x_962:
        /* <DEDUP_REMOVED lines=22> */
.L_x_965:
        /* <DEDUP_REMOVED lines=15> */
.L_x_964:
        /* <DEDUP_REMOVED lines=8> */
.L_x_1070:
        /* <DEDUP_REMOVED lines=45> */
.L_x_967:
        /* <DEDUP_REMOVED lines=74> */
.L_x_979:
[----:B------:R-:W-:-:S13]  /*1ae0*/  ISETP.NE.AND P0, PT, R7, 0x3, PT ;  /* 0x000000030700780c */ /* 0x000fda0003f05270 */
[----:B---3--:R-:W-:Y:S05]  /*1af0*/  @!P0 BRA `(.L_x_969) ;  /* 0x0000000000048947 */ /* 0x008fea0003800000 */
[----:B------:R-:W-:Y:S01]  /*1b00*/  BPT.TRAP 0x1 ;  /* 0x000000040000795c */ /* 0x000fe20000300000 */
.L_x_969:
[----:B------:R-:W-:Y:S01]  /*1b10*/  IMAD R2, R4, 0x8, R16 ;  /* 0x0000000804027824 */ /* 0x000fe200078e0210 */
[----:B------:R-:W-:-:S04]  /*1b20*/  SHF.L.U32 R153, R5, 0x1f, RZ ;  /* 0x0000001f05997819 */ /* 0x000fc800000006ff */
[----:B------:R3:W4:Y:S01]  /*1b30*/  SYNCS.PHASECHK.TRANS64.TRYWAIT P1, [R2+URZ+0x30810], R153 ;  /* 0x03081099020075a7 */ /* 0x000722000802017f */
[----:B------:R-:W-:Y:S05]  /*1b40*/  @!P0 BRA `(.L_x_970) ;  /* 0x0000000000048947 */ /* 0x000fea0003800000 */
[----:B------:R-:W-:Y:S01]  /*1b50*/  BPT.TRAP 0x1 ;  /* 0x000000040000795c */ /* 0x000fe20000300000 */
.L_x_970:
[----:B----4-:R-:W-:Y:S05]  /*1b60*/  @P1 BRA `(.L_x_971) ;  /* 0x0000000000081947 */ /* 0x010fea0003800000 */
[----:B------:R-:W4:Y:S02]  /*1b70*/  SYNCS.PHASECHK.TRANS64.TRYWAIT P1, [R2+URZ+0x30810], R153 ;  /* 0x03081099020075a7 */ /* 0x000f24000802017f */
[----:B----4-:R-:W-:Y:S05]  /*1b80*/  @!P1 BRA `(.L_x_972) ;  /* 0x00000074005c9947 */ /* 0x010fea0003800000 */
.L_x_971:
        /* <DEDUP_REMOVED lines=81> */
.L_x_973:
[----:B------:R1:W1:Y:S01]  /*20a0*/  SYNCS.PHASECHK.TRANS64.TRYWAIT P1, [R2+URZ+0x30830], R153 ;  /* 0x03083099020075a7 */ /* 0x000262000802017f */
[----:B------:R-:W-:Y:S05]  /*20b0*/  @!P0 BRA `(.L_x_974) ;  /* 0x0000000000048947 */ /* 0x000fea0003800000 */
[----:B------:R-:W-:Y:S01]  /*20c0*/  BPT.TRAP 0x1 ;  /* 0x000000040000795c */ /* 0x000fe20000300000 */
.L_x_974:
[----:B------:R-:W-:-:S05]  /*20d0*/  VIADD R17, R16, 0x20000 ;  /* 0x0002000010117836 */ /* 0x000fca0000000000 */
[----:B------:R-:W-:-:S04]  /*20e0*/  SHF.R.U32.HI R17, RZ, 0x4, R17 ;  /* 0x00000004ff117819 */ /* 0x000fc80000011611 */
[----:B------:R-:W-:-:S04]  /*20f0*/  LOP3.LUT R17, R17, 0x3fff, RZ, 0xc0, !PT ;  /* 0x00003fff11117812 */ /* 0x000fc800078ec0ff */
[----:B------:R-:W-:Y:S01]  /*2100*/  LOP3.LUT R155, R17, 0x10000, RZ, 0xfc, !PT ;  /* 0x00010000119b7812 */ /* 0x000fe200078efcff */
[----:B-1----:R-:W-:Y:S06]  /*2110*/  @P1 BRA `(.L_x_975) ;  /* 0x0000000000081947 */ /* 0x002fec0003800000 */
[----:B------:R-:W1:Y:S02]  /*2120*/  SYNCS.PHASECHK.TRANS64.TRYWAIT P1, [R2+URZ+0x30830], R153 ;  /* 0x03083099020075a7 */ /* 0x000e64000802017f */
[----:B-1----:R-:W-:Y:S05]  /*2130*/  @!P1 BRA `(.L_x_976) ;  /* 0x0000007000049947 */ /* 0x002fea0003800000 */
.L_x_975:
        /* <DEDUP_REMOVED lines=495> */
.L_x_977:
        /* <DEDUP_REMOVED lines=49> */
.L_x_978:
        /* <DEDUP_REMOVED lines=77> */
.L_x_961:
[----:B------:R-:W-:Y:S05]  /*4810*/  @P0 BRA `(.L_x_956) ;  /* 0x0000004800000947 */ /* 0x000fea0003800000 */
[----:B-1-3--:R-:W1:Y:S08]  /*4820*/  LDC.64 R2, c[0x0][0x878] ;  /* 0x00021e00ff027b82 */ /* 0x00ae700000000a00 */
[----:B------:R-:W2:Y:S01]  /*4830*/  LDC R12, c[0x0][0x850] ;  /* 0x00021400ff0c7b82 */ /* 0x000ea20000000800 */
[----:B------:R-:W3:Y:S01]  /*4840*/  S2R R4, SR_TID.X ;  /* 0x0000000000047919 */ /* 0x000ee20000002100 */
[----:B------:R-:W-:Y:S01]  /*4850*/  ULDC UR4, c[0x0][0x870] ;  /* 0x00021c0000047ab9 */ /* 0x000fe20000000800 */
[----:B------:R-:W-:Y:S01]  /*4860*/  ULDC UR6, c[0x0][0x80c] ;  /* 0x0002030000067ab9 */ /* 0x000fe20000000800 */
[----:B------:R-:W4:Y:S01]  /*4870*/  S2R R9, SR_CTAID.Y ;  /* 0x0000000000097919 */ /* 0x000f220000002600 */
[----:B------:R-:W5:Y:S03]  /*4880*/  S2R R20, SR_CTAID.X ;  /* 0x0000000000147919 */ /* 0x000f660000002500 */
[----:B------:R-:W5:Y:S01]  /*4890*/  S2UR UR5, SR_CgaCtaId ;  /* 0x00000000000579c3 */ /* 0x000f620000008800 */
[----:B-1----:R-:W-:-:S07]  /*48a0*/  ISETP.NE.U32.AND P0, PT, R2, RZ, PT ;  /* 0x000000ff0200720c */ /* 0x002fce0003f05070 */
[----:B------:R-:W1:Y:S01]  /*48b0*/  LDC.64 R14, c[0x0][0x818] ;  /* 0x00020600ff0e7b82 */ /* 0x000e620000000a00 */
[----:B------:R-:W-:-:S07]  /*48c0*/  ISETP.NE.AND.EX P0, PT, R3, RZ, PT, P0 ;  /* 0x000000ff0300720c */ /* 0x000fce0003f05300 */
[----:B------:R-:W1:Y:S08]  /*48d0*/  LDC.64 R16, c[0x0][0x840] ;  /* 0x00021000ff107b82 */ /* 0x000e700000000a00 */
[----:B------:R-:W3:Y:S08]  /*48e0*/  @P0 LDC.64 R2, c[0x0][0x878] ;  /* 0x00021e00ff020b82 */ /* 0x000ef00000000a00 */
[----:B------:R-:W1:Y:S08]  /*48f0*/  LDC.64 R18, c[0x0][0x820] ;  /* 0x00020800ff127b82 */ /* 0x000e700000000a00 */
[----:B------:R-:W1:Y:S01]  /*4900*/  LDC.64 R22, c[0x0][0x800] ;  /* 0x00020000ff167b82 */ /* 0x000e620000000a00 */
[----:B---3--:R-:W-:-:S06]  /*4910*/  @P0 IMAD.WIDE R2, R228, 0x4, R2 ;  /* 0x00000004e4020825 */ /* 0x008fcc00078e0202 */
[----:B------:R3:W5:Y:S01]  /*4920*/  @P0 LDG.E R3, desc[UR38][R2.64] ;  /* 0x0000002602030981 */ /* 0x000762000c1e1900 */
[----:B------:R-:W-:Y:S01]  /*4930*/  BAR.SYNC.DEFER_BLOCKING 0x1, 0x100 ;  /* 0x0044000000007b1d */ /* 0x000fe20000010000 */
[----:B--2---:R-:W-:Y:S01]  /*4940*/  ISETP.NE.AND P2, PT, R12, 0x1, PT ;  /* 0x000000010c00780c */ /* 0x004fe20003f45270 */
[C---:B------:R-:W-:Y:S01]  /*4950*/  VIADD R13, R4.reuse, 0xffffff80 ;  /* 0xffffff80040d7836 */ /* 0x040fe20000000000 */
[----:B------:R-:W-:Y:S01]  /*4960*/  ISETP.NE.AND P1, PT, R4, 0x80, PT ;  /* 0x000000800400780c */ /* 0x000fe20003f25270 */
[----:B----4-:R-:W-:Y:S02]  /*4970*/  IMAD.MOV.U32 R7, RZ, RZ, R9 ;  /* 0x000000ffff077224 */ /* 0x010fe400078e0009 */
[----:B------:R-:W-:Y:S01]  /*4980*/  IMAD R4, R228, UR6, RZ ;  /* 0x00000006e4047c24 */ /* 0x000fe2000f8e02ff */
[----:B---3--:R-:W-:Y:S01]  /*4990*/  SHF.R.S32.HI R2, RZ, 0x1f, R13 ;  /* 0x0000001fff027819 */ /* 0x008fe2000001140d */
[----:B------:R-:W-:Y:S03]  /*49a0*/  BSSY B0, `(.L_x_980) ;  /* 0x0000054000007945 */ /* 0x000fe60003800000 */
[----:B------:R-:W-:-:S02]  /*49b0*/  LEA.HI R2, R2, R13, RZ, 0x7 ;  /* 0x0000000d02027211 */ /* 0x000fc400078f38ff */
[----:B------:R-:W-:Y:S01]  /*49c0*/  SHF.R.S32.HI R8, RZ, 0x1f, R4 ;  /* 0x0000001fff087819 */ /* 0x000fe20000011404 */
[----:B------:R-:W2:Y:S08]  /*49d0*/  @P2 LDC R0, c[0x0][0x854] ;  /* 0x00021500ff002b82 */ /* 0x000eb00000000800 */
[----:B------:R-:W3:Y:S01]  /*49e0*/  @P2 LDC R5, c[0x0][0x858] ;  /* 0x00021600ff052b82 */ /* 0x000ee20000000800 */
[----:B--2---:R-:W-:-:S05]  /*49f0*/  @P2 IMAD.HI.U32 R0, R9, R0, RZ ;  /* 0x0000000009002227 */ /* 0x004fca00078e00ff */
[----:B---3--:R-:W-:Y:S01]  /*4a00*/  @P2 SHF.R.U32.HI R7, RZ, R5, R0 ;  /* 0x00000005ff072219 */ /* 0x008fe20000011600 */
[----:B-----5:R-:W-:Y:S01]  /*4a10*/  IMAD R0, R20, UR4, RZ ;  /* 0x0000000414007c24 */ /* 0x020fe2000f8e02ff */
[----:B------:R-:W-:Y:S01]  /*4a20*/  UMOV UR4, 0x400 ;  /* 0x0000040000047882 */ /* 0x000fe20000000000 */
[C---:B------:R-:W-:Y:S01]  /*4a30*/  ISETP.NE.AND P2, PT, R13.reuse, RZ, PT ;  /* 0x000000ff0d00720c */ /* 0x040fe20003f45270 */
[----:B------:R-:W-:Y:S01]  /*4a40*/  ULEA UR4, UR5, UR4, 0x18 ;  /* 0x0000000405047291 */ /* 0x000fe2000f8ec03f */
[----:B------:R-:W-:Y:S01]  /*4a50*/  IMAD R6, R0, UR6, RZ ;  /* 0x0000000600067c24 */ /* 0x000fe2000f8e02ff */
[C---:B------:R-:W-:Y:S01]  /*4a60*/  LOP3.LUT R0, R2.reuse, 0xfffff80, RZ, 0xc0, !PT ;  /* 0x0fffff8002007812 */ /* 0x040fe200078ec0ff */
[----:B------:R-:W-:Y:S01]  /*4a70*/  IMAD.SHL.U32 R2, R2, 0x40, RZ ;  /* 0x0000004002027824 */ /* 0x000fe200078e00ff */
[--C-:B------:R-:W-:Y:S01]  /*4a80*/  SHF.R.S32.HI R11, RZ, 0x1f, R7.reuse ;  /* 0x0000001fff0b7819 */ /* 0x100fe20000011407 */
[----:B------:R-:W-:Y:S01]  /*4a90*/  ULDC.64 UR6, c[0x0][0x868] ;  /* 0x00021a0000067ab9 */ /* 0x000fe20000000a00 */
[----:B------:R-:W-:Y:S01]  /*4aa0*/  IADD3 R10, P3, P4, R6, R4, R7 ;  /* 0x00000004060a7210 */ /* 0x000fe20007c7e007 */
[----:B------:R-:W-:Y:S01]  /*4ab0*/  IMAD.IADD R0, R13, 0x1, -R0 ;  /* 0x000000010d007824 */ /* 0x000fe200078e0a00 */
[----:B------:R-:W-:-:S02]  /*4ac0*/  LOP3.LUT R5, R2, 0x3fffe000, RZ, 0xc0, !PT ;  /* 0x3fffe00002057812 */ /* 0x000fc400078ec0ff */
[----:B------:R-:W-:-:S03]  /*4ad0*/  SHF.R.S32.HI R6, RZ, 0x1f, R6 ;  /* 0x0000001fff067819 */ /* 0x000fc60000011406 */
[----:B------:R-:W-:Y:S01]  /*4ae0*/  IMAD R5, R0, 0x4, R5 ;  /* 0x0000000400057824 */ /* 0x000fe200078e0205 */
[----:B------:R-:W-:-:S04]  /*4af0*/  IADD3.X R13, R6, R8, R11, P3, P4 ;  /* 0x00000008060d7210 */ /* 0x000fc80001fe840b */
[----:B------:R-:W-:Y:S01]  /*4b00*/  LEA R8, R5, UR4, 0x2 ;  /* 0x0000000405087c11 */ /* 0x000fe2000f8e10ff */
[----:B------:R-:W-:Y:S02]  /*4b10*/  IMAD.SHL.U32 R5, R20, 0x4000, RZ ;  /* 0x0000400014057824 */ /* 0x000fe400078e00ff */
[----:B------:R-:W2:Y:S02]  /*4b20*/  LDC.64 R20, c[0x0][0x848] ;  /* 0x00021200ff147b82 */ /* 0x000ea40000000a00 */
[----:B------:R3:W-:Y:S04]  /*4b30*/  STS.128 [R8], R24 ;  /* 0x0000001808007388 */ /* 0x0007e80000000c00 */
[----:B------:R4:W-:Y:S04]  /*4b40*/  STS.128 [R8+0x800], R28 ;  /* 0x0008001c08007388 */ /* 0x0009e80000000c00 */
[----:B------:R4:W-:Y:S04]  /*4b50*/  STS.128 [R8+0x1000], R32 ;  /* 0x0010002008007388 */ /* 0x0009e80000000c00 */
[----:B------:R4:W-:Y:S01]  /*4b60*/  STS.128 [R8+0x1800], R36 ;  /* 0x0018002408007388 */ /* 0x0009e20000000c00 */
[----:B---3--:R-:W3:Y:S03]  /*4b70*/  LDC.64 R24, c[0x0][0x828] ;  /* 0x00020a00ff187b82 */ /* 0x008ee60000000a00 */
        /* <DEDUP_REMOVED lines=12> */
[----:B------:R-:W-:-:S05]  /*4c40*/  @P0 IMAD R3, R228, 0x80, R3 ;  /* 0x00000080e4030824 */ /* 0x000fca00078e0203 */
[----:B------:R-:W-:-:S04]  /*4c50*/  @P0 SHF.R.S32.HI R0, RZ, 0x1f, R3 ;  /* 0x0000001fff000819 */ /* 0x000fc80000011403 */
[----:B------:R-:W-:-:S05]  /*4c60*/  @P0 LEA.HI R0, R0, R3, RZ, 0x7 ;  /* 0x0000000300000211 */ /* 0x000fca00078f38ff */
[----:B------:R-:W-:-:S05]  /*4c70*/  @P0 IMAD.SHL.U32 R0, R0, 0x80, RZ ;  /* 0x0000008000000824 */ /* 0x000fca00078e00ff */
[----:B------:R-:W-:Y:S01]  /*4c80*/  @P0 LOP3.LUT R2, R0, 0xffffc000, RZ, 0xc0, !PT ;  /* 0xffffc00000020812 */ /* 0x000fe200078ec0ff */
[----:B-1----:R-:W-:-:S03]  /*4c90*/  IMAD R0, R11, R14, RZ ;  /* 0x0000000e0b007224 */ /* 0x002fc600078e02ff */
[----:B------:R-:W-:Y:S02]  /*4ca0*/  @P0 SHF.R.S32.HI R3, RZ, 0x1f, R2 ;  /* 0x0000001fff030819 */ /* 0x000fe40000011402 */
[----:B------:R-:W-:-:S06]  /*4cb0*/  @!P0 CS2R R2, SRZ ;  /* 0x0000000000028805 */ /* 0x000fcc000001ff00 */
[----:B------:R-:W-:Y:S01]  /*4cc0*/  IADD3 R4, P3, R5, R2, RZ ;  /* 0x0000000205047210 */ /* 0x000fe20007f7e0ff */
[----:B------:R-:W-:Y:S02]  /*4cd0*/  IMAD R2, R11, R16, RZ ;  /* 0x000000100b027224 */ /* 0x000fe400078e02ff */
[----:B------:R-:W-:Y:S01]  /*4ce0*/  IMAD R11, R7, R15, R0 ;  /* 0x0000000f070b7224 */ /* 0x000fe200078e0200 */
[----:B------:R-:W-:Y:S01]  /*4cf0*/  LEA.HI.X.SX32 R5, R5, R3, 0x1, P3 ;  /* 0x0000000305057211 */ /* 0x000fe200018f0eff */
[C---:B------:R-:W-:Y:S01]  /*4d00*/  IMAD R17, R7.reuse, R17, R2 ;  /* 0x0000001107117224 */ /* 0x040fe200078e0202 */
[----:B------:R-:W-:Y:S01]  /*4d10*/  SHF.R.S32.HI R0, RZ, 0x1f, R228 ;  /* 0x0000001fff007819 */ /* 0x000fe200000114e4 */
[----:B------:R-:W-:-:S03]  /*4d20*/  IMAD.WIDE.U32 R2, R7, R14, R4 ;  /* 0x0000000e07027225 */ /* 0x000fc600078e0004 */
[----:B------:R-:W-:Y:S02]  /*4d30*/  SEL R15, R0, RZ, !P0 ;  /* 0x000000ff000f7207 */ /* 0x000fe40004000000 */
[----:B------:R-:W-:Y:S01]  /*4d40*/  SHF.L.U64.HI R14, R10, 0x2, R13 ;  /* 0x000000020a0e7819 */ /* 0x000fe2000001020d */
[----:B------:R-:W-:Y:S01]  /*4d50*/  IMAD.IADD R3, R3, 0x1, R11 ;  /* 0x0000000103037824 */ /* 0x000fe200078e020b */
[----:B------:R-:W-:Y:S01]  /*4d60*/  SEL R11, R228, RZ, !P0 ;  /* 0x000000ffe40b7207 */ /* 0x000fe20004000000 */
[----:B------:R-:W-:-:S04]  /*4d70*/  IMAD.WIDE.U32 R4, R7, R16, R4 ;  /* 0x0000001007047225 */ /* 0x000fc800078e0004 */
[----:B------:R-:W-:Y:S02]  /*4d80*/  IMAD R0, R15, R18, RZ ;  /* 0x000000120f007224 */ /* 0x000fe400078e02ff */
[----:B------:R-:W-:Y:S02]  /*4d90*/  IMAD.SHL.U32 R16, R10, 0x4, RZ ;  /* 0x000000040a107824 */ /* 0x000fe400078e00ff */
[----:B------:R-:W-:Y:S02]  /*4da0*/  IMAD.IADD R5, R5, 0x1, R17 ;  /* 0x0000000105057824 */ /* 0x000fe400078e0211 */
[----:B------:R-:W-:Y:S01]  /*4db0*/  IMAD R17, R11, R19, R0 ;  /* 0x000000130b117224 */ /* 0x000fe200078e0200 */
[----:B------:R-:W-:Y:S01]  /*4dc0*/  IADD3 R6, P4, R16, UR6, RZ ;  /* 0x0000000610067c10 */ /* 0x000fe2000ff9e0ff */
[----:B--2---:R-:W-:Y:S02]  /*4dd0*/  IMAD R0, R15, R20, RZ ;  /* 0x000000140f007224 */ /* 0x004fe400078e02ff */
[----:B------:R-:W-:-:S04]  /*4de0*/  IMAD.WIDE.U32 R2, R11, R18, R2 ;  /* 0x000000120b027225 */ /* 0x000fc800078e0002 */
[----:B------:R-:W-:Y:S01]  /*4df0*/  IMAD.WIDE.U32 R4, R11, R20, R4 ;  /* 0x000000140b047225 */ /* 0x000fe200078e0004 */
[----:B------:R-:W-:-:S03]  /*4e00*/  LEA R22, P3, R2, R22, 0x2 ;  /* 0x0000001602167211 */ /* 0x000fc600078610ff */
[----:B------:R-:W-:Y:S01]  /*4e10*/  IMAD.MOV R10, RZ, RZ, -R7 ;  /* 0x000000ffff0a7224 */ /* 0x000fe200078e0a07 */
[----:B------:R-:W-:Y:S01]  /*4e20*/  IADD3.X R7, R14, UR7, RZ, P4, !PT ;  /* 0x000000070e077c10 */ /* 0x000fe2000a7fe4ff */
[----:B------:R-:W-:Y:S01]  /*4e30*/  IMAD R11, R11, R21, R0 ;  /* 0x000000150b0b7224 */ /* 0x000fe200078e0200 */
[----:B---3--:R-:W-:Y:S01]  /*4e40*/  LEA R24, P0, R4, R24, 0x2 ;  /* 0x0000001804187211 */ /* 0x008fe200078010ff */
[----:B------:R-:W-:Y:S02]  /*4e50*/  IMAD R13, R12, R10, R9 ;  /* 0x0000000a0c0d7224 */ /* 0x000fe400078e0209 */
[----:B------:R-:W-:Y:S02]  /*4e60*/  IMAD.IADD R10, R3, 0x1, R17 ;  /* 0x00000001030a7824 */ /* 0x000fe400078e0211 */
[----:B------:R-:W-:Y:S01]  /*4e70*/  IMAD.IADD R9, R5, 0x1, R11 ;  /* 0x0000000105097824 */ /* 0x000fe200078e020b */
[----:B----4-:R-:W-:Y:S07]  /*4e80*/  @P2 BRA `(.L_x_981) ;  /* 0x0000000000142947 */ /* 0x010fee0003800000 */
.L_x_982:
[----:B------:R-:W2:Y:S04]  /*4e90*/  LDG.E.STRONG.GPU R0, desc[UR38][R6.64] ;  /* 0x0000002606007981 */ /* 0x000ea8000c1ef900 */
[----:B--2---:R-:W-:Y:S01]  /*4ea0*/  CCTL.IVALL ;  /* 0x00000000ff00798f */ /* 0x004fe20002000000 */
[----:B------:R-:W-:Y:S05]  /*4eb0*/  YIELD ;  /* 0x0000000000007946 */ /* 0x000fea0003800000 */
[----:B------:R-:W-:-:S13]  /*4ec0*/  ISETP.NE.AND P2, PT, R0, R13, PT ;  /* 0x0000000d0000720c */ /* 0x000fda0003f45270 */
[----:B------:R-:W-:Y:S05]  /*4ed0*/  @P2 BRA `(.L_x_982) ;  /* 0xfffffffc00ec2947 */ /* 0x000fea000383ffff */
.L_x_981:
[----:B------:R-:W-:Y:S05]  /*4ee0*/  BSYNC B0 ;  /* 0x0000000000007941 */ /* 0x000fea0003800000 */
.L_x_980:
[----:B------:R-:W-:Y:S01]  /*4ef0*/  UMOV UR5, 0xffffffff ;  /* 0xffffffff00057882 */ /* 0x000fe20000000000 */
[----:B------:R-:W-:Y:S02]  /*4f00*/  LEA.HI.X R10, R2, R23, R10, 0x2, P3 ;  /* 0x00000017020a7211 */ /* 0x000fe400018f140a */
[----:B------:R-:W-:Y:S01]  /*4f10*/  LEA.HI.X R9, R4, R25, R9, 0x2, P0 ;  /* 0x0000001904097211 */ /* 0x000fe200000f1409 */
[----:B------:R-:W-:Y:S06]  /*4f20*/  BRA.DIV UR5, `(.L_x_983) ;  /* 0x00000042059c7947 */ /* 0x000fec000b800000 */
[----:B------:R-:W-:Y:S01]  /*4f30*/  NOP ;  /* 0x0000000000007918 */ /* 0x000fe20000000000 */
.L_x_1073:
        /* <DEDUP_REMOVED lines=16> */
.L_x_986:
[----:B------:R-:W-:Y:S01]  /*5040*/  @P0 ELECT P2, URZ, PT ;  /* 0x00000000003f082f */ /* 0x000fe20003840000 */
[----:B------:R1:W-:-:S12]  /*5050*/  UBLKRED.G.S.ADD.F32.RN [UR6], [UR4], UR5, desc[UR8] ;  /* 0x00000806040073bb */ /* 0x0003d800080a1405 */
[----:B------:R-:W-:Y:S02]  /*5060*/  @P2 PLOP3.LUT P0, PT, P2, PT, PT, 0x8, 0x0 ;  /* 0x000000000000281c */ /* 0x000fe4000170e170 */
[----:B------:R-:W-:-:S11]  /*5070*/  PLOP3.LUT P2, PT, PT, PT, PT, 0x8, 0x0 ;  /* 0x000000000000781c */ /* 0x000fd60003f4e170 */
[----:B-1----:R-:W-:Y:S05]  /*5080*/  @P0 BRA.U.ANY `(.L_x_986) ;  /* 0xfffffffd00ec0947 */ /* 0x002fea000393ffff */
[----:B------:R0:W-:Y:S01]  /*5090*/  UTMACMDFLUSH ;  /* 0x00000000000079b7 */ /* 0x0001e20000000000 */
[----:B------:R-:W-:-:S04]  /*50a0*/  DEPBAR.LE SB0, 0x0 ;  /* 0x000080000000791a */ /* 0x000fc80000000000 */
.L_x_985:
[----:B------:R-:W-:Y:S05]  /*50b0*/  BSYNC B0 ;  /* 0x0000000000007941 */ /* 0x000fea0003800000 */
.L_x_984:
        /* <DEDUP_REMOVED lines=14> */
.L_x_988:
[----:B------:R-:W-:Y:S05]  /*51a0*/  BSYNC B0 ;  /* 0x0000000000007941 */ /* 0x000fea0003800000 */
.L_x_987:
        /* <DEDUP_REMOVED lines=22> */
.L_x_991:
[----:B------:R-:W2:Y:S04]  /*5310*/  LDG.E.STRONG.GPU R0, desc[UR38][R2.64] ;  /* 0x0000002602007981 */ /* 0x000ea8000c1ef900 */
[----:B--2---:R-:W-:Y:S01]  /*5320*/  CCTL.IVALL ;  /* 0x00000000ff00798f */ /* 0x004fe20002000000 */
[----:B------:R-:W-:Y:S05]  /*5330*/  YIELD ;  /* 0x0000000000007946 */ /* 0x000fea0003800000 */
[----:B------:R-:W-:-:S13]  /*5340*/  ISETP.NE.AND P0, PT, R0, R13, PT ;  /* 0x0000000d0000720c */ /* 0x000fda0003f05270 */
[----:B------:R-:W-:Y:S05]  /*5350*/  @P0 BRA `(.L_x_991) ;  /* 0xfffffffc00ec0947 */ /* 0x000fea000383ffff */
.L_x_990:
[----:B------:R-:W-:Y:S05]  /*5360*/  BSYNC B0 ;  /* 0x0000000000007941 */ /* 0x000fea0003800000 */
.L_x_989:
[----:B------:R-:W-:-:S03]  /*5370*/  UMOV UR5, 0xffffffff ;  /* 0xffffffff00057882 */ /* 0x000fc60000000000 */
[----:B------:R-:W-:Y:S05]  /*5380*/  BRA.DIV UR5, `(.L_x_992) ;  /* 0x0000003e05a07947 */ /* 0x000fea000b800000 */
[----:B------:R-:W-:Y:S01]  /*5390*/  NOP ;  /* 0x0000000000007918 */ /* 0x000fe20000000000 */
.L_x_1076:
        /* <DEDUP_REMOVED lines=14> */
[----:B------:R-:W-:Y:S01]  /*5480*/  PLOP3.LUT P0, PT, PT, PT, PT, 0x80, 0x0 ;  /* 0x000000000000781c */ /* 0x000fe20003f0f070 */
[----:B------:R-:W-:-:S12]  /*5490*/  UMOV UR9, 0x14f00000 ;  /* 0x14f0000000097882 */ /* 0x000fd80000000000 */
.L_x_995:
[----:B------:R-:W-:Y:S01]  /*54a0*/  @P0 ELECT P2, URZ, PT ;  /* 0x00000000003f082f */ /* 0x000fe20003840000 */
[----:B------:R2:W-:-:S12]  /*54b0*/  UBLKRED.G.S.ADD.F32.RN [UR6], [UR4], UR5, desc[UR8] ;  /* 0x00000806040073bb */ /* 0x0005d800080a1405 */
[----:B------:R-:W-:Y:S02]  /*54c0*/  @P2 PLOP3.LUT P0, PT, P2, PT, PT, 0x8, 0x0 ;  /* 0x000000000000281c */ /* 0x000fe4000170e170 */
[----:B------:R-:W-:-:S11]  /*54d0*/  PLOP3.LUT P2, PT, PT, PT, PT, 0x8, 0x0 ;  /* 0x000000000000781c */ /* 0x000fd60003f4e170 */
[----:B--2---:R-:W-:Y:S05]  /*54e0*/  @P0 BRA.U.ANY `(.L_x_995) ;  /* 0xfffffffd00ec0947 */ /* 0x004fea000393ffff */
[----:B------:R0:W-:Y:S01]  /*54f0*/  UTMACMDFLUSH ;  /* 0x00000000000079b7 */ /* 0x0001e20000000000 */
[----:B------:R-:W-:-:S04]  /*5500*/  DEPBAR.LE SB0, 0x0 ;  /* 0x000080000000791a */ /* 0x000fc80000000000 */
.L_x_994:
[----:B------:R-:W-:Y:S05]  /*5510*/  BSYNC B0 ;  /* 0x0000000000007941 */ /* 0x000fea0003800000 */
.L_x_993:
        /* <DEDUP_REMOVED lines=14> */
.L_x_951:
        /* <DEDUP_REMOVED lines=21> */
.L_x_997:
        /* <DEDUP_REMOVED lines=13> */
.L_x_999:
[----:B------:R-:W-:-:S05]  /*5820*/  ULDC UR4, c[0x0][0x8c4] ;  /* 0x0002310000047ab9 */ /* 0x000fca0000000800 */
.L_x_998:
        /* <DEDUP_REMOVED lines=37> */
.L_x_1000:
        /* <DEDUP_REMOVED lines=20> */
[----:B------:R-:W-:-:S02]  /*5bc0*/  USEL UR13, UR5, URZ, !UP0 ;  /* 0x0000003f050d7287 */ /* 0x000fc4000c000000 */
[----:B------:R-:W-:Y:S01]  /*5bd0*/  UIADD3 UR8, UP0, UR6, UR14, URZ ;  /* 0x0000000e06087290 */ /* 0x000fe2000ff1e03f */
[----:B------:R-:W-:Y:S01]  /*5be0*/  SHF.R.S32.HI R3, RZ, 0x6, R3 ;  /* 0x00000006ff037819 */ /* 0x000fe20000011403 */
[----:B------:R-:W-:Y:S01]  /*5bf0*/  UIADD3 UR5, UR15, UR9, URZ ;  /* 0x000000090f057290 */ /* 0x000fe2000fffe03f */
[----:B------:R-:W-:Y:S01]  /*5c00*/  ULDC UR10, c[0x0][0x288] ;  /* 0x0000a200000a7ab9 */ /* 0x000fe20000000800 */
[----:B------:R-:W-:Y:S01]  /*5c10*/  ULDC.64 UR16, c[0x0][0x2e0] ;  /* 0x0000b80000107ab9 */ /* 0x000fe20000000a00 */
[----:B------:R-:W-:Y:S01]  /*5c20*/  UIMAD UR12, UR12, UR10, URZ ;  /* 0x0000000a0c0c72a4 */ /* 0x000fe2000f8e023f */
[----:B------:R-:W-:Y:S01]  /*5c30*/  VIMNMX R3, R3, 0x1, !PT ;  /* 0x0000000103037848 */ /* 0x000fe20007fe0100 */
[----:B------:R-:W-:Y:S01]  /*5c40*/  ULDC UR11, c[0x0][0x760] ;  /* 0x0001d800000b7ab9 */ /* 0x000fe20000000800 */
[----:B------:R-:W-:Y:S02]  /*5c50*/  UIADD3.X UR9, UR7, UR5, URZ, UP0, !UPT ;  /* 0x0000000507097290 */ /* 0x000fe400087fe43f */
[----:B------:R-:W-:Y:S01]  /*5c60*/  UIMAD UR13, UR13, UR16, URZ ;  /* 0x000000100d0d72a4 */ /* 0x000fe2000f8e023f */
[----:B------:R-:W-:Y:S01]  /*5c70*/  LOP3.LUT R6, R3, 0x1, RZ, 0xc0, !PT ;  /* 0x0000000103067812 */ /* 0x000fe200078ec0ff */
[----:B------:R-:W-:-:S02]  /*5c80*/  UIMAD UR10, UR10, UR11, URZ ;  /* 0x0000000b0a0a72a4 */ /* 0x000fc4000f8e023f */
[----:B------:R-:W-:Y:S02]  /*5c90*/  UIADD3 UR11, UP0, UR12, UR19, URZ ;  /* 0x000000130c0b7290 */ /* 0x000fe4000ff1e03f */
[----:B------:R-:W-:Y:S01]  /*5ca0*/  UIMAD UR13, UR18, UR17, UR13 ;  /* 0x00000011120d72a4 */ /* 0x000fe2000f8e020d */
[----:B-1----:R-:W-:Y:S01]  /*5cb0*/  LOP3.LUT R0, R4, 0x1f, RZ, 0xc0, !PT ;  /* 0x0000001f04007812 */ /* 0x002fe200078ec0ff */
[----:B------:R-:W-:Y:S02]  /*5cc0*/  UIMAD.WIDE.U32 UR8, UR18, UR16, UR8 ;  /* 0x00000010120872a5 */ /* 0x000fe4000f8e0008 */
[----:B------:R-:W-:Y:S01]  /*5cd0*/  ULEA.HI.X.SX32 UR12, UR12, UR4, 0x1, UP0 ;  /* 0x000000040c0c7291 */ /* 0x000fe200080f0e3f */
[----:B------:R-:W-:Y:S01]  /*5ce0*/  ELECT P0, URZ, PT ;  /* 0x00000000003f782f */ /* 0x000fe20003800000 */
        /* <DEDUP_REMOVED lines=19> */
.L_x_1026:
        /* <DEDUP_REMOVED lines=17> */
.L_x_1004:
[----:B------:R-:W2:Y:S04]  /*5f30*/  LDG.E.STRONG.GPU R5, desc[UR38][R2.64] ;  /* 0x0000002602057981 */ /* 0x000ea8000c1ef900 */
[----:B--2---:R-:W-:Y:S01]  /*5f40*/  CCTL.IVALL ;  /* 0x00000000ff00798f */ /* 0x004fe20002000000 */
[----:B------:R-:W-:Y:S05]  /*5f50*/  YIELD ;  /* 0x0000000000007946 */ /* 0x000fea0003800000 */
[----:B------:R-:W-:-:S13]  /*5f60*/  ISETP.NE.AND P3, PT, R5, UR24, PT ;  /* 0x0000001805007c0c */ /* 0x000fda000bf65270 */
[----:B------:R-:W-:Y:S05]  /*5f70*/  @P3 BRA `(.L_x_1004) ;  /* 0xfffffffc00ec3947 */ /* 0x000fea000383ffff */
.L_x_1003:
[----:B------:R-:W-:Y:S05]  /*5f80*/  BSYNC B0 ;  /* 0x0000000000007941 */ /* 0x000fea0003800000 */
.L_x_1002:
[----:B------:R-:W-:-:S03]  /*5f90*/  UMOV UR22, 0xffffffff ;  /* 0xffffffff00167882 */ /* 0x000fc60000000000 */
[----:B------:R-:W-:Y:S05]  /*5fa0*/  BRA.DIV UR22, `(.L_x_1005) ;  /* 0x0000003216b47947 */ /* 0x000fea000b800000 */
[----:B------:R-:W-:Y:S01]  /*5fb0*/  NOP ;  /* 0x0000000000007918 */ /* 0x000fe20000000000 */
.L_x_1079:
        /* <DEDUP_REMOVED lines=19> */
.L_x_1007:
[----:B------:R-:W-:Y:S05]  /*60f0*/  BSYNC B0 ;  /* 0x0000000000007941 */ /* 0x000fea0003800000 */
.L_x_1006:
        /* <DEDUP_REMOVED lines=13> */
.L_x_1009:
[----:B------:R-:W-:Y:S05]  /*61d0*/  BSYNC B0 ;  /* 0x0000000000007941 */ /* 0x000fea0003800000 */
.L_x_1008:
[----:B------:R-:W-:Y:S06]  /*61e0*/  BAR.ARV 0xa, 0xa0 ;  /* 0x0282800000007b1d */ /* 0x000fec0000002000 */
[----:B------:R-:W-:Y:S04]  /*61f0*/  BSSY B0, `(.L_x_1010) ;  /* 0x0000003000007945 */ /* 0x000fe80003800000 */
[----:B------:R-:W-:Y:S05]  /*6200*/  @!P0 BRA `(.L_x_1011) ;  /* 0x0000000000048947 */ /* 0x000fea0003800000 */
[----:B------:R-:W-:-:S04]  /*6210*/  DEPBAR.LE SB0, 0x0 ;  /* 0x000080000000791a */ /* 0x000fc80000000000 */
.L_x_1011:
[----:B------:R-:W-:Y:S05]  /*6220*/  BSYNC B0 ;  /* 0x0000000000007941 */ /* 0x000fea0003800000 */
.L_x_1010:
        /* <DEDUP_REMOVED lines=19> */
.L_x_1013:
[----:B------:R-:W-:Y:S05]  /*6360*/  BSYNC B0 ;  /* 0x0000000000007941 */ /* 0x000fea0003800000 */
.L_x_1012:
        /* <DEDUP_REMOVED lines=9> */
.L_x_1016:
[----:B------:R-:W2:Y:S04]  /*6400*/  LDG.E.STRONG.GPU R5, desc[UR38][R2.64] ;  /* 0x0000002602057981 */ /* 0x000ea8000c1ef900 */
[----:B--2---:R-:W-:Y:S01]  /*6410*/  CCTL.IVALL ;  /* 0x00000000ff00798f */ /* 0x004fe20002000000 */
[----:B------:R-:W-:Y:S05]  /*6420*/  YIELD ;  /* 0x0000000000007946 */ /* 0x000fea0003800000 */
[----:B------:R-:W-:-:S13]  /*6430*/  ISETP.NE.AND P3, PT, R5, UR24, PT ;  /* 0x0000001805007c0c */ /* 0x000fda000bf65270 */
[----:B------:R-:W-:Y:S05]  /*6440*/  @P3 BRA `(.L_x_1016) ;  /* 0xfffffffc00ec3947 */ /* 0x000fea000383ffff */
.L_x_1015:
[----:B------:R-:W-:Y:S05]  /*6450*/  BSYNC B0 ;  /* 0x0000000000007941 */ /* 0x000fea0003800000 */
.L_x_1014:
[----:B------:R-:W-:-:S03]  /*6460*/  UMOV UR6, 0xffffffff ;  /* 0xffffffff00067882 */ /* 0x000fc60000000000 */
[----:B------:R-:W-:Y:S05]  /*6470*/  BRA.DIV UR6, `(.L_x_1017) ;  /* 0x0000002e069c7947 */ /* 0x000fea000b800000 */
[----:B------:R-:W-:Y:S01]  /*6480*/  NOP ;  /* 0x0000000000007918 */ /* 0x000fe20000000000 */
.L_x_1082:
        /* <DEDUP_REMOVED lines=13> */
.L_x_1019:
[----:B------:R-:W-:Y:S05]  /*6560*/  BSYNC B0 ;  /* 0x0000000000007941 */ /* 0x000fea0003800000 */
.L_x_1018:
        /* <DEDUP_REMOVED lines=13> */
.L_x_1021:
[----:B------:R-:W-:Y:S05]  /*6640*/  BSYNC B0 ;  /* 0x0000000000007941 */ /* 0x000fea0003800000 */
.L_x_1020:
[----:B------:R-:W-:Y:S06]  /*6650*/  BAR.ARV 0xa, 0xa0 ;  /* 0x0282800000007b1d */ /* 0x000fec0000002000 */
[----:B------:R-:W-:Y:S04]  /*6660*/  BSSY B0, `(.L_x_1022) ;  /* 0x0000003000007945 */ /* 0x000fe80003800000 */
[----:B------:R-:W-:Y:S05]  /*6670*/  @!P0 BRA `(.L_x_1023) ;  /* 0x0000000000048947 */ /* 0x000fea0003800000 */
[----:B------:R-:W-:-:S04]  /*6680*/  DEPBAR.LE SB0, 0x0 ;  /* 0x000080000000791a */ /* 0x000fc80000000000 */
.L_x_1023:
[----:B------:R-:W-:Y:S05]  /*6690*/  BSYNC B0 ;  /* 0x0000000000007941 */ /* 0x000fea0003800000 */
.L_x_1022:
        /* <DEDUP_REMOVED lines=19> */
.L_x_1025:
[----:B------:R-:W-:Y:S05]  /*67d0*/  BSYNC B0 ;  /* 0x0000000000007941 */ /* 0x000fea0003800000 */
.L_x_1024:
[----:B------:R-:W-:Y:S02]  /*67e0*/  UIADD3 UR4, UR4, 0x2, URZ ;  /* 0x0000000204047890 */ /* 0x000fe4000fffe03f */
[----:B------:R-:W-:Y:S01]  /*67f0*/  UIADD3 UR5, UR5, 0x1, URZ ;  /* 0x0000000105057890 */ /* 0x000fe2000fffe03f */
[----:B------:R-:W-:Y:S11]  /*6800*/  @P2 BRA `(.L_x_1026) ;  /* 0xfffffff400842947 */ /* 0x000ff6000383ffff */
.L_x_1001:
        /* <DEDUP_REMOVED lines=13> */
.L_x_1029:
[----:B------:R-:W2:Y:S04]  /*68e0*/  LDG.E.STRONG.GPU R0, desc[UR38][R2.64] ;  /* 0x0000002602007981 */ /* 0x000ea8000c1ef900 */
[----:B--2---:R-:W-:Y:S01]  /*68f0*/  CCTL.IVALL ;  /* 0x00000000ff00798f */ /* 0x004fe20002000000 */
[----:B------:R-:W-:Y:S05]  /*6900*/  YIELD ;  /* 0x0000000000007946 */ /* 0x000fea0003800000 */
[----:B------:R-:W-:-:S13]  /*6910*/  ISETP.NE.AND P1, PT, R0, UR24, PT ;  /* 0x0000001800007c0c */ /* 0x000fda000bf25270 */
[----:B------:R-:W-:Y:S05]  /*6920*/  @P1 BRA `(.L_x_1029) ;  /* 0xfffffffc00ec1947 */ /* 0x000fea000383ffff */
.L_x_1028:
[----:B------:R-:W-:Y:S05]  /*6930*/  BSYNC B0 ;  /* 0x0000000000007941 */ /* 0x000fea0003800000 */
.L_x_1027:
[----:B------:R-:W-:-:S03]  /*6940*/  UMOV UR5, 0xffffffff ;  /* 0xffffffff00057882 */ /* 0x000fc60000000000 */
[----:B------:R-:W-:Y:S05]  /*6950*/  BRA.DIV UR5, `(.L_x_1030) ;  /* 0x0000002a05807947 */ /* 0x000fea000b800000 */
[----:B------:R-:W-:Y:S01]  /*6960*/  NOP ;  /* 0x0000000000007918 */ /* 0x000fe20000000000 */
.L_x_1085:
        /* <DEDUP_REMOVED lines=22> */
.L_x_1032:
[----:B------:R-:W-:Y:S05]  /*6ad0*/  BSYNC B0 ;  /* 0x0000000000007941 */ /* 0x000fea0003800000 */
.L_x_1031:
        /* <DEDUP_REMOVED lines=20> */
.L_x_1034:
[----:B------:R-:W-:Y:S05]  /*6c20*/  BSYNC B0 ;  /* 0x0000000000007941 */ /* 0x000fea0003800000 */
.L_x_1033:
[----:B------:R-:W-:Y:S06]  /*6c30*/  BAR.ARV 0xa, 0xa0 ;  /* 0x0282800000007b1d */ /* 0x000fec0000002000 */
[----:B------:R-:W-:Y:S04]  /*6c40*/  BSSY B0, `(.L_x_1035) ;  /* 0x0000003000007945 */ /* 0x000fe80003800000 */
[----:B------:R-:W-:Y:S05]  /*6c50*/  @!P0 BRA `(.L_x_1036) ;  /* 0x0000000000048947 */ /* 0x000fea0003800000 */
[----:B------:R-:W-:-:S04]  /*6c60*/  DEPBAR.LE SB0, 0x0 ;  /* 0x000080000000791a */ /* 0x000fc80000000000 */
.L_x_1036:
[----:B------:R-:W-:Y:S05]  /*6c70*/  BSYNC B0 ;  /* 0x0000000000007941 */ /* 0x000fea0003800000 */
.L_x_1035:
        /* <DEDUP_REMOVED lines=19> */
.L_x_996:
        /* <DEDUP_REMOVED lines=10> */
.L_x_1037:
        /* <DEDUP_REMOVED lines=10> */
.L_x_1039:
[----:B------:R-:W3:Y:S02]  /*6ef0*/  LDC R5, c[0x0][0x8c4] ;  /* 0x00023100ff057b82 */ /* 0x000ee40000000800 */
.L_x_1038:
        /* <DEDUP_REMOVED lines=45> */
.L_x_1041:
        /* <DEDUP_REMOVED lines=66> */
.L_x_1086:
        /* <DEDUP_REMOVED lines=9> */
.L_x_1044:
        /* <DEDUP_REMOVED lines=82> */
.L_x_1055:
[----:B------:R-:W-:-:S04]  /*7ba0*/  SHF.L.U32 R21, R10, 0x1f, RZ ;  /* 0x0000001f0a157819 */ /* 0x000fc800000006ff */
[----:B-1----:R-:W1:Y:S02]  /*7bb0*/  SYNCS.PHASECHK.TRANS64.TRYWAIT P1, [R12+URZ+0x30840], R21 ;  /* 0x030840150c0075a7 */ /* 0x002e64000802017f */
[----:B-12--5:R-:W-:Y:S05]  /*7bc0*/  @!P1 BRA `(.L_x_1047) ;  /* 0x0000001800149947 */ /* 0x026fea0003800000 */
.L_x_1087:
[----:B------:R-:W-:Y:S05]  /*7bd0*/  @P0 BRA `(.L_x_1048) ;  /* 0x0000000000140947 */ /* 0x000fea0003800000 */
[----:B------:R-:W-:Y:S01]  /*7be0*/  ISETP.NE.AND P1, PT, R20, RZ, PT ;  /* 0x000000ff1400720c */ /* 0x000fe20003f25270 */
[----:B------:R-:W-:-:S04]  /*7bf0*/  IMAD.MOV.U32 R3, RZ, RZ, 0x4100 ;  /* 0x00004100ff037424 */ /* 0x000fc800078e00ff */
[----:B------:R2:W-:Y:S08]  /*7c00*/  SYNCS.ARRIVE.TRANS64 RZ, [R12+URZ+0x30830], R3 ;  /* 0x030830030cff79a7 */ /* 0x0005f0000800003f */
[----:B------:R-:W-:Y:S05]  /*7c10*/  @!P1 BRA `(.L_x_1048) ;  /* 0x0000000000049947 */ /* 0x000fea0003800000 */
[----:B------:R-:W-:Y:S01]  /*7c20*/  BPT.TRAP 0x1 ;  /* 0x000000040000795c */ /* 0x000fe20000300000 */
.L_x_1048:
        /* <DEDUP_REMOVED lines=37> */
.L_x_1088:
[----:B------:R-:W-:Y:S05]  /*7e80*/  @P0 BRA `(.L_x_1050) ;  /* 0x0000000000140947 */ /* 0x000fea0003800000 */
[----:B------:R-:W-:Y:S01]  /*7e90*/  ISETP.NE.AND P1, PT, R20, RZ, PT ;  /* 0x000000ff1400720c */ /* 0x000fe20003f25270 */
[----:B------:R-:W-:-:S04]  /*7ea0*/  IMAD.MOV.U32 R2, RZ, RZ, 0x4100 ;  /* 0x00004100ff027424 */ /* 0x000fc800078e00ff */
[----:B------:R3:W-:Y:S08]  /*7eb0*/  SYNCS.ARRIVE.TRANS64 RZ, [R12+URZ+0x30818], R2 ;  /* 0x030818020cff79a7 */ /* 0x0007f0000800003f */
[----:B------:R-:W-:Y:S05]  /*7ec0*/  @!P1 BRA `(.L_x_1050) ;  /* 0x0000000000049947 */ /* 0x000fea0003800000 */
[----:B------:R-:W-:Y:S01]  /*7ed0*/  BPT.TRAP 0x1 ;  /* 0x000000040000795c */ /* 0x000fe20000300000 */
.L_x_1050:
        /* <DEDUP_REMOVED lines=29> */
.L_x_1089:
        /* <DEDUP_REMOVED lines=9> */
.L_x_1052:
        /* <DEDUP_REMOVED lines=31> */
.L_x_1091:
[----:B------:R-:W-:Y:S05]  /*8330*/  @P0 BRA `(.L_x_1054) ;  /* 0x0000000000140947 */ /* 0x000fea0003800000 */
[----:B------:R-:W-:Y:S01]  /*8340*/  ISETP.NE.AND P1, PT, R20, RZ, PT ;  /* 0x000000ff1400720c */ /* 0x000fe20003f25270 */
[----:B-1----:R-:W-:-:S04]  /*8350*/  IMAD.MOV.U32 R5, RZ, RZ, 0x4100 ;  /* 0x00004100ff057424 */ /* 0x002fc800078e00ff */
[----:B------:R2:W-:Y:S08]  /*8360*/  SYNCS.ARRIVE.TRANS64 RZ, [R12+URZ+0x30810], R5 ;  /* 0x030810050cff79a7 */ /* 0x0005f0000800003f */
[----:B------:R-:W-:Y:S05]  /*8370*/  @!P1 BRA `(.L_x_1054) ;  /* 0x0000000000049947 */ /* 0x000fea0003800000 */
[----:B------:R-:W-:Y:S01]  /*8380*/  BPT.TRAP 0x1 ;  /* 0x000000040000795c */ /* 0x000fe20000300000 */
.L_x_1054:
        /* <DEDUP_REMOVED lines=30> */
.L_x_1046:
[----:B------:R-:W-:-:S13]  /*8570*/  ISETP.NE.AND P1, PT, R18, RZ, PT ;  /* 0x000000ff1200720c */ /* 0x000fda0003f25270 */
[----:B------:R-:W-:Y:S05]  /*8580*/  @!P1 BRA `(.L_x_1045) ;  /* 0x0000000400309947 */ /* 0x000fea0003800000 */
[----:B------:R-:W-:-:S04]  /*8590*/  SHF.L.U32 R13, R10, 0x1f, RZ ;  /* 0x0000001f0a0d7819 */ /* 0x000fc800000006ff */
[----:B------:R-:W1:Y:S02]  /*85a0*/  SYNCS.PHASECHK.TRANS64.TRYWAIT P1, [R12+URZ+0x30840], R13 ;  /* 0x0308400d0c0075a7 */ /* 0x000e64000802017f */
[----:B-1----:R-:W-:Y:S05]  /*85b0*/  @!P1 BRA `(.L_x_1056) ;  /* 0x0000000c00ec9947 */ /* 0x002fea0003800000 */
.L_x_1092:
[----:B------:R-:W-:Y:S05]  /*85c0*/  @P0 BRA `(.L_x_1057) ;  /* 0x0000000000140947 */ /* 0x000fea0003800000 */
[----:B------:R-:W-:Y:S01]  /*85d0*/  ISETP.NE.AND P1, PT, R20, RZ, PT ;  /* 0x000000ff1400720c */ /* 0x000fe20003f25270 */
[----:B------:R-:W-:-:S04]  /*85e0*/  IMAD.MOV.U32 R5, RZ, RZ, 0x4100 ;  /* 0x00004100ff057424 */ /* 0x000fc800078e00ff */
[----:B------:R2:W-:Y:S08]  /*85f0*/  SYNCS.ARRIVE.TRANS64 RZ, [R12+URZ+0x30830], R5 ;  /* 0x030830050cff79a7 */ /* 0x0005f0000800003f */
[----:B------:R-:W-:Y:S05]  /*8600*/  @!P1 BRA `(.L_x_1057) ;  /* 0x0000000000049947 */ /* 0x000fea0003800000 */
[----:B------:R-:W-:Y:S01]  /*8610*/  BPT.TRAP 0x1 ;  /* 0x000000040000795c */ /* 0x000fe20000300000 */
.L_x_1057:
        /* <DEDUP_REMOVED lines=34> */
.L_x_1093:
[----:B------:R-:W-:Y:S05]  /*8840*/  @P0 BRA `(.L_x_1059) ;  /* 0x0000000000140947 */ /* 0x000fea0003800000 */
[----:B------:R-:W-:Y:S01]  /*8850*/  ISETP.NE.AND P0, PT, R20, RZ, PT ;  /* 0x000000ff1400720c */ /* 0x000fe20003f05270 */
[----:B------:R-:W-:-:S04]  /*8860*/  IMAD.MOV.U32 R5, RZ, RZ, 0x4100 ;  /* 0x00004100ff057424 */ /* 0x000fc800078e00ff */
[----:B------:R3:W-:Y:S08]  /*8870*/  SYNCS.ARRIVE.TRANS64 RZ, [R12+URZ+0x30818], R5 ;  /* 0x030818050cff79a7 */ /* 0x0007f0000800003f */
[----:B------:R-:W-:Y:S05]  /*8880*/  @!P0 BRA `(.L_x_1059) ;  /* 0x0000000000048947 */ /* 0x000fea0003800000 */
[----:B------:R-:W-:Y:S01]  /*8890*/  BPT.TRAP 0x1 ;  /* 0x000000040000795c */ /* 0x000fe20000300000 */
.L_x_1059:
        /* <DEDUP_REMOVED lines=27> */
.L_x_1045:
[----:B-----5:R-:W-:Y:S01]  /*8a50*/  IMAD R4, R0, 0x8, R12 ;  /* 0x0000000800047824 */ /* 0x020fe200078e020c */
[----:B------:R-:W-:Y:S01]  /*8a60*/  SHF.L.U32 R3, R10, 0x1f, RZ ;  /* 0x0000001f0a037819 */ /* 0x000fe200000006ff */
[----:B------:R-:W3:Y:S03]  /*8a70*/  S2R R2, SR_TID.X ;  /* 0x0000000000027919 */ /* 0x000ee60000002100 */
[----:B------:R-:W4:Y:S01]  /*8a80*/  SYNCS.PHASECHK.TRANS64.TRYWAIT P0, [R4+URZ+0x30840], R3 ;  /* 0x03084003040075a7 */ /* 0x000f22000800017f */
[----:B---3--:R-:W-:-:S04]  /*8a90*/  LOP3.LUT R2, R2, 0x7f, RZ, 0xc0, !PT ;  /* 0x0000007f02027812 */ /* 0x008fc800078ec0ff */
[----:B------:R-:W-:Y:S01]  /*8aa0*/  ISETP.NE.AND P1, PT, R2, RZ, PT ;  /* 0x000000ff0200720c */ /* 0x000fe20003f25270 */
[----:B----4-:R-:W-:-:S12]  /*8ab0*/  @!P0 BRA `(.L_x_1060) ;  /* 0x0000000800d48947 */ /* 0x010fd80003800000 */
.L_x_1094:
[----:B------:R-:W-:Y:S05]  /*8ac0*/  @P1 BRA `(.L_x_1061) ;  /* 0x0000000000181947 */ /* 0x000fea0003800000 */
[----:B------:R-:W4:Y:S01]  /*8ad0*/  S2R R2, SR_TID.X ;  /* 0x0000000000027919 */ /* 0x000f220000002100 */
[----:B---3--:R-:W-:-:S04]  /*8ae0*/  IMAD.MOV.U32 R3, RZ, RZ, 0x4100 ;  /* 0x00004100ff037424 */ /* 0x008fc800078e00ff */
[----:B------:R3:W-:Y:S01]  /*8af0*/  SYNCS.ARRIVE.TRANS64 RZ, [R4+URZ+0x30830], R3 ;  /* 0x0308300304ff79a7 */ /* 0x0007e2000800003f */
[----:B----4-:R-:W-:-:S13]  /*8b00*/  LOP3.LUT P0, RZ, R2, 0x1f, RZ, 0xc0, !PT ;  /* 0x0000001f02ff7812 */ /* 0x010fda000780c0ff */
[----:B---3--:R-:W-:Y:S05]  /*8b10*/  @!P0 BRA `(.L_x_1061) ;  /* 0x0000000000048947 */ /* 0x008fea0003800000 */
[----:B------:R-:W-:Y:S01]  /*8b20*/  BPT.TRAP 0x1 ;  /* 0x000000040000795c */ /* 0x000fe20000300000 */
.L_x_1061:
        /* <DEDUP_REMOVED lines=41> */
.L_x_1042:
[----:B------:R-:W-:Y:S05]  /*8dc0*/  BSYNC B0 ;  /* 0x0000000000007941 */ /* 0x000fea0003800000 */
.L_x_1040:
[----:B------:R-:W-:-:S03]  /*8dd0*/  UMOV UR6, 0xffffffff ;  /* 0xffffffff00067882 */ /* 0x000fc60000000000 */
[----:B------:R-:W-:Y:S05]  /*8de0*/  BRA.DIV UR6, `(.L_x_1062) ;  /* 0x0000000a061c7947 */ /* 0x000fea000b800000 */
[----:B------:R-:W-:-:S13]  /*8df0*/  ELECT P0, URZ, PT ;  /* 0x00000000003f782f */ /* 0x000fda0003800000 */
.L_x_1097:
[----:B------:R-:W-:Y:S05]  /*8e00*/  @!P0 BRA `(.L_x_956) ;  /* 0x0000000000848947 */ /* 0x000fea0003800000 */
[----:B------:R-:W3:Y:S02]  /*8e10*/  LDL.LU R2, [R1] ;  /* 0x0000000001027983 */ /* 0x000ee40000300800 */
[----:B---3--:R-:W-:-:S04]  /*8e20*/  LOP3.LUT R2, R2, 0x2, RZ, 0xfc, !PT ;  /* 0x0000000202027812 */ /* 0x008fc800078efcff */
[----:B------:R-:W-:-:S13]  /*8e30*/  ISETP.NE.AND P0, PT, R2, 0x3, PT ;  /* 0x000000030200780c */ /* 0x000fda0003f05270 */
[----:B------:R-:W-:Y:S05]  /*8e40*/  @!P0 BRA `(.L_x_1063) ;  /* 0x0000000000048947 */ /* 0x000fea0003800000 */
[----:B--2---:R-:W-:Y:S01]  /*8e50*/  BPT.TRAP 0x1 ;  /* 0x000000040000795c */ /* 0x004fe20000300000 */
.L_x_1063:
        /* <DEDUP_REMOVED lines=15> */
.L_x_1098:
[----:B------:R-:W3:Y:S02]  /*8f50*/  SYNCS.PHASECHK.TRANS64.TRYWAIT P1, [R11+URZ], R2 ;  /* 0x000000020b0075a7 */ /* 0x000ee4000802017f */
[----:B---3--:R-:W-:Y:S05]  /*8f60*/  @!P1 BRA `(.L_x_1065) ;  /* 0x0000000400f49947 */ /* 0x008fea0003800000 */
.L_x_1099:
[----:B------:R-:W-:Y:S05]  /*8f70*/  @!P0 BRA `(.L_x_1066) ;  /* 0x0000000000048947 */ /* 0x000fea0003800000 */
[----:B--2---:R-:W-:Y:S01]  /*8f80*/  BPT.TRAP 0x1 ;  /* 0x000000040000795c */ /* 0x004fe20000300000 */
.L_x_1066:
[----:B------:R-:W-:-:S04]  /*8f90*/  VIADD R0, R6, 0x30840 ;  /* 0x0003084006007836 */ /* 0x000fc80000000000 */
[----:B------:R-:W-:-:S04]  /*8fa0*/  IMAD R9, R9, 0x8, R0 ;  /* 0x0000000809097824 */ /* 0x000fc800078e0200 */
[----:B------:R-:W4:Y:S02]  /*8fb0*/  SYNCS.PHASECHK.TRANS64.TRYWAIT P0, [R9+URZ], R4 ;  /* 0x00000004090075a7 */ /* 0x000f24000800017f */
[----:B----4-:R-:W-:Y:S05]  /*8fc0*/  @!P0 BRA `(.L_x_1067) ;  /* 0x0000000400f08947 */ /* 0x010fea0003800000 */
.L_x_1100:
[----:B------:R-:W-:-:S07]  /*8fd0*/  IMAD R3, R3, 0x8, R0 ;  /* 0x0000000803037824 */ /* 0x000fce00078e0200 */
.L_x_1068:
[----:B------:R1:W1:Y:S02]  /*8fe0*/  SYNCS.PHASECHK.TRANS64.TRYWAIT P0, [R3+URZ], R2 ;  /* 0x00000002030075a7 */ /* 0x000264000800017f */
[----:B-1----:R-:W-:Y:S05]  /*8ff0*/  @!P0 NANOSLEEP.SYNCS 0x989680 ;  /* 0x009896800000895d */ /* 0x002fea0003900000 */
[----:B------:R-:W1:Y:S02]  /*9000*/  @!P0 SYNCS.PHASECHK.TRANS64 P0, [R3+URZ], R2 ;  /* 0x00000002030085a7 */ /* 0x000e64000800007f */
[----:B-1----:R-:W-:Y:S05]  /*9010*/  @!P0 BRA `(.L_x_1068) ;  /* 0xfffffffc00f08947 */ /* 0x002fea000383ffff */
.L_x_956:
[----:B--2---:R-:W-:Y:S05]  /*9020*/  BSYNC B6 ;  /* 0x0000000000067941 */ /* 0x004fea0003800000 */
.L_x_950:
[----:B------:R-:W-:Y:S05]  /*9030*/  EXIT ;  /* 0x000000000000794d */ /* 0x000fea0003800000 */
.L_x_966:
[----:B------:R-:W-:Y:S02]  /*9040*/  IMAD.MOV.U32 R12, RZ, RZ, RZ ;  /* 0x000000ffff0c7224 */ /* 0x000fe400078e00ff */
[----:B------:R-:W-:Y:S02]  /*9050*/  IMAD.MOV.U32 R11, RZ, RZ, 0x1f ;  /* 0x0000001fff0b7424 */ /* 0x000fe400078e00ff */
[----:B------:R-:W-:-:S07]  /*9060*/  IMAD.MOV.U32 R15, RZ, RZ, -0x1 ;  /* 0xffffffffff0f7424 */ /* 0x000fce00078e00ff */
[----:B------:R-:W-:Y:S05]  /*9070*/  WARPSYNC.COLLECTIVE R15, `(.L_x_1069) ;  /* 0x000000000f087348 */ /* 0x000fea0003c00000 */
[----:B------:R1:W2:Y:S02]  /*9080*/  SHFL.IDX P6, R14, R13, R12, R11 ;  /* 0x0000000c0d0e7389 */ /* 0x0002a400000c000b */
[----:B-12---:R-:W-:Y:S01]  /*9090*/  ENDCOLLECTIVE ;  /* 0x000000000000791b */ /* 0x006fe20003800000 */
.L_x_1069:
[----:B------:R-:W-:Y:S05]  /*90a0*/  BRA `(.L_x_1070) ;  /* 0xffffff8000b07947 */ /* 0x000fea000383ffff */
.L_x_968:
[----:B--2---:R2:W3:Y:S02]  /*90b0*/  SYNCS.PHASECHK.TRANS64.TRYWAIT P0, [R16+URZ+0x30800], R21 ;  /* 0x03080015100075a7 */ /* 0x0044e4000800017f */
[----:B---3--:R-:W-:Y:S05]  /*90c0*/  @!P0 NANOSLEEP.SYNCS 0x989680 ;  /* 0x009896800000895d */ /* 0x008fea0003900000 */
[----:B------:R-:W3:Y:S02]  /*90d0*/  @!P0 SYNCS.PHASECHK.TRANS64 P0, [R16+URZ+0x30800], R21 ;  /* 0x03080015100085a7 */ /* 0x000ee4000800007f */
[----:B---3--:R-:W-:Y:S05]  /*90e0*/  @!P0 BRA `(.L_x_968) ;  /* 0xfffffffc00f08947 */ /* 0x008fea000383ffff */
[----:B------:R-:W-:Y:S05]  /*90f0*/  BRA `(.L_x_967) ;  /* 0xffffff8400507947 */ /* 0x000fea000383ffff */
.L_x_972:
[----:B----4-:R4:W1:Y:S02]  /*9100*/  SYNCS.PHASECHK.TRANS64.TRYWAIT P1, [R2+URZ+0x30810], R153 ;  /* 0x03081099020075a7 */ /* 0x010864000802017f */
[----:B-1----:R-:W-:Y:S05]  /*9110*/  @!P1 NANOSLEEP.SYNCS 0x989680 ;  /* 0x009896800000995d */ /* 0x002fea0003900000 */
[----:B------:R-:W1:Y:S02]  /*9120*/  @!P1 SYNCS.PHASECHK.TRANS64 P1, [R2+URZ+0x30810], R153 ;  /* 0x03081099020095a7 */ /* 0x000e64000802007f */
[----:B-1----:R-:W-:Y:S05]  /*9130*/  @!P1 BRA `(.L_x_972) ;  /* 0xfffffffc00f09947 */ /* 0x002fea000383ffff */
[----:B------:R-:W-:Y:S05]  /*9140*/  BRA `(.L_x_971) ;  /* 0xffffff8800907947 */ /* 0x000fea000383ffff */
.L_x_976:
[----:B------:R1:W1:Y:S02]  /*9150*/  SYNCS.PHASECHK.TRANS64.TRYWAIT P1, [R2+URZ+0x30830], R153 ;  /* 0x03083099020075a7 */ /* 0x000264000802017f */
[----:B-1----:R-:W-:Y:S05]  /*9160*/  @!P1 NANOSLEEP.SYNCS 0x989680 ;  /* 0x009896800000995d */ /* 0x002fea0003900000 */
[----:B------:R-:W1:Y:S02]  /*9170*/  @!P1 SYNCS.PHASECHK.TRANS64 P1, [R2+URZ+0x30830], R153 ;  /* 0x03083099020095a7 */ /* 0x000e64000802007f */
[----:B-1----:R-:W-:Y:S05]  /*9180*/  @!P1 BRA `(.L_x_976) ;  /* 0xfffffffc00f09947 */ /* 0x002fea000383ffff */
[----:B------:R-:W-:Y:S05]  /*9190*/  BRA `(.L_x_975) ;  /* 0xffffff8c00e87947 */ /* 0x000fea000383ffff */
.L_x_983:
[----:B------:R-:W-:Y:S01]  /*91a0*/  BSSY B0, `(.L_x_1071) ;  /* 0x0000005000007945 */ /* 0x000fe20003800000 */
[----:B------:R-:W-:-:S07]  /*91b0*/  IMAD.MOV.U32 R15, RZ, RZ, -0x1 ;  /* 0xffffffffff0f7424 */ /* 0x000fce00078e00ff */
[----:B------:R-:W-:Y:S05]  /*91c0*/  WARPSYNC.COLLECTIVE R15, `(.L_x_1072) ;  /* 0x000000000f087348 */ /* 0x000fea0003c00000 */
[----:B------:R-:W-:Y:S01]  /*91d0*/  NOP ;  /* 0x0000000000007918 */ /* 0x000fe20000000000 */
[----:B------:R-:W-:Y:S01]  /*91e0*/  ENDCOLLECTIVE ;  /* 0x000000000000791b */ /* 0x000fe20003800000 */
.L_x_1072:
[----:B------:R-:W-:Y:S05]  /*91f0*/  BSYNC B0 ;  /* 0x0000000000007941 */ /* 0x000fea0003800000 */
.L_x_1071:
[----:B------:R-:W-:Y:S05]  /*9200*/  BRA `(.L_x_1073) ;  /* 0xffffffbc004c7947 */ /* 0x000fea000383ffff */
.L_x_992:
[----:B------:R-:W-:Y:S01]  /*9210*/  BSSY B0, `(.L_x_1074) ;  /* 0x0000005000007945 */ /* 0x000fe20003800000 */
[----:B------:R-:W-:-:S07]  /*9220*/  IMAD.MOV.U32 R15, RZ, RZ, -0x1 ;  /* 0xffffffffff0f7424 */ /* 0x000fce00078e00ff */
[----:B-1----:R-:W-:Y:S05]  /*9230*/  WARPSYNC.COLLECTIVE R15, `(.L_x_1075) ;  /* 0x000000000f087348 */ /* 0x002fea0003c00000 */
[----:B------:R-:W-:Y:S01]  /*9240*/  NOP ;  /* 0x0000000000007918 */ /* 0x000fe20000000000 */
[----:B-1----:R-:W-:Y:S01]  /*9250*/  ENDCOLLECTIVE ;  /* 0x000000000000791b */ /* 0x002fe20003800000 */
.L_x_1075:
[----:B------:R-:W-:Y:S05]  /*9260*/  BSYNC B0 ;  /* 0x0000000000007941 */ /* 0x000fea0003800000 */
.L_x_1074:
[----:B------:R-:W-:Y:S05]  /*9270*/  BRA `(.L_x_1076) ;  /* 0xffffffc000487947 */ /* 0x000fea000383ffff */
.L_x_1005:
[----:B------:R-:W-:Y:S01]  /*9280*/  BSSY B0, `(.L_x_1077) ;  /* 0x0000005000007945 */ /* 0x000fe20003800000 */
[----:B------:R-:W-:-:S07]  /*9290*/  IMAD.MOV.U32 R15, RZ, RZ, -0x1 ;  /* 0xffffffffff0f7424 */ /* 0x000fce00078e00ff */
[----:B------:R-:W-:Y:S05]  /*92a0*/  WARPSYNC.COLLECTIVE R15, `(.L_x_1078) ;  /* 0x000000000f087348 */ /* 0x000fea0003c00000 */
[----:B------:R-:W-:Y:S01]  /*92b0*/  NOP ;  /* 0x0000000000007918 */ /* 0x000fe20000000000 */
[----:B------:R-:W-:Y:S01]  /*92c0*/  ENDCOLLECTIVE ;  /* 0x000000000000791b */ /* 0x000fe20003800000 */
.L_x_1078:
[----:B------:R-:W-:Y:S05]  /*92d0*/  BSYNC B0 ;  /* 0x0000000000007941 */ /* 0x000fea0003800000 */
.L_x_1077:
[----:B------:R-:W-:Y:S05]  /*92e0*/  BRA `(.L_x_1079) ;  /* 0xffffffcc00347947 */ /* 0x000fea000383ffff */
.L_x_1017:
[----:B------:R-:W-:Y:S01]  /*92f0*/  BSSY B0, `(.L_x_1080) ;  /* 0x0000005000007945 */ /* 0x000fe20003800000 */
[----:B------:R-:W-:-:S07]  /*9300*/  IMAD.MOV.U32 R15, RZ, RZ, -0x1 ;  /* 0xffffffffff0f7424 */ /* 0x000fce00078e00ff */
[----:B------:R-:W-:Y:S05]  /*9310*/  WARPSYNC.COLLECTIVE R15, `(.L_x_1081) ;  /* 0x000000000f087348 */ /* 0x000fea0003c00000 */
[----:B------:R-:W-:Y:S01]  /*9320*/  NOP ;  /* 0x0000000000007918 */ /* 0x000fe20000000000 */
[----:B------:R-:W-:Y:S01]  /*9330*/  ENDCOLLECTIVE ;  /* 0x000000000000791b */ /* 0x000fe20003800000 */
.L_x_1081:
[----:B------:R-:W-:Y:S05]  /*9340*/  BSYNC B0 ;  /* 0x0000000000007941 */ /* 0x000fea0003800000 */
.L_x_1080:
[----:B------:R-:W-:Y:S05]  /*9350*/  BRA `(.L_x_1082) ;  /* 0xffffffd0004c7947 */ /* 0x000fea000383ffff */
.L_x_1030:
[----:B------:R-:W-:Y:S01]  /*9360*/  BSSY B0, `(.L_x_1083) ;  /* 0x0000005000007945 */ /* 0x000fe20003800000 */
[----:B------:R-:W-:-:S07]  /*9370*/  IMAD.MOV.U32 R15, RZ, RZ, -0x1 ;  /* 0xffffffffff0f7424 */ /* 0x000fce00078e00ff */
[----:B------:R-:W-:Y:S05]  /*9380*/  WARPSYNC.COLLECTIVE R15, `(.L_x_1084) ;  /* 0x000000000f087348 */ /* 0x000fea0003c00000 */
[----:B------:R-:W-:Y:S01]  /*9390*/  NOP ;  /* 0x0000000000007918 */ /* 0x000fe20000000000 */
[----:B------:R-:W-:Y:S01]  /*93a0*/  ENDCOLLECTIVE ;  /* 0x000000000000791b */ /* 0x000fe20003800000 */
.L_x_1084:
[----:B------:R-:W-:Y:S05]  /*93b0*/  BSYNC B0 ;  /* 0x0000000000007941 */ /* 0x000fea0003800000 */
.L_x_1083:
[----:B------:R-:W-:Y:S05]  /*93c0*/  BRA `(.L_x_1085) ;  /* 0xffffffd400687947 */ /* 0x000fea000383ffff */
.L_x_1043:
[----:B-1----:R1:W2:Y:S02]  /*93d0*/  SYNCS.PHASECHK.TRANS64.TRYWAIT P1, [R12+URZ+0x30820], R3 ;  /* 0x030820030c0075a7 */ /* 0x0022a4000802017f */
[----:B--2---:R-:W-:Y:S05]  /*93e0*/  @!P1 NANOSLEEP.SYNCS 0x989680 ;  /* 0x009896800000995d */ /* 0x004fea0003900000 */
[----:B------:R-:W2:Y:S02]  /*93f0*/  @!P1 SYNCS.PHASECHK.TRANS64 P1, [R12+URZ+0x30820], R3 ;  /* 0x030820030c0095a7 */ /* 0x000ea4000802007f */
[----:B--2---:R-:W-:Y:S05]  /*9400*/  @!P1 BRA `(.L_x_1043) ;  /* 0xfffffffc00f09947 */ /* 0x004fea000383ffff */
[----:B------:R-:W-:Y:S05]  /*9410*/  BRA `(.L_x_1086) ;  /* 0xffffffe000747947 */ /* 0x000fea000383ffff */
.L_x_1047:
[----:B-1----:R1:W2:Y:S02]  /*9420*/  SYNCS.PHASECHK.TRANS64.TRYWAIT P1, [R12+URZ+0x30840], R21 ;  /* 0x030840150c0075a7 */ /* 0x0022a4000802017f */
[----:B--2---:R-:W-:Y:S05]  /*9430*/  @!P1 NANOSLEEP.SYNCS 0x989680 ;  /* 0x009896800000995d */ /* 0x004fea0003900000 */
[----:B------:R-:W2:Y:S02]  /*9440*/  @!P1 SYNCS.PHASECHK.TRANS64 P1, [R12+URZ+0x30840], R21 ;  /* 0x030840150c0095a7 */ /* 0x000ea4000802007f */
[----:B--2---:R-:W-:Y:S05]  /*9450*/  @!P1 BRA `(.L_x_1047) ;  /* 0xfffffffc00f09947 */ /* 0x004fea000383ffff */
[----:B------:R-:W-:Y:S05]  /*9460*/  BRA `(.L_x_1087) ;  /* 0xffffffe400d87947 */ /* 0x000fea000383ffff */
.L_x_1049:
[----:B--2---:R2:W3:Y:S02]  /*9470*/  SYNCS.PHASECHK.TRANS64.TRYWAIT P1, [R12+URZ+0x30828], R21 ;  /* 0x030828150c0075a7 */ /* 0x0044e4000802017f */
[----:B---3--:R-:W-:Y:S05]  /*9480*/  @!P1 NANOSLEEP.SYNCS 0x989680 ;  /* 0x009896800000995d */ /* 0x008fea0003900000 */
[----:B------:R-:W3:Y:S02]  /*9490*/  @!P1 SYNCS.PHASECHK.TRANS64 P1, [R12+URZ+0x30828], R21 ;  /* 0x030828150c0095a7 */ /* 0x000ee4000802007f */
[----:B---3--:R-:W-:Y:S05]  /*94a0*/  @!P1 BRA `(.L_x_1049) ;  /* 0xfffffffc00f09947 */ /* 0x008fea000383ffff */
[----:B------:R-:W-:Y:S05]  /*94b0*/  BRA `(.L_x_1088) ;  /* 0xffffffe800707947 */ /* 0x000fea000383ffff */
.L_x_1051:
[----:B---3--:R3:W4:Y:S02]  /*94c0*/  SYNCS.PHASECHK.TRANS64.TRYWAIT P1, [R12+URZ+0x30848], R21 ;  /* 0x030848150c0075a7 */ /* 0x008724000802017f */
[----:B----4-:R-:W-:Y:S05]  /*94d0*/  @!P1 NANOSLEEP.SYNCS 0x989680 ;  /* 0x009896800000995d */ /* 0x010fea0003900000 */
[----:B------:R-:W4:Y:S02]  /*94e0*/  @!P1 SYNCS.PHASECHK.TRANS64 P1, [R12+URZ+0x30848], R21 ;  /* 0x030848150c0095a7 */ /* 0x000f24000802007f */
[----:B----4-:R-:W-:Y:S05]  /*94f0*/  @!P1 BRA `(.L_x_1051) ;  /* 0xfffffffc00f09947 */ /* 0x010fea000383ffff */
[----:B------:R-:W-:Y:S05]  /*9500*/  BRA `(.L_x_1089) ;  /* 0xffffffe800e87947 */ /* 0x000fea000383ffff */
.L_x_1053:
[----:B------:R-:W-:-:S07]  /*9510*/  SHF.L.U32 R5, R10, 0x1f, RZ ;  /* 0x0000001f0a057819 */ /* 0x000fce00000006ff */
.L_x_1090:
[----:B-1----:R1:W2:Y:S02]  /*9520*/  SYNCS.PHASECHK.TRANS64.TRYWAIT P1, [R12+URZ+0x30820], R5 ;  /* 0x030820050c0075a7 */ /* 0x0022a4000802017f */
[----:B--2---:R-:W-:Y:S05]  /*9530*/  @!P1 NANOSLEEP.SYNCS 0x989680 ;  /* 0x009896800000995d */ /* 0x004fea0003900000 */
[----:B------:R-:W2:Y:S02]  /*9540*/  @!P1 SYNCS.PHASECHK.TRANS64 P1, [R12+URZ+0x30820], R5 ;  /* 0x030820050c0095a7 */ /* 0x000ea4000802007f */
[----:B--2---:R-:W-:Y:S05]  /*9550*/  @!P1 BRA `(.L_x_1090) ;  /* 0xfffffffc00f09947 */ /* 0x004fea000383ffff */
[----:B------:R-:W-:Y:S05]  /*9560*/  BRA `(.L_x_1091) ;  /* 0xffffffec00707947 */ /* 0x000fea000383ffff */
.L_x_1056:
[----:B-1----:R1:W2:Y:S02]  /*9570*/  SYNCS.PHASECHK.TRANS64.TRYWAIT P1, [R12+URZ+0x30840], R13 ;  /* 0x0308400d0c0075a7 */ /* 0x0022a4000802017f */
[----:B--2---:R-:W-:Y:S05]  /*9580*/  @!P1 NANOSLEEP.SYNCS 0x989680 ;  /* 0x009896800000995d */ /* 0x004fea0003900000 */
[----:B------:R-:W2:Y:S02]  /*9590*/  @!P1 SYNCS.PHASECHK.TRANS64 P1, [R12+URZ+0x30840], R13 ;  /* 0x0308400d0c0095a7 */ /* 0x000ea4000802007f */
[----:B--2---:R-:W-:Y:S05]  /*95a0*/  @!P1 BRA `(.L_x_1056) ;  /* 0xfffffffc00f09947 */ /* 0x004fea000383ffff */
[----:B------:R-:W-:Y:S05]  /*95b0*/  BRA `(.L_x_1092) ;  /* 0xfffffff000007947 */ /* 0x000fea000383ffff */
.L_x_1058:
[----:B--2---:R2:W3:Y:S02]  /*95c0*/  SYNCS.PHASECHK.TRANS64.TRYWAIT P1, [R12+URZ+0x30828], R13 ;  /* 0x0308280d0c0075a7 */ /* 0x0044e4000802017f */
[----:B---3--:R-:W-:Y:S05]  /*95d0*/  @!P1 NANOSLEEP.SYNCS 0x989680 ;  /* 0x009896800000995d */ /* 0x008fea0003900000 */
[----:B------:R-:W3:Y:S02]  /*95e0*/  @!P1 SYNCS.PHASECHK.TRANS64 P1, [R12+URZ+0x30828], R13 ;  /* 0x0308280d0c0095a7 */ /* 0x000ee4000802007f */
[----:B---3--:R-:W-:Y:S05]  /*95f0*/  @!P1 BRA `(.L_x_1058) ;  /* 0xfffffffc00f09947 */ /* 0x008fea000383ffff */
[----:B------:R-:W-:Y:S05]  /*9600*/  BRA `(.L_x_1093) ;  /* 0xfffffff0008c7947 */ /* 0x000fea000383ffff */
.L_x_1060:
[----:B---3--:R3:W4:Y:S02]  /*9610*/  SYNCS.PHASECHK.TRANS64.TRYWAIT P0, [R4+URZ+0x30840], R3 ;  /* 0x03084003040075a7 */ /* 0x008724000800017f */
[----:B----4-:R-:W-:Y:S05]  /*9620*/  @!P0 NANOSLEEP.SYNCS 0x989680 ;  /* 0x009896800000895d */ /* 0x010fea0003900000 */
[----:B------:R-:W4:Y:S02]  /*9630*/  @!P0 SYNCS.PHASECHK.TRANS64 P0, [R4+URZ+0x30840], R3 ;  /* 0x03084003040085a7 */ /* 0x000f24000800007f */
[----:B----4-:R-:W-:Y:S05]  /*9640*/  @!P0 BRA `(.L_x_1060) ;  /* 0xfffffffc00f08947 */ /* 0x010fea000383ffff */
[----:B------:R-:W-:Y:S05]  /*9650*/  BRA `(.L_x_1094) ;  /* 0xfffffff400187947 */ /* 0x000fea000383ffff */
.L_x_1062:
[----:B------:R-:W-:Y:S01]  /*9660*/  BSSY B0, `(.L_x_1095) ;  /* 0x0000006000007945 */ /* 0x000fe20003800000 */
[----:B------:R-:W-:-:S07]  /*9670*/  IMAD.MOV.U32 R15, RZ, RZ, -0x1 ;  /* 0xffffffffff0f7424 */ /* 0x000fce00078e00ff */
[----:B--2---:R-:W-:Y:S05]  /*9680*/  WARPSYNC.COLLECTIVE R15, `(.L_x_1096) ;  /* 0x000000000f0c7348 */ /* 0x004fea0003c00000 */
[----:B------:R-:W-:Y:S02]  /*9690*/  ELECT P6, UR62, PT ;  /* 0x00000000003e782f */ /* 0x000fe400038c0000 */
[----:B------:R-:W-:Y:S01]  /*96a0*/  MOV R14, UR62 ;  /* 0x0000003e000e7c02 */ /* 0x000fe20008000f00 */
[----:B--2---:R-:W-:Y:S10]  /*96b0*/  ENDCOLLECTIVE ;  /* 0x000000000000791b */ /* 0x004ff40003800000 */
.L_x_1096:
[----:B------:R-:W-:Y:S05]  /*96c0*/  BSYNC B0 ;  /* 0x0000000000007941 */ /* 0x000fea0003800000 */
.L_x_1095:
[----:B------:R-:W-:Y:S01]  /*96d0*/  PLOP3.LUT P0, PT, P6, PT, PT, 0x80, 0x0 ;  /* 0x000000000000781c */ /* 0x000fe2000370f070 */
[----:B------:R-:W-:-:S12]  /*96e0*/  BRA `(.L_x_1097) ;  /* 0xfffffff400c47947 */ /* 0x000fd8000383ffff */
.L_x_1064:
[----:B-1----:R1:W3:Y:S02]  /*96f0*/  SYNCS.PHASECHK.TRANS64.TRYWAIT P1, [R7+URZ], R4 ;  /* 0x00000004070075a7 */ /* 0x0022e4000802017f */
[----:B---3--:R-:W-:Y:S05]  /*9700*/  @!P1 NANOSLEEP.SYNCS 0x989680 ;  /* 0x009896800000995d */ /* 0x008fea0003900000 */
[----:B------:R-:W3:Y:S02]  /*9710*/  @!P1 SYNCS.PHASECHK.TRANS64 P1, [R7+URZ], R4 ;  /* 0x00000004070095a7 */ /* 0x000ee4000802007f */
[----:B---3--:R-:W-:Y:S05]  /*9720*/  @!P1 BRA `(.L_x_1064) ;  /* 0xfffffffc00f09947 */ /* 0x008fea000383ffff */
[----:B------:R-:W-:Y:S05]  /*9730*/  BRA `(.L_x_1098) ;  /* 0xfffffff800047947 */ /* 0x000fea000383ffff */
.L_x_1065:
[----:B---3--:R3:W4:Y:S02]  /*9740*/  SYNCS.PHASECHK.TRANS64.TRYWAIT P1, [R11+URZ], R2 ;  /* 0x000000020b0075a7 */ /* 0x008724000802017f */
[----:B----4-:R-:W-:Y:S05]  /*9750*/  @!P1 NANOSLEEP.SYNCS 0x989680 ;  /* 0x009896800000995d */ /* 0x010fea0003900000 */
[----:B------:R-:W4:Y:S02]  /*9760*/  @!P1 SYNCS.PHASECHK.TRANS64 P1, [R11+URZ], R2 ;  /* 0x000000020b0095a7 */ /* 0x000f24000802007f */
[----:B----4-:R-:W-:Y:S05]  /*9770*/  @!P1 BRA `(.L_x_1065) ;  /* 0xfffffffc00f09947 */ /* 0x010fea000383ffff */
[----:B------:R-:W-:Y:S05]  /*9780*/  BRA `(.L_x_1099) ;  /* 0xfffffff400f87947 */ /* 0x000fea000383ffff */
.L_x_1067:
[----:B----4-:R4:W1:Y:S02]  /*9790*/  SYNCS.PHASECHK.TRANS64.TRYWAIT P0, [R9+URZ], R4 ;  /* 0x00000004090075a7 */ /* 0x010864000800017f */
[----:B-1----:R-:W-:Y:S05]  /*97a0*/  @!P0 NANOSLEEP.SYNCS 0x989680 ;  /* 0x009896800000895d */ /* 0x002fea0003900000 */
[----:B------:R-:W1:Y:S02]  /*97b0*/  @!P0 SYNCS.PHASECHK.TRANS64 P0, [R9+URZ], R4 ;  /* 0x00000004090085a7 */ /* 0x000e64000800007f */
[----:B-1----:R-:W-:Y:S05]  /*97c0*/  @!P0 BRA `(.L_x_1067) ;  /* 0xfffffffc00f08947 */ /* 0x002fea000383ffff */
[----:B------:R-:W-:Y:S05]  /*97d0*/  BRA `(.L_x_1100) ;  /* 0xfffffff400fc7947 */ /* 0x000fea000383ffff */
.L_x_1101:
        /* <DEDUP_REMOVED lines=10> */
.L_x_3660:


//--------------------- .text._ZN7cutlass13device_kernelIN5flash11enable_sm90INS1_16FlashAttnBwdSm90INS1_25CollectiveMainloopBwdSm90ILi2ELi2ELi2EN4cute5tupleIJNS5_1CILi1EEES8_S8_EEENS6_IJNS7_ILi64EEENS7_ILi128EEESB_EEENS_6half_tEfNS_4arch4Sm90ELb0ELb1ELb1ELb0ELb0ELb1ELb0ELb0ELi2ELi1ELi2ELi1ELb0EEENS1_21CollectiveEpilogueBwdISC_SD_SF_Li256ELb0ELb0ELi1EEENS1_19SingleTileSchedulerILb0ELb0ELb0ELi128EEEEEEEEEvNT_6ParamsE --------------------------
	.section	.text._ZN7cutlass13device_kernelIN5flash11enable_sm90INS1_16FlashAttnBwdSm90INS1_25CollectiveMainloopBwdSm90ILi2ELi2ELi2EN4cute5tupleIJNS5_1CILi1EEES8_S8_EEENS6_IJNS7_ILi64EEENS7_ILi128EEESB_EEENS_6half_tEfNS_4arch4Sm90ELb0ELb1ELb1ELb0ELb0ELb1ELb0ELb0ELi2ELi1ELi2ELi1ELb0EEENS1_21CollectiveEpilogueBwdISC_SD_SF_Li256ELb0ELb0ELi1EEENS1_19SingleTileSchedulerILb0ELb0ELb0ELi128EEEEEEEEEvNT_6ParamsE,"ax",@progbits
	.align	128
.text._ZN7cutlass13device_kernelIN5flash11enable_sm90INS1_16FlashAttnBwdSm90INS1_25CollectiveMainloopBwdSm90ILi2ELi2ELi2EN4cute5tupleIJNS5_1CILi1EEES8_S8_EEENS6_IJNS7_ILi64EEENS7_ILi128EEESB_EEENS_6half_tEfNS_4arch4Sm90ELb0ELb1ELb1ELb0ELb0ELb1ELb0ELb0ELi2ELi1ELi2ELi1ELb0EEENS1_21CollectiveEpilogueBwdISC_SD_SF_Li256ELb0ELb0ELi1EEENS1_19SingleTileSchedulerILb0ELb0ELb0ELi128EEEEEEEEEvNT_6ParamsE:
        .type           _ZN7cutlass13device_kernelIN5flash11enable_sm90INS1_16FlashAttnBwdSm90INS1_25CollectiveMainloopBwdSm90ILi2ELi2ELi2EN4cute5tupleIJNS5_1CILi1EEES8_S8_EEENS6_IJNS7_ILi64EEENS7_ILi128EEESB_EEENS_6half_tEfNS_4arch4Sm90ELb0ELb1ELb1ELb0ELb0ELb1ELb0ELb0ELi2ELi1ELi2ELi1ELb0EEENS1_21CollectiveEpilogueBwdISC_SD_SF_Li256ELb0ELb0ELi1EEENS1_19SingleTileSchedulerILb0ELb0ELb0ELi128EEEEEEEEEvNT_6ParamsE,@function
        .size           _ZN7cutlass13device_kernelIN5flash11enable_sm90INS1_16FlashAttnBwdSm90INS1_25CollectiveMainloopBwdSm90ILi2ELi2ELi2EN4cute5tupleIJNS5_1CILi1EEES8_S8_EEENS6_IJNS7_ILi64EEENS7_ILi128EEESB_EEENS_6half_tEfNS_4arch4Sm90ELb0ELb1ELb1ELb0ELb0ELb1ELb0ELb0ELi2ELi1ELi2ELi1ELb0EEENS1_21CollectiveEpilogueBwdISC_SD_SF_Li256ELb0ELb0ELi1EEENS1_19SingleTileSchedulerILb0ELb0ELb0ELi128EEEEEEEEEvNT_6ParamsE,(.L_x_3661 - _ZN7cutlass13device_kernelIN5flash11enable_sm90INS1_16FlashAttnBwdSm90INS1_25CollectiveMainloopBwdSm90ILi2ELi2ELi2EN4cute5tupleIJNS5_1CILi1EEES8_S8_EEENS6_IJNS7_ILi64EEENS7_ILi128EEESB_EEENS_6half_tEfNS_4arch4Sm90ELb0ELb1ELb1ELb0ELb0ELb1ELb0ELb0ELi2ELi1ELi2ELi1ELb0EEENS1_21CollectiveEpilogueBwdISC_SD_SF_Li256ELb0ELb0ELi1EEENS1_19SingleTileSchedulerILb0ELb0ELb0ELi128EEEEEEEEEvNT_6ParamsE)
        .other          _ZN7cutlass13device_kernelIN5flash11enable_sm90INS1_16FlashAttnBwdSm90INS1_25CollectiveMainloopBwdSm90ILi2ELi2ELi2EN4cute5tupleIJNS5_1CILi1EEES8_S8_EEENS6_IJNS7_ILi64EEENS7_ILi128EEESB_EEENS_6half_tEfNS_4arch4Sm90ELb0ELb1ELb1ELb0ELb0ELb1ELb0ELb0ELi2ELi1ELi2ELi1ELb0EEENS1_21CollectiveEpilogueBwdISC_SD_SF_Li256ELb0ELb0ELi1EEENS1_19SingleTileSchedulerILb0ELb0ELb0ELi128EEEEEEEEEvNT_6ParamsE,@"STO_CUDA_ENTRY STV_DEFAULT"
_ZN7cutlass13device_kernelIN5flash11enable_sm90INS1_16FlashAttnBwdSm90INS1_25CollectiveMainloopBwdSm90ILi2ELi2ELi2EN4cute5tupleIJNS5_1CILi1EEES8_S8_EEENS6_IJNS7_ILi64EEENS7_ILi128EEESB_EEENS_6half_tEfNS_4arch4Sm90ELb0ELb1ELb1ELb0ELb0ELb1ELb0ELb0ELi2ELi1ELi2ELi1ELb0EEENS1_21CollectiveEpilogueBwdISC_SD_SF_Li256ELb0ELb0ELi1EEENS1_19SingleTileSchedulerILb0ELb0ELb0ELi128EEEEEEEEEvNT_6ParamsE:
[----:B------:R-:W1:Y:S02]  /*0000*/  LDC R1, c[0x0][0x28] ;  /* 0x00000a00ff017b82 */ /* 0x000e640000000800 */
[----:B-1----:R-:W-:Y:S01]  /*0010*/  VIADD R1, R1, 0xfffffff0 ;  /* 0xfffffff001017836 */ /* 0x002fe20000000000 */
[----:B------:R-:W1:Y:S01]  /*0020*/  S2R R3, SR_TID.X ;  /* 0x0000000000037919 */ /* 0x000e620000002100 */
[----:B------:R-:W-:Y:S01]  /*0030*/  ELECT P0, URZ, PT ;  /* 0x00000000003f782f */ /* 0x000fe20003800000 */
[----:B------:R-:W-:Y:S01]  /*0040*/  BSSY B0, `(.L_x_1102) ;  /* 0x000001a000007945 */ /* 0x000fe20003800000 */
[--C-:B-1----:R-:W-:Y:S02]  /*0050*/  SHF.R.U32.HI R0, RZ, 0x5, R3.reuse ;  /* 0x00000005ff007819 */ /* 0x102fe40000011603 */
[----:B------:R-:W-:-:S03]  /*0060*/  SHF.R.U32.HI R3, RZ, 0x7, R3 ;  /* 0x00000007ff037819 */ /* 0x000fc60000011603 */
        /* <DEDUP_REMOVED lines=23> */
.L_x_1103:
[----:B------:R-:W-:Y:S05]  /*01e0*/  BSYNC B0 ;  /* 0x0000000000007941 */ /* 0x000fea0003800000 */
.L_x_1102:
[----:B------:R-:W-:Y:S01]  /*01f0*/  VOTEU.ANY UP0, P0 ;  /* 0x00000000003f7886 */ /* 0x000fe20000000100 */
[----:B------:R-:W1:Y:S01]  /*0200*/  SHFL.IDX PT, R3, R3, RZ, 0x1f ;  /* 0x00001fff03037589 */ /* 0x000e6200000e0000 */
[----:B------:R-:W-:Y:S01]  /*0210*/  UMOV UR4, 0x1 ;  /* 0x0000000100047882 */ /* 0x000fe20000000000 */
[----:B------:R-:W-:Y:S01]  /*0220*/  VOTEU.ANY UP1, P0 ;  /* 0x00000000003f7886 */ /* 0x000fe20000020100 */
[----:B------:R-:W-:Y:S01]  /*0230*/  UMOV UR38, 0x1 ;  /* 0x0000000100267882 */ /* 0x000fe20000000000 */
[----:B------:R-:W2:Y:S01]  /*0240*/  @UP0 S2UR UR7, SR_CgaCtaId ;  /* 0x00000000000709c3 */ /* 0x000ea20000008800 */
[----:B------:R-:W3:Y:S01]  /*0250*/  SHFL.IDX PT, R2, R0, RZ, 0x1f ;  /* 0x00001fff00027589 */ /* 0x000ee200000e0000 */
[----:B------:R-:W-:Y:S01]  /*0260*/  @UP0 UMOV UR6, 0x400 ;  /* 0x0000040000060882 */ /* 0x000fe20000000000 */
[----:B------:R-:W-:-:S04]  /*0270*/  @UP0 UIADD3 UR4, -UR4, 0x100000, URZ ;  /* 0x0010000004040890 */ /* 0x000fc8000fffe13f */
[----:B------:R-:W-:Y:S02]  /*0280*/  @UP0 USHF.L.U32 UR5, UR4, 0xb, URZ ;  /* 0x0000000b04050899 */ /* 0x000fe4000800063f */
[----:B------:R-:W-:Y:S01]  /*0290*/  @UP0 USHF.L.U32 UR4, UR4, 0x1, URZ ;  /* 0x0000000104040899 */ /* 0x000fe2000800063f */
[----:B-1----:R-:W-:Y:S01]  /*02a0*/  R2UR UR8, R3 ;  /* 0x00000000030872ca */ /* 0x002fe200000e0000 */
[----:B--2---:R-:W-:Y:S01]  /*02b0*/  @UP0 ULEA UR6, UR7, UR6, 0x18 ;  /* 0x0000000607060291 */ /* 0x004fe2000f8ec03f */
[----:B---3--:R-:W-:-:S11]  /*02c0*/  ISETP.NE.AND P1, PT, R2, RZ, PT ;  /* 0x000000ff0200720c */ /* 0x008fd60003f25270 */
[----:B------:R-:W-:Y:S01]  /*02d0*/  UISETP.NE.AND UP0, UPT, UR8, URZ, UPT ;  /* 0x0000003f0800728c */ /* 0x000fe2000bf05270 */
[----:B------:R-:W1:Y:S02]  /*02e0*/  FENCE.VIEW.ASYNC.S ;  /* 0x00000000000073c6 */ /* 0x000e640000000000 */
[----:B-1----:R1:W2:Y:S01]  /*02f0*/  @UP1 SYNCS.EXCH.64 URZ, [UR6+0x30800], UR4 ;  /* 0x03080004063f15b2 */ /* 0x0022a20008000100 */
[----:B------:R-:W-:Y:S01]  /*0300*/  USEL UR38, UR38, 0x2, !UP0 ;  /* 0x0000000226267887 */ /* 0x000fe2000c000000 */
[----:B------:R-:W-:Y:S11]  /*0310*/  @P1 BRA `(.L_x_1104) ;  /* 0x0000000000481947 */ /* 0x000ff60003800000 */
[----:B-1----:R-:W1:Y:S01]  /*0320*/  S2UR UR5, SR_CgaCtaId ;  /* 0x00000000000579c3 */ /* 0x002e620000008800 */
        /* <DEDUP_REMOVED lines=15> */
[----:B------:R3:W1:Y:S02]  /*0420*/  SYNCS.EXCH.64 URZ, [UR8+0x30828], UR4 ;  /* 0x03082804083f75b2 */ /* 0x0006640008000100 */
[----:B---3--:R-:W-:Y:S01]  /*0430*/  NOP ;  /* 0x0000000000007918 */ /* 0x008fe20000000000 */
.L_x_1104:
        /* <DEDUP_REMOVED lines=22> */
.L_x_1105:
[----:B------:R-:W-:Y:S01]  /*05a0*/  PLOP3.LUT P0, PT, PT, PT, UP0, 0x80, 0x0 ;  /* 0x000000000000781c */ /* 0x000fe20003f0f008 */
[----:B------:R-:W-:Y:S01]  /*05b0*/  NOP ;  /* 0x0000000000007918 */ /* 0x000fe20000000000 */
[----:B------:R-:W-:Y:S01]  /*05c0*/  BSSY B6, `(.L_x_1106) ;  /* 0x0000987000067945 */ /* 0x000fe20003800000 */
[----:B-12-4-:R-:W-:Y:S10]  /*05d0*/  BAR.SYNC.DEFER_BLOCKING 0x0 ;  /* 0x0000000000007b1d */ /* 0x016ff40000010000 */
[----:B------:R-:W-:Y:S05]  /*05e0*/  @!P0 BRA `(.L_x_1107) ;  /* 0x00000068007c8947 */ /* 0x000fea0003800000 */
.L_x_1108:
        /* <DEDUP_REMOVED lines=14> */
[----:B------:R-:W1:Y:S01]  /*06d0*/  S2UR UR39, SR_CTAID.X ;  /* 0x00000000002779c3 */ /* 0x000e620000002500 */
[----:B------:R-:W-:Y:S01]  /*06e0*/  ULDC UR7, c[0x0][0x280] ;  /* 0x0000a00000077ab9 */ /* 0x000fe20000000800 */
[----:B------:R-:W-:Y:S01]  /*06f0*/  ULDC UR6, c[0x0][0x290] ;  /* 0x0000a40000067ab9 */ /* 0x000fe20000000800 */
[----:B------:R-:W-:Y:S01]  /*0700*/  ULDC UR4, c[0x0][0x74c] ;  /* 0x0001d30000047ab9 */ /* 0x000fe20000000800 */
        /* <DEDUP_REMOVED lines=20> */
[----:B-1----:R-:W-:Y:S02]  /*0850*/  ULEA UR5, UR39, UR7, 0x7 ;  /* 0x0000000727057291 */ /* 0x002fe4000f8e383f */
[----:B------:R-:W-:Y:S02]  /*0860*/  ISETP.LE.AND P1, PT, RZ, UR39, PT ;  /* 0x00000027ff007c0c */ /* 0x000fe4000bf23270 */
[----:B------:R-:W-:-:S02]  /*0870*/  CS2R R48, SRZ ;  /* 0x0000000000307805 */ /* 0x000fc4000001ff00 */
[----:B------:R-:W-:Y:S01]  /*0880*/  CS2R R46, SRZ ;  /* 0x00000000002e7805 */ /* 0x000fe2000001ff00 */
[----:B------:R-:W-:Y:S01]  /*0890*/  UIADD3 UR4, -UR4, UR5, -UR6 ;  /* 0x0000000504047290 */ /* 0x000fe2000fffe906 */
[----:B------:R-:W-:Y:S02]  /*08a0*/  CS2R R44, SRZ ;  /* 0x00000000002c7805 */ /* 0x000fe4000001ff00 */
[----:B------:R-:W-:Y:S02]  /*08b0*/  CS2R R42, SRZ ;  /* 0x00000000002a7805 */ /* 0x000fe4000001ff00 */
[----:B------:R-:W-:Y:S01]  /*08c0*/  CS2R R40, SRZ ;  /* 0x0000000000287805 */ /* 0x000fe2000001ff00 */
[----:B------:R-:W-:Y:S01]  /*08d0*/  USHF.R.S32.HI UR5, URZ, 0x1f, UR4 ;  /* 0x0000001f3f057899 */ /* 0x000fe20008011404 */
[----:B------:R-:W-:Y:S02]  /*08e0*/  CS2R R38, SRZ ;  /* 0x0000000000267805 */ /* 0x000fe4000001ff00 */
[----:B------:R-:W-:-:S02]  /*08f0*/  CS2R R36, SRZ ;  /* 0x0000000000247805 */ /* 0x000fc4000001ff00 */
[----:B------:R-:W-:Y:S01]  /*0900*/  CS2R R34, SRZ ;  /* 0x0000000000227805 */ /* 0x000fe2000001ff00 */
[----:B------:R-:W-:Y:S01]  /*0910*/  ULEA.HI UR5, UR5, UR4, URZ, 0x6 ;  /* 0x0000000405057291 */ /* 0x000fe2000f8f303f */
[----:B------:R-:W-:Y:S01]  /*0920*/  CS2R R32, SRZ ;  /* 0x0000000000207805 */ /* 0x000fe2000001ff00 */
[----:B------:R-:W-:Y:S01]  /*0930*/  UIADD3 UR4, UR7, 0x3f, URZ ;  /* 0x0000003f07047890 */ /* 0x000fe2000fffe03f */
[----:B------:R-:W-:Y:S01]  /*0940*/  CS2R R30, SRZ ;  /* 0x00000000001e7805 */ /* 0x000fe2000001ff00 */
[----:B------:R-:W-:Y:S01]  /*0950*/  USHF.R.S32.HI UR6, URZ, 0x6, UR5 ;  /* 0x000000063f067899 */ /* 0x000fe20008011405 */
[----:B------:R-:W-:Y:S01]  /*0960*/  CS2R R28, SRZ ;  /* 0x00000000001c7805 */ /* 0x000fe2000001ff00 */
[----:B------:R-:W-:Y:S01]  /*0970*/  USHF.R.S32.HI UR5, URZ, 0x1f, UR4 ;  /* 0x0000001f3f057899 */ /* 0x000fe20008011404 */
[----:B------:R-:W-:Y:S01]  /*0980*/  CS2R R26, SRZ ;  /* 0x00000000001a7805 */ /* 0x000fe2000001ff00 */
[----:B------:R-:W-:Y:S01]  /*0990*/  UISETP.LT.AND UP0, UPT, URZ, UR6, UPT ;  /* 0x000000063f00728c */ /* 0x000fe2000bf01270 */
[----:B------:R-:W-:Y:S01]  /*09a0*/  CS2R R24, SRZ ;  /* 0x0000000000187805 */ /* 0x000fe2000001ff00 */
[----:B------:R-:W-:Y:S01]  /*09b0*/  ULEA.HI UR5, UR5, UR4, URZ, 0x6 ;  /* 0x0000000405057291 */ /* 0x000fe2000f8f303f */
[----:B------:R-:W-:Y:S01]  /*09c0*/  CS2R R150, SRZ ;  /* 0x0000000000967805 */ /* 0x000fe2000001ff00 */
[----:B------:R-:W-:Y:S01]  /*09d0*/  USEL UR37, URZ, UR6, !UP0 ;  /* 0x000000063f257287 */ /* 0x000fe2000c000000 */
[----:B------:R-:W-:Y:S01]  /*09e0*/  CS2R R148, SRZ ;  /* 0x0000000000947805 */ /* 0x000fe2000001ff00 */
[----:B------:R-:W-:Y:S01]  /*09f0*/  USHF.R.S32.HI UR36, URZ, 0x6, UR5 ;  /* 0x000000063f247899 */ /* 0x000fe20008011405 */
        /* <DEDUP_REMOVED lines=24> */
[----:B------:R-:W-:Y:S01]  /*0b80*/  IMAD.MOV.U32 R99, RZ, RZ, RZ ;  /* 0x000000ffff637224 */ /* 0x000fe200078e00ff */
[----:B------:R-:W-:Y:S06]  /*0b90*/  @!P1 BRA `(.L_x_1110) ;  /* 0x0000000000289947 */ /* 0x000fec0003800000 */
[----:B------:R-:W-:Y:S01]  /*0ba0*/  ULEA UR4, UR39, UR7, 0x7 ;  /* 0x0000000727047291 */ /* 0x000fe2000f8e383f */
[----:B------:R-:W-:-:S03]  /*0bb0*/  ULDC UR5, c[0x0][0x290] ;  /* 0x0000a40000057ab9 */ /* 0x000fc60000000800 */
[----:B------:R-:W-:-:S03]  /*0bc0*/  UIADD3 UR4, -UR5, 0xbf, UR4 ;  /* 0x000000bf05047890 */ /* 0x000fc6000fffe104 */
[----:B------:R-:W-:Y:S02]  /*0bd0*/  ULDC UR5, c[0x0][0x748] ;  /* 0x0001d20000057ab9 */ /* 0x000fe40000000800 */
[----:B------:R-:W-:-:S04]  /*0be0*/  UIADD3 UR4, UR4, UR5, URZ ;  /* 0x0000000504047290 */ /* 0x000fc8000fffe03f */
[----:B------:R-:W-:-:S04]  /*0bf0*/  USHF.R.S32.HI UR5, URZ, 0x1f, UR4 ;  /* 0x0000001f3f057899 */ /* 0x000fc80008011404 */
[----:B------:R-:W-:-:S04]  /*0c00*/  ULEA.HI UR5, UR5, UR4, URZ, 0x6 ;  /* 0x0000000405057291 */ /* 0x000fc8000f8f303f */
[----:B------:R-:W-:-:S04]  /*0c10*/  USHF.R.S32.HI UR5, URZ, 0x6, UR5 ;  /* 0x000000063f057899 */ /* 0x000fc80008011405 */
[----:B------:R-:W-:-:S04]  /*0c20*/  UISETP.LT.AND UP0, UPT, UR36, UR5, UPT ;  /* 0x000000052400728c */ /* 0x000fc8000bf01270 */
[----:B------:R-:W-:-:S12]  /*0c30*/  USEL UR36, UR36, UR5, UP0 ;  /* 0x0000000524247287 */ /* 0x000fd80008000000 */
.L_x_1110:
[----:B------:R-:W-:Y:S01]  /*0c40*/  UISETP.GT.AND UP0, UPT, UR36, UR37, UPT ;  /* 0x000000252400728c */ /* 0x000fe2000bf04270 */
[----:B------:R-:W-:Y:S01]  /*0c50*/  IMAD.MOV.U32 R98, RZ, RZ, RZ ;  /* 0x000000ffff627224 */ /* 0x000fe200078e00ff */
[----:B------:R-:W-:Y:S02]  /*0c60*/  CS2R R96, SRZ ;  /* 0x0000000000607805 */ /* 0x000fe4000001ff00 */
[----:B------:R-:W-:Y:S02]  /*0c70*/  CS2R R94, SRZ ;  /* 0x00000000005e7805 */ /* 0x000fe4000001ff00 */
[----:B------:R-:W-:Y:S02]  /*0c80*/  CS2R R92, SRZ ;  /* 0x00000000005c7805 */ /* 0x000fe4000001ff00 */
[----:B------:R-:W-:Y:S02]  /*0c90*/  CS2R R90, SRZ ;  /* 0x00000000005a7805 */ /* 0x000fe4000001ff00 */
[----:B------:R-:W-:-:S02]  /*0ca0*/  PLOP3.LUT P1, PT, PT, PT, UP0, 0x80, 0x0 ;  /* 0x000000000000781c */ /* 0x000fc40003f2f008 */
[----:B------:R-:W-:-:S11]  /*0cb0*/  CS2R R88, SRZ ;  /* 0x0000000000587805 */ /* 0x000fd6000001ff00 */
[----:B------:R-:W-:Y:S05]  /*0cc0*/  @!P1 BRA `(.L_x_1111) ;  /* 0x0000004000049947 */ /* 0x000fea0003800000 */
[----:B------:R-:W-:Y:S01]  /*0cd0*/  MOV R0, RZ ;  /* 0x000000ff00007202 */ /* 0x000fe20000000f00 */
[----:B------:R-:W-:Y:S01]  /*0ce0*/  ULDC UR40, c[0x0][0x280] ;  /* 0x0000a00000287ab9 */ /* 0x000fe20000000800 */
[----:B------:R-:W-:Y:S01]  /*0cf0*/  ULDC UR41, c[0x0][0x75c] ;  /* 0x0001d70000297ab9 */ /* 0x000fe20000000800 */
[----:B------:R-:W-:Y:S01]  /*0d00*/  ULDC UR42, c[0x0][0x744] ;  /* 0x0001d100002a7ab9 */ /* 0x000fe20000000800 */
        /* <DEDUP_REMOVED lines=18> */
.L_x_1113:
        /* <DEDUP_REMOVED lines=15> */
.L_x_1112:
        /* <DEDUP_REMOVED lines=22> */
.L_x_1115:
        /* <DEDUP_REMOVED lines=15> */
.L_x_1114:
        /* <DEDUP_REMOVED lines=8> */
.L_x_1220:
[----:B------:R-:W-:Y:S02]  /*11f0*/  SHF.L.U32 R8, RZ, 0x1f, RZ ;  /* 0x0000001fff087819 */ /* 0x000fe400000006ff */
[----:B--2---:R-:W-:Y:S02]  /*1200*/  LEA.HI R4, R14, R14, RZ, 0x1 ;  /* 0x0000000e0e047211 */ /* 0x004fe400078f08ff */
[----:B------:R-:W2:Y:S01]  /*1210*/  SYNCS.PHASECHK.TRANS64.TRYWAIT P0, [R16+URZ+0x30800], R8 ;  /* 0x03080008100075a7 */ /* 0x000ea2000800017f */
[----:B------:R-:W-:Y:S02]  /*1220*/  LOP3.LUT R7, R2, 0xffffff80, RZ, 0xc0, !PT ;  /* 0xffffff8002077812 */ /* 0x000fe400078ec0ff */
[----:B------:R-:W-:Y:S02]  /*1230*/  LOP3.LUT R5, R4, 0xfffffffe, RZ, 0xc0, !PT ;  /* 0xfffffffe04057812 */ /* 0x000fe400078ec0ff */
[CC--:B------:R-:W-:Y:S01]  /*1240*/  LEA.HI R4, R3.reuse, R0.reuse, RZ, 0x5 ;  /* 0x0000000003047211 */ /* 0x0c0fe200078f28ff */
[----:B------:R-:W-:Y:S01]  /*1250*/  IMAD.IADD R7, R0, 0x1, -R7 ;  /* 0x0000000100077824 */ /* 0x000fe200078e0a07 */
[CC--:B------:R-:W-:Y:S01]  /*1260*/  LEA.HI R9, R3.reuse, R0.reuse, RZ, 0x3 ;  /* 0x0000000003097211 */ /* 0x0c0fe200078f18ff */
[----:B------:R-:W-:Y:S01]  /*1270*/  IMAD.IADD R228, R14, 0x1, -R5 ;  /* 0x000000010ee47824 */ /* 0x000fe200078e0a05 */
[----:B------:R-:W-:Y:S01]  /*1280*/  LEA.HI R5, R3, R0, RZ, 0x4 ;  /* 0x0000000003057211 */ /* 0x000fe200078f20ff */
[----:B------:R-:W-:Y:S01]  /*1290*/  IMAD.SHL.U32 R3, R0, 0x40, RZ ;  /* 0x0000004000037824 */ /* 0x000fe200078e00ff */
[----:B------:R-:W-:-:S02]  /*12a0*/  SHF.R.S32.HI R2, RZ, 0x1f, R7 ;  /* 0x0000001fff027819 */ /* 0x000fc40000011407 */
[----:B------:R-:W-:Y:S02]  /*12b0*/  SHF.R.S32.HI R4, RZ, 0x5, R4 ;  /* 0x00000005ff047819 */ /* 0x000fe40000011404 */
[----:B------:R-:W-:Y:S02]  /*12c0*/  SHF.R.S32.HI R10, RZ, 0x4, R5 ;  /* 0x00000004ff0a7819 */ /* 0x000fe40000011405 */
[----:B------:R-:W-:Y:S01]  /*12d0*/  LEA.HI R0, R2, R7, RZ, 0x2 ;  /* 0x0000000702007211 */ /* 0x000fe200078f10ff */
[----:B------:R-:W-:Y:S01]  /*12e0*/  IMAD.SHL.U32 R6, R4, 0x10, RZ ;  /* 0x0000001004067824 */ /* 0x000fe200078e00ff */
[----:B------:R-:W-:Y:S02]  /*12f0*/  LEA.HI R11, R5, R10, RZ, 0x1 ;  /* 0x0000000a050b7211 */ /* 0x000fe400078f08ff */
[----:B------:R-:W-:Y:S02]  /*1300*/  LOP3.LUT R3, R3, 0x1c0, RZ, 0xc0, !PT ;  /* 0x000001c003037812 */ /* 0x000fe400078ec0ff */
[----:B------:R-:W-:-:S02]  /*1310*/  SHF.R.S32.HI R4, RZ, 0x2, R0 ;  /* 0x00000002ff047819 */ /* 0x000fc40000011400 */
[----:B------:R-:W-:Y:S01]  /*1320*/  SHF.R.S32.HI R5, RZ, 0x1f, R0 ;  /* 0x0000001fff057819 */ /* 0x000fe20000011400 */
[----:B--2---:R-:W-:Y:S06]  /*1330*/  @P0 BRA `(.L_x_1117) ;  /* 0x0000000000080947 */ /* 0x004fec0003800000 */
[----:B------:R-:W2:Y:S02]  /*1340*/  SYNCS.PHASECHK.TRANS64.TRYWAIT P0, [R16+URZ+0x30800], R8 ;  /* 0x03080008100075a7 */ /* 0x000ea4000800017f */
[----:B--2---:R-:W-:Y:S05]  /*1350*/  @!P0 BRA `(.L_x_1118) ;  /* 0x0000008800d88947 */ /* 0x004fea0003800000 */
.L_x_1117:
[----:B------:R-:W-:Y:S01]  /*1360*/  LEA.HI R5, R5, R4, RZ, 0x3 ;  /* 0x0000000405057211 */ /* 0x000fe200078f18ff */
[----:B------:R-:W3:Y:S01]  /*1370*/  S2R R14, SR_CgaCtaId ;  /* 0x00000000000e7919 */ /* 0x000ee20000008800 */
[----:B--2---:R-:W-:Y:S01]  /*1380*/  LOP3.LUT R8, R3, 0x30, R6, 0xf8, !PT ;  /* 0x0000003003087812 */ /* 0x004fe200078ef806 */
[----:B------:R-:W-:Y:S01]  /*1390*/  ULDC UR4, c[0x0][0x290] ;  /* 0x0000a40000047ab9 */ /* 0x000fe20000000800 */
[----:B------:R-:W-:Y:S01]  /*13a0*/  LOP3.LUT R5, R5, 0xfffffff8, RZ, 0xc0, !PT ;  /* 0xfffffff805057812 */ /* 0x000fe200078ec0ff */
[----:B------:R-:W2:Y:S01]  /*13b0*/  S2R R229, SR_CTAID.X ;  /* 0x0000000000e57919 */ /* 0x000ea20000002500 */
[----:B------:R-:W-:Y:S01]  /*13c0*/  LOP3.LUT R11, R11, 0x7ffffe, RZ, 0xc0, !PT ;  /* 0x007ffffe0b0b7812 */ /* 0x000fe200078ec0ff */
[----:B------:R-:W-:Y:S01]  /*13d0*/  UIMAD UR4, UR39, -0x80, UR4 ;  /* 0xffffff80270478a4 */ /* 0x000fe2000f8e0204 */
[C---:B------:R-:W-:Y:S01]  /*13e0*/  LEA.HI R6, R13.reuse, R13, RZ, 0x1 ;  /* 0x0000000d0d067211 */ /* 0x040fe200078f08ff */
[----:B------:R-:W-:Y:S01]  /*13f0*/  IMAD.IADD R5, R4, 0x1, -R5 ;  /* 0x0000000104057824 */ /* 0x000fe200078e0a05 */
[----:B------:R-:W-:Y:S01]  /*1400*/  LOP3.LUT R9, R8, 0x8, R9, 0xf8, !PT ;  /* 0x0000000808097812 */ /* 0x000fe200078ef809 */
[----:B------:R-:W-:Y:S01]  /*1410*/  IMAD.IADD R11, R10, 0x1, -R11 ;  /* 0x000000010a0b7824 */ /* 0x000fe200078e0a0b */
[----:B------:R-:W-:Y:S01]  /*1420*/  LEA.HI R4, R2, R7, RZ, 0x5 ;  /* 0x0000000702047211 */ /* 0x000fe200078f28ff */
[----:B------:R-:W-:Y:S01]  /*1430*/  IMAD.SHL.U32 R2, R13, 0x1000, RZ ;  /* 0x000010000d027824 */ /* 0x000fe200078e00ff */
[----:B------:R-:W-:-:S02]  /*1440*/  SHF.R.U32.HI R8, RZ, 0x3, R3 ;  /* 0x00000003ff087819 */ /* 0x000fc40000011603 */
[----:B------:R-:W-:Y:S02]  /*1450*/  CS2R R86, SRZ ;  /* 0x0000000000567805 */ /* 0x000fe4000001ff00 */
[----:B------:R-:W-:Y:S01]  /*1460*/  LOP3.LUT R6, R6, 0x3fffffe, RZ, 0xc0, !PT ;  /* 0x03fffffe06067812 */ /* 0x000fe200078ec0ff */
[----:B------:R-:W-:Y:S01]  /*1470*/  IMAD R11, R11, 0x200, R2 ;  /* 0x000002000b0b7824 */ /* 0x000fe200078e0202 */
[----:B------:R-:W-:Y:S02]  /*1480*/  LOP3.LUT R0, R0, 0x7ffffffc, RZ, 0xc0, !PT ;  /* 0x7ffffffc00007812 */ /* 0x000fe400078ec0ff */
[----:B------:R-:W-:Y:S02]  /*1490*/  CS2R R84, SRZ ;  /* 0x0000000000547805 */ /* 0x000fe4000001ff00 */
[----:B------:R-:W-:Y:S01]  /*14a0*/  LOP3.LUT R8, R9, R8, RZ, 0x3c, !PT ;  /* 0x0000000809087212 */ /* 0x000fe200078e3cff */
[----:B------:R-:W-:Y:S01]  /*14b0*/  IMAD.IADD R3, R13, 0x1, -R6 ;  /* 0x000000010d037824 */ /* 0x000fe200078e0a06 */
[----:B------:R-:W-:Y:S01]  /*14c0*/  SHF.R.S32.HI R4, RZ, 0x5, R4 ;  /* 0x00000005ff047819 */ /* 0x000fe20000011404 */
[C---:B------:R-:W-:Y:S01]  /*14d0*/  IMAD R6, R7.reuse, 0x4, R2 ;  /* 0x0000000407067824 */ /* 0x040fe200078e0202 */
[----:B------:R-:W-:Y:S01]  /*14e0*/  MOV R12, 0x400 ;  /* 0x00000400000c7802 */ /* 0x000fe20000000f00 */
[----:B------:R-:W-:Y:S01]  /*14f0*/  IMAD.IADD R0, R7, 0x1, -R0 ;  /* 0x0000000107007824 */ /* 0x000fe200078e0a00 */
[----:B------:R-:W-:Y:S01]  /*1500*/  CS2R R82, SRZ ;  /* 0x0000000000527805 */ /* 0x000fe2000001ff00 */
[----:B------:R-:W-:Y:S01]  /*1510*/  IMAD.IADD R7, R8, 0x1, R11 ;  /* 0x0000000108077824 */ /* 0x000fe200078e020b */
[----:B------:R-:W-:Y:S01]  /*1520*/  CS2R R80, SRZ ;  /* 0x0000000000507805 */ /* 0x000fe2000001ff00 */
[----:B------:R-:W-:Y:S01]  /*1530*/  IMAD R4, R4, 0x10, R5 ;  /* 0x0000001004047824 */ /* 0x000fe200078e0205 */
[----:B------:R-:W-:-:S02]  /*1540*/  CS2R R78, SRZ ;  /* 0x00000000004e7805 */ /* 0x000fc4000001ff00 */
[----:B------:R-:W-:Y:S01]  /*1550*/  CS2R R76, SRZ ;  /* 0x00000000004c7805 */ /* 0x000fe2000001ff00 */
[----:B------:R4:W-:Y:S01]  /*1560*/  STL [R1+0x8], R7 ;  /* 0x0000080701007387 */ /* 0x0009e20000100800 */
[----:B------:R-:W-:Y:S01]  /*1570*/  IMAD R2, R3, 0x40, R4 ;  /* 0x0000004003027824 */ /* 0x000fe200078e0204 */
[----:B---3--:R-:W-:Y:S02]  /*1580*/  LEA R12, R14, R12, 0x18 ;  /* 0x0000000c0e0c7211 */ /* 0x008fe400078ec0ff */
[----:B------:R-:W-:Y:S02]  /*1590*/  CS2R R4, SRZ ;  /* 0x0000000000047805 */ /* 0x000fe4000001ff00 */
[----:B------:R-:W-:Y:S01]  /*15a0*/  CS2R R74, SRZ ;  /* 0x00000000004a7805 */ /* 0x000fe2000001ff00 */
[----:B--2---:R-:W-:Y:S01]  /*15b0*/  IMAD R229, R229, -0x80, -R2 ;  /* 0xffffff80e5e57824 */ /* 0x004fe200078e0a02 */
        /* <DEDUP_REMOVED lines=56> */
[----:B------:R-:W-:Y:S01]  /*1940*/  CS2R R88, SRZ ;  /* 0x0000000000587805 */ /* 0x000fe2000001ff00 */
[----:B------:R-:W-:Y:S01]  /*1950*/  IMAD R3, R6, 0x4, R12 ;  /* 0x0000000406037824 */ /* 0x000fe200078e020c */
[----:B------:R-:W-:Y:S01]  /*1960*/  IADD3 R2, -R2, UR4, RZ ;  /* 0x0000000402027c10 */ /* 0x000fe2000fffe1ff */
[----:B----4-:R-:W-:-:S07]  /*1970*/  IMAD.SHL.U32 R230, R0, 0x2, RZ ;  /* 0x0000000200e67824 */ /* 0x010fce00078e00ff */
.L_x_1129:
[----:B------:R-:W-:Y:S01]  /*1980*/  IMAD.U32 R0, RZ, RZ, UR38 ;  /* 0x00000026ff007e24 */ /* 0x000fe2000f8e00ff */
[----:B------:R-:W-:Y:S05]  /*1990*/  YIELD ;  /* 0x0000000000007946 */ /* 0x000fea0003800000 */
[----:B------:R-:W-:-:S04]  /*19a0*/  LOP3.LUT R0, R0, 0x1, RZ, 0xfc, !PT ;  /* 0x0000000100007812 */ /* 0x000fc800078efcff */
[----:B------:R-:W-:-:S13]  /*19b0*/  ISETP.NE.AND P6, PT, R0, 0x3, PT ;  /* 0x000000030000780c */ /* 0x000fda0003fc5270 */
[----:B-1----:R-:W-:Y:S05]  /*19c0*/  @!P6 BRA `(.L_x_1119) ;  /* 0x000000000004e947 */ /* 0x002fea0003800000 */
[----:B------:R-:W-:Y:S01]  /*19d0*/  BPT.TRAP 0x1 ;  /* 0x000000040000795c */ /* 0x000fe20000300000 */
.L_x_1119:
[----:B------:R-:W2:Y:S01]  /*19e0*/  S2R R6, SR_CgaCtaId ;  /* 0x0000000000067919 */ /* 0x000ea20000008800 */
[----:B------:R-:W-:Y:S02]  /*19f0*/  MOV R0, 0x400 ;  /* 0x0000040000007802 */ /* 0x000fe40000000f00 */
[----:B------:R-:W-:Y:S02]  /*1a00*/  SHF.L.U32 R191, R5, 0x1f, RZ ;  /* 0x0000001f05bf7819 */ /* 0x000fe400000006ff */
[----:B--2---:R-:W-:-:S05]  /*1a10*/  LEA R0, R6, R0, 0x18 ;  /* 0x0000000006007211 */ /* 0x004fca00078ec0ff */
[----:B------:R-:W-:-:S04]  /*1a20*/  IMAD R0, R4, 0x8, R0 ;  /* 0x0000000804007824 */ /* 0x000fc800078e0200 */
[----:B------:R2:W3:Y:S01]  /*1a30*/  SYNCS.PHASECHK.TRANS64.TRYWAIT P0, [R0+URZ+0x30810], R191 ;  /* 0x030810bf000075a7 */ /* 0x0004e2000800017f */
[----:B------:R-:W-:Y:S05]  /*1a40*/  @!P6 BRA `(.L_x_1120) ;  /* 0x000000000004e947 */ /* 0x000fea0003800000 */
[----:B------:R-:W-:Y:S01]  /*1a50*/  BPT.TRAP 0x1 ;  /* 0x000000040000795c */ /* 0x000fe20000300000 */
.L_x_1120:
[----:B---3--:R-:W-:Y:S05]  /*1a60*/  @P0 BRA `(.L_x_1121) ;  /* 0x0000000000080947 */ /* 0x008fea0003800000 */
[----:B------:R-:W3:Y:S02]  /*1a70*/  SYNCS.PHASECHK.TRANS64.TRYWAIT P0, [R0+URZ+0x30810], R191 ;  /* 0x030810bf000075a7 */ /* 0x000ee4000800017f */
[----:B---3--:R-:W-:Y:S05]  /*1a80*/  @!P0 BRA `(.L_x_1122) ;  /* 0x00000084002c8947 */ /* 0x008fea0003800000 */
.L_x_1121:
[----:B------:R-:W-:Y:S05]  /*1a90*/  WARPSYNC.ALL ;  /* 0x0000000000007948 */ /* 0x000fea0003800000 */
[----:B------:R-:W4:Y:S01]  /*1aa0*/  S2R R209, SR_CgaCtaId ;  /* 0x0000000000d17919 */ /* 0x000f220000008800 */
[----:B------:R-:W-:Y:S01]  /*1ab0*/  MOV R208, 0x400 ;  /* 0x0000040000d07802 */ /* 0x000fe20000000f00 */
[----:B------:R-:W-:Y:S01]  /*1ac0*/  WARPGROUP.ARRIVE ;  /* 0x00000000000079c5 */ /* 0x000fe20000000000 */
[----:B------:R-:W-:Y:S01]  /*1ad0*/  R2UR UR9, R4 ;  /* 0x00000000040972ca */ /* 0x000fe200000e0000 */
[----:B------:R-:W-:Y:S01]  /*1ae0*/  UMOV UR11, 0x40000040 ;  /* 0x40000040000b7882 */ /* 0x000fe20000000000 */
[----:B----4-:R-:W-:-:S04]  /*1af0*/  LEA R208, R209, R208, 0x18 ;  /* 0x000000d0d1d07211 */ /* 0x010fc800078ec0ff */
[----:B------:R-:W-:Y:S01]  /*1b00*/  R2UR UR4, R208 ;  /* 0x00000000d00472ca */ /* 0x000fe200000e0000 */
[----:B------:R-:W-:-:S05]  /*1b10*/  IMAD R6, R228, 0x2000, R208 ;  /* 0x00002000e4067824 */ /* 0x000fca00078e02d0 */
[----:B------:R-:W-:Y:S01]  /*1b20*/  R2UR UR5, R6 ;  /* 0x00000000060572ca */ /* 0x000fe200000e0000 */
[----:B------:R-:W-:-:S04]  /*1b30*/  IMAD R6, R4, 0x40, R230 ;  /* 0x0000004004067824 */ /* 0x000fc800078e02e6 */
[----:B------:R-:W-:Y:S02]  /*1b40*/  IMAD R6, R6, 0x4, R208 ;  /* 0x0000000406067824 */ /* 0x000fe400078e02d0 */
[----:B------:R-:W-:-:S04]  /*1b50*/  UIADD3 UR4, UR4, 0x18000, URZ ;  /* 0x0001800004047890 */ /* 0x000fc8000fffe03f */
[----:B------:R-:W-:Y:S02]  /*1b60*/  USHF.R.U32.HI UR4, URZ, 0x4, UR4 ;  /* 0x000000043f047899 */ /* 0x000fe40008011604 */
[----:B------:R-:W-:Y:S02]  /*1b70*/  USHF.R.U32.HI UR6, URZ, 0x4, UR5 ;  /* 0x000000043f067899 */ /* 0x000fe40008011605 */
[----:B------:R-:W-:Y:S02]  /*1b80*/  ULOP3.LUT UR4, UR4, 0x3fff, URZ, 0xc0, !UPT ;  /* 0x00003fff04047892 */ /* 0x000fe4000f8ec03f */
[----:B------:R-:W-:Y:S02]  /*1b90*/  ULOP3.LUT UR6, UR6, 0x3fff, URZ, 0xc0, !UPT ;  /* 0x00003fff06067892 */ /* 0x000fe4000f8ec03f */
[----:B------:R-:W-:Y:S02]  /*1ba0*/  ULOP3.LUT UR8, UR4, 0x10000, URZ, 0xfc, !UPT ;  /* 0x0001000004087892 */ /* 0x000fe4000f8efc3f */
[----:B------:R-:W-:-:S02]  /*1bb0*/  ULOP3.LUT UR7, UR6, 0x10000, URZ, 0xfc, !UPT ;  /* 0x0001000006077892 */ /* 0x000fc4000f8efc3f */
[----:B------:R-:W-:-:S03]  /*1bc0*/  ULEA UR6, UR9, UR8, 0xa ;  /* 0x0000000809067291 */ /* 0x000fc6000f8e503f */
[----:B------:R-:W-:Y:S02]  /*1bd0*/  UMOV UR9, 0x40000040 ;  /* 0x4000004000097882 */ /* 0x000fe40000000000 */
[----:B------:R-:W-:Y:S02]  /*1be0*/  UMOV UR8, UR7 ;  /* 0x0000000700087c82 */ /* 0x000fe40008000000 */
        /* <DEDUP_REMOVED lines=62> */
.L_x_1123:
[----:B------:R1:W1:Y:S01]  /*1fd0*/  SYNCS.PHASECHK.TRANS64.TRYWAIT P0, [R0+URZ+0x30830], R191 ;  /* 0x030830bf000075a7 */ /* 0x000262000800017f */
[----:B------:R-:W-:Y:S05]  /*1fe0*/  @!P6 BRA `(.L_x_1124) ;  /* 0x000000000004e947 */ /* 0x000fea0003800000 */
[----:B------:R-:W-:Y:S01]  /*1ff0*/  BPT.TRAP 0x1 ;  /* 0x000000040000795c */ /* 0x000fe20000300000 */
.L_x_1124:
[----:B------:R-:W-:Y:S01]  /*2000*/  FMUL.FTZ R7, R152, UR41 ;  /* 0x0000002998077c20 */ /* 0x000fe20008410000 */
[----:B------:R-:W-:Y:S01]  /*2010*/  FMUL.FTZ R8, R153, UR41 ;  /* 0x0000002999087c20 */ /* 0x000fe20008410000 */
[----:B------:R-:W-:Y:S01]  /*2020*/  FMUL.FTZ R9, R154, UR41 ;  /* 0x000000299a097c20 */ /* 0x000fe20008410000 */
[----:B------:R-:W2:Y:S01]  /*2030*/  LDC.64 R152, c[0x0][0x748] ;  /* 0x0001d200ff987b82 */ /* 0x000ea20000000a00 */
[----:B------:R-:W-:Y:S01]  /*2040*/  FMUL.FTZ R10, R155, UR41 ;  /* 0x000000299b0a7c20 */ /* 0x000fe20008410000 */
[----:B------:R-:W-:Y:S01]  /*2050*/  FMUL.FTZ R11, R156, UR41 ;  /* 0x000000299c0b7c20 */ /* 0x000fe20008410000 */
[----:B------:R-:W-:Y:S01]  /*2060*/  FMUL.FTZ R12, R157, UR41 ;  /* 0x000000299d0c7c20 */ /* 0x000fe20008410000 */
[----:B-1----:R-:W-:Y:S01]  /*2070*/  FMUL.FTZ R13, R158, UR41 ;  /* 0x000000299e0d7c20 */ /* 0x002fe20008410000 */
        /* <DEDUP_REMOVED lines=16> */
[----:B------:R-:W1:Y:S01]  /*2180*/  MUFU.TANH R7, R7 ;  /* 0x0000000700077308 */ /* 0x000e620000002400 */
[----:B------:R-:W-:Y:S01]  /*2190*/  FMUL.FTZ R190, R175, UR41 ;  /* 0x00000029afbe7c20 */ /* 0x000fe20008410000 */
[----:B------:R-:W-:-:S06]  /*21a0*/  VIADD R154, R208, 0x20000 ;  /* 0x00020000d09a7836 */ /* 0x000fcc0000000000 */
[----:B------:R-:W1:Y:S08]  /*21b0*/  MUFU.TANH R8, R8 ;  /* 0x0000000800087308 */ /* 0x000e700000002400 */
        /* <DEDUP_REMOVED lines=20> */
[----:B------:R-:W1:Y:S01]  /*2300*/  MUFU.TANH R189, R189 ;  /* 0x000000bd00bd7308 */ /* 0x000e620000002400 */
[----:B--2---:R-:W-:Y:S05]  /*2310*/  @P0 BRA `(.L_x_1125) ;  /* 0x0000000000080947 */ /* 0x004fea0003800000 */
[----:B------:R-:W2:Y:S02]  /*2320*/  SYNCS.PHASECHK.TRANS64.TRYWAIT P0, [R0+URZ+0x30830], R191 ;  /* 0x030830bf000075a7 */ /* 0x000ea4000800017f */
[----:B--2---:R-:W-:Y:S05]  /*2330*/  @!P0 BRA `(.L_x_1126) ;  /* 0x0000007c00148947 */ /* 0x004fea0003800000 */
.L_x_1125:
[----:B------:R-:W-:Y:S01]  /*2340*/  SHF.R.U32.HI R154, RZ, 0x4, R154 ;  /* 0x00000004ff9a7819 */ /* 0x000fe2000001169a */
[----:B------:R-:W-:Y:S01]  /*2350*/  ULEA UR6, UR37, -UR40, 0x6 ;  /* 0x8000002825067291 */ /* 0x000fe2000f8e303f */
[C---:B------:R-:W-:Y:S01]  /*2360*/  ISETP.GT.AND P2, PT, R229.reuse, RZ, PT ;  /* 0x000000ffe500720c */ /* 0x040fe20003f44270 */
[----:B------:R-:W4:Y:S01]  /*2370*/  MUFU.TANH R190, R190 ;  /* 0x000000be00be7308 */ /* 0x000f220000002400 */
[----:B--23--:R-:W-:Y:S01]  /*2380*/  LOP3.LUT R191, R154, 0x3fff, RZ, 0xc0, !PT ;  /* 0x00003fff9abf7812 */ /* 0x00cfe200078ec0ff */
[----:B------:R-:W-:Y:S01]  /*2390*/  FMUL.FTZ R236, R178, UR41 ;  /* 0x00000029b2ec7c20 */ /* 0x000fe20008410000 */
[----:B------:R-:W-:Y:S01]  /*23a0*/  ISETP.GT.AND P0, PT, R229, 0x8, PT ;  /* 0x00000008e500780c */ /* 0x000fe20003f04270 */
[----:B------:R-:W-:Y:S01]  /*23b0*/  FMUL.FTZ R237, R177, UR41 ;  /* 0x00000029b1ed7c20 */ /* 0x000fe20008410000 */
[----:B------:R-:W-:Y:S01]  /*23c0*/  LOP3.LUT R155, R191, 0x10000, RZ, 0xfc, !PT ;  /* 0x00010000bf9b7812 */ /* 0x000fe200078efcff */
[----:B------:R-:W-:Y:S01]  /*23d0*/  FMUL.FTZ R176, R176, UR41 ;  /* 0x00000029b0b07c20 */ /* 0x000fe20008410000 */
[C---:B------:R-:W-:Y:S01]  /*23e0*/  IADD3 R154, R2.reuse, UR6, R230 ;  /* 0x00000006029a7c10 */ /* 0x040fe2000fffe0e6 */
[----:B------:R-:W-:Y:S01]  /*23f0*/  FMUL.FTZ R235, R179, UR41 ;  /* 0x00000029b3eb7c20 */ /* 0x000fe20008410000 */
[----:B------:R-:W-:Y:S01]  /*2400*/  ISETP.GT.AND P3, PT, R2, 0x8, PT ;  /* 0x000000080200780c */ /* 0x000fe20003f64270 */
[----:B------:R-:W-:Y:S01]  /*2410*/  IMAD R155, R4, 0x400, R155 ;  /* 0x00000400049b7824 */ /* 0x000fe200078e029b */
[--C-:B------:R-:W-:Y:S01]  /*2420*/  IADD3 R160, RZ, -R154, -R153.reuse ;  /* 0x8000009affa07210 */ /* 0x100fe20007ffe899 */
[----:B------:R2:W-:Y:S01]  /*2430*/  STL [R1+0xc], R0 ;  /* 0x00000c0001007387 */ /* 0x0005e20000100800 */
[----:B------:R-:W-:Y:S01]  /*2440*/  ISETP.GT.AND P1, PT, R2, RZ, PT ;  /* 0x000000ff0200720c */ /* 0x000fe20003f24270 */
[----:B------:R-:W-:Y:S01]  /*2450*/  MUFU.TANH R236, R236 ;  /* 0x000000ec00ec7308 */ /* 0x000fe20000002400 */
[----:B------:R-:W-:Y:S01]  /*2460*/  R2UR UR6, R155 ;  /* 0x000000009b0672ca */ /* 0x000fe200000e0000 */
[----:B------:R-:W-:Y:S01]  /*2470*/  UIADD3 UR5, UR5, 0x8000, URZ ;  /* 0x0000800005057890 */ /* 0x000fe2000fffe03f */
[----:B------:R-:W-:Y:S01]  /*2480*/  IADD3 R155, -R154, 0x8, -R153 ;  /* 0x000000089a9b7810 */ /* 0x000fe20007ffe999 */
[C-C-:B------:R-:W-:Y:S01]  /*2490*/  IMAD.IADD R153, R152.reuse, 0x1, -R154.reuse ;  /* 0x0000000198997824 */ /* 0x140fe200078e0a9a */
[----:B------:R-:W-:Y:S01]  /*24a0*/  IADD3 R152, R152, 0x8, -R154 ;  /* 0x0000000898987810 */ /* 0x000fe20007ffe89a */
[----:B------:R-:W-:Y:S01]  /*24b0*/  USHF.R.U32.HI UR5, URZ, 0x4, UR5 ;  /* 0x000000043f057899 */ /* 0x000fe20008011605 */
[----:B------:R-:W-:Y:S01]  /*24c0*/  SEL R167, R155, 0x40, P3 ;  /* 0x000000409ba77807 */ /* 0x000fe20001800000 */
[----:B--2---:R-:W2:Y:S01]  /*24d0*/  MUFU.TANH R0, R176 ;  /* 0x000000b000007308 */ /* 0x004ea20000002400 */
[----:B------:R-:W-:Y:S01]  /*24e0*/  SEL R153, R153, 0x40, !P2 ;  /* 0x0000004099997807 */ /* 0x000fe20005000000 */
[----:B------:R-:W-:Y:S01]  /*24f0*/  ULOP3.LUT UR5, UR5, 0x3fff, URZ, 0xc0, !UPT ;  /* 0x00003fff05057892 */ /* 0x000fe2000f8ec03f */
[----:B------:R-:W-:Y:S01]  /*2500*/  SEL R168, R152, 0x40, !P0 ;  /* 0x0000004098a87807 */ /* 0x000fe20004000000 */
[----:B------:R-:W-:Y:S01]  /*2510*/  FMUL.FTZ R234, R180, UR41 ;  /* 0x00000029b4ea7c20 */ /* 0x000fe20008410000 */
[----:B------:R-:W-:Y:S01]  /*2520*/  SEL R160, R160, 0x40, P1 ;  /* 0x00000040a0a07807 */ /* 0x000fe20000800000 */
[----:B------:R-:W-:Y:S01]  /*2530*/  ULOP3.LUT UR5, UR5, 0x10000, URZ, 0xfc, !UPT ;  /* 0x0001000005057892 */ /* 0x000fe2000f8efc3f */
[C---:B------:R-:W-:Y:S01]  /*2540*/  ISETP.GE.AND P0, PT, R153.reuse, RZ, PT ;  /* 0x000000ff9900720c */ /* 0x040fe20003f06270 */
[----:B------:R-:W3:Y:S01]  /*2550*/  MUFU.TANH R237, R237 ;  /* 0x000000ed00ed7308 */ /* 0x000ee20000002400 */
[----:B------:R-:W-:Y:S01]  /*2560*/  ISETP.GE.AND P3, PT, R153, 0x8, PT ;  /* 0x000000089900780c */ /* 0x000fe20003f66270 */
[----:B------:R-:W-:Y:S01]  /*2570*/  FMUL.FTZ R233, R181, UR41 ;  /* 0x00000029b5e97c20 */ /* 0x000fe20008410000 */
[----:B------:R-:W-:Y:S01]  /*2580*/  ISETP.GE.AND P1, PT, R168, RZ, PT ;  /* 0x000000ffa800720c */ /* 0x000fe20003f26270 */
[----:B------:R-:W-:Y:S01]  /*2590*/  FMUL.FTZ R232, R182, UR41 ;  /* 0x00000029b6e87c20 */ /* 0x000fe20008410000 */
[----:B------:R-:W-:Y:S01]  /*25a0*/  ISETP.GE.AND P2, PT, R168, 0x8, PT ;  /* 0x00000008a800780c */ /* 0x000fe20003f46270 */
[----:B------:R-:W-:Y:S01]  /*25b0*/  FMUL.FTZ R231, R183, UR41 ;  /* 0x00000029b7e77c20 */ /* 0x000fe20008410000 */
[C---:B------:R-:W-:Y:S01]  /*25c0*/  ISETP.GT.OR P0, PT, R160.reuse, RZ, !P0 ;  /* 0x000000ffa000720c */ /* 0x040fe20004704670 */
[----:B------:R-:W3:Y:S01]  /*25d0*/  MUFU.TANH R235, R235 ;  /* 0x000000eb00eb7308 */ /* 0x000ee20000002400 */
[----:B------:R-:W-:Y:S01]  /*25e0*/  ISETP.GT.OR P3, PT, R160, 0x8, !P3 ;  /* 0x00000008a000780c */ /* 0x000fe20005f64670 */
[----:B------:R-:W-:Y:S01]  /*25f0*/  UMOV UR10, UR6 ;  /* 0x00000006000a7c82 */ /* 0x000fe20008000000 */
[C---:B------:R-:W-:Y:S01]  /*2600*/  ISETP.GT.OR P1, PT, R167.reuse, RZ, !P1 ;  /* 0x000000ffa700720c */ /* 0x040fe20004f24670 */
[----:B------:R-:W-:Y:S01]  /*2610*/  UMOV UR11, 0x40000040 ;  /* 0x40000040000b7882 */ /* 0x000fe20000000000 */
[----:B------:R-:W-:Y:S01]  /*2620*/  ISETP.GT.OR P2, PT, R167, 0x8, !P2 ;  /* 0x00000008a700780c */ /* 0x000fe20005744670 */
[----:B------:R-:W-:Y:S01]  /*2630*/  UMOV UR8, UR5 ;  /* 0x0000000500087c82 */ /* 0x000fe20008000000 */
[----:B------:R-:W-:Y:S01]  /*2640*/  ISETP.GE.AND P4, PT, R153, 0x1, PT ;  /* 0x000000019900780c */ /* 0x000fe20003f86270 */
[----:B------:R-:W-:Y:S01]  /*2650*/  UMOV UR9, 0x40000040 ;  /* 0x4000004000097882 */ /* 0x000fe20000000000 */
[----:B------:R-:W-:Y:S01]  /*2660*/  ISETP.GE.AND P5, PT, R168, 0x1, PT ;  /* 0x00000001a800780c */ /* 0x000fe20003fa6270 */
[----:B------:R-:W3:Y:S01]  /*2670*/  MUFU.TANH R234, R234 ;  /* 0x000000ea00ea7308 */ /* 0x000ee20000002400 */
[----:B-1----:R-:W-:-:S02]  /*2680*/  FSEL R223, R7, -INF , !P0 ;  /* 0xff80000007df7808 */ /* 0x002fc40004000000 */
[C---:B------:R-:W-:Y:S01]  /*2690*/  FSEL R161, R11.reuse, -INF , !P3 ;  /* 0xff8000000ba17808 */ /* 0x040fe20005800000 */
[----:B------:R-:W-:Y:S01]  /*26a0*/  FFMA.FTZ R11, -R11, R11, 1 ;  /* 0x3f8000000b0b7423 */ /* 0x000fe2000001010b */
[----:B------:R-:W-:Y:S01]  /*26b0*/  ISETP.GE.AND P0, PT, R153, 0x9, PT ;  /* 0x000000099900780c */ /* 0x000fe20003f06270 */
[--C-:B------:R-:W-:Y:S01]  /*26c0*/  FFMA.FTZ R223, R223, UR42, -R202.reuse ;  /* 0x0000002adfdf7c23 */ /* 0x100fe200080108ca */
[----:B------:R-:W-:Y:S01]  /*26d0*/  FSEL R169, R9, -INF , !P1 ;  /* 0xff80000009a97808 */ /* 0x000fe20004800000 */
[----:B------:R-:W-:Y:S01]  /*26e0*/  MUFU.TANH R233, R233 ;  /* 0x000000e900e97308 */ /* 0x000fe20000002400 */
[----:B------:R-:W-:Y:S02]  /*26f0*/  ISETP.GE.AND P3, PT, R153, 0x11, PT ;  /* 0x000000119900780c */ /* 0x000fe40003f66270 */
[----:B------:R-:W-:Y:S01]  /*2700*/  ISETP.GE.AND P1, PT, R168, 0x9, PT ;  /* 0x00000009a800780c */ /* 0x000fe20003f26270 */
[----:B------:R-:W-:Y:S01]  /*2710*/  FFMA.FTZ R222, R169, UR42, -R202 ;  /* 0x0000002aa9de7c23 */ /* 0x000fe200080108ca */
[----:B------:R-:W-:Y:S01]  /*2720*/  FSEL R171, R13, -INF , !P2 ;  /* 0xff8000000dab7808 */ /* 0x000fe20005000000 */
[--C-:B------:R-:W-:Y:S01]  /*2730*/  FFMA.FTZ R202, R161, UR42, -R206.reuse ;  /* 0x0000002aa1ca7c23 */ /* 0x100fe200080108ce */
[----:B------:R-:W-:Y:S01]  /*2740*/  ISETP.GT.OR P4, PT, R160, 0x1, !P4 ;  /* 0x00000001a000780c */ /* 0x000fe20006784670 */
[----:B------:R-:W1:Y:S01]  /*2750*/  MUFU.TANH R232, R232 ;  /* 0x000000e800e87308 */ /* 0x000e620000002400 */
[----:B------:R-:W-:Y:S01]  /*2760*/  ISETP.GT.OR P5, PT, R167, 0x1, !P5 ;  /* 0x00000001a700780c */ /* 0x000fe20006fa4670 */
[----:B------:R-:W-:Y:S01]  /*2770*/  FFMA.FTZ R208, R171, UR42, -R206 ;  /* 0x0000002aabd07c23 */ /* 0x000fe200080108ce */
[----:B------:R-:W-:-:S02]  /*2780*/  ISETP.GE.AND P2, PT, R168, 0x11, PT ;  /* 0x00000011a800780c */ /* 0x000fc40003f46270 */
[C---:B------:R-:W-:Y:S02]  /*2790*/  ISETP.GT.OR P0, PT, R160.reuse, 0x9, !P0 ;  /* 0x00000009a000780c */ /* 0x040fe40004704670 */
[----:B------:R-:W-:Y:S01]  /*27a0*/  ISETP.GT.OR P3, PT, R160, 0x11, !P3 ;  /* 0x00000011a000780c */ /* 0x000fe20005f64670 */
[----:B------:R-:W1:Y:S01]  /*27b0*/  MUFU.TANH R231, R231 ;  /* 0x000000e700e77308 */ /* 0x000e620000002400 */
[C---:B------:R-:W-:Y:S02]  /*27c0*/  ISETP.GT.OR P1, PT, R167.reuse, 0x9, !P1 ;  /* 0x00000009a700780c */ /* 0x040fe40004f24670 */
[----:B------:R-:W-:Y:S02]  /*27d0*/  FSEL R162, R8, -INF , !P4 ;  /* 0xff80000008a27808 */ /* 0x000fe40006000000 */
[----:B------:R-:W-:Y:S02]  /*27e0*/  FSEL R170, R10, -INF , !P5 ;  /* 0xff8000000aaa7808 */ /* 0x000fe40006800000 */
[----:B------:R-:W-:Y:S01]  /*27f0*/  ISETP.GT.OR P2, PT, R167, 0x11, !P2 ;  /* 0x00000011a700780c */ /* 0x000fe20005744670 */
[--C-:B------:R-:W-:Y:S01]  /*2800*/  FFMA.FTZ R221, R162, UR42, -R203.reuse ;  /* 0x0000002aa2dd7c23 */ /* 0x100fe200080108cb */
[----:B------:R-:W-:Y:S01]  /*2810*/  ISETP.GE.AND P4, PT, R153, 0x10, PT ;  /* 0x000000109900780c */ /* 0x000fe20003f86270 */
[----:B------:R-:W-:Y:S01]  /*2820*/  FFMA.FTZ R203, R170, UR42, -R203 ;  /* 0x0000002aaacb7c23 */ /* 0x000fe200080108cb */
[----:B------:R-:W-:Y:S01]  /*2830*/  ISETP.GE.AND P5, PT, R168, 0x10, PT ;  /* 0x00000010a800780c */ /* 0x000fe20003fa6270 */
[----:B------:R-:W-:Y:S01]  /*2840*/  MUFU.EX2 R208, R208 ;  /* 0x000000d000d07308 */ /* 0x000fe20000000800 */
[----:B------:R-:W-:-:S02]  /*2850*/  FSEL R164, R12, -INF , !P0 ;  /* 0xff8000000ca47808 */ /* 0x000fc40004000000 */
[----:B------:R-:W-:Y:S02]  /*2860*/  FSEL R166, R16, -INF , !P3 ;  /* 0xff80000010a67808 */ /* 0x000fe40005800000 */
[C---:B------:R-:W-:Y:S01]  /*2870*/  ISETP.GE.AND P0, PT, R153.reuse, 0x18, PT ;  /* 0x000000189900780c */ /* 0x040fe20003f06270 */
[--C-:B------:R-:W-:Y:S01]  /*2880*/  FFMA.FTZ R206, R164, UR42, -R207.reuse ;  /* 0x0000002aa4ce7c23 */ /* 0x100fe200080108cf */
[C---:B------:R-:W-:Y:S01]  /*2890*/  FSEL R172, R14.reuse, -INF , !P1 ;  /* 0xff8000000eac7808 */ /* 0x040fe20004800000 */
[----:B------:R-:W-:Y:S01]  /*28a0*/  FFMA.FTZ R14, -R14, R14, 1 ;  /* 0x3f8000000e0e7423 */ /* 0x000fe2000001010e */
[----:B------:R-:W-:Y:S02]  /*28b0*/  ISETP.GE.AND P3, PT, R153, 0x20, PT ;  /* 0x000000209900780c */ /* 0x000fe40003f66270 */
[----:B------:R-:W-:Y:S01]  /*28c0*/  ISETP.GE.AND P1, PT, R168, 0x18, PT ;  /* 0x00000018a800780c */ /* 0x000fe20003f26270 */
[----:B------:R-:W-:Y:S01]  /*28d0*/  FFMA.FTZ R209, R172, UR42, -R207 ;  /* 0x0000002aacd17c23 */ /* 0x000fe200080108cf */
[----:B------:R-:W-:Y:S01]  /*28e0*/  FSEL R174, R18, -INF , !P2 ;  /* 0xff80000012ae7808 */ /* 0x000fe20005000000 */
[----:B------:R-:W-:Y:S01]  /*28f0*/  MUFU.EX2 R206, R206 ;  /* 0x000000ce00ce7308 */ /* 0x000fe20000000800 */
[----:B------:R-:W-:Y:S01]  /*2900*/  ISETP.GT.OR P4, PT, R160, 0x10, !P4 ;  /* 0x00000010a000780c */ /* 0x000fe20006784670 */
[----:B------:R-:W-:Y:S01]  /*2910*/  FFMA.FTZ R18, -R18, R18, 1 ;  /* 0x3f80000012127423 */ /* 0x000fe20000010112 */
[----:B------:R-:W-:Y:S01]  /*2920*/  ISETP.GT.OR P5, PT, R167, 0x10, !P5 ;  /* 0x00000010a700780c */ /* 0x000fe20006fa4670 */
[----:B------:R-:W-:Y:S01]  /*2930*/  FFMA.FTZ R211, R174, UR42, -R205 ;  /* 0x0000002aaed37c23 */ /* 0x000fe200080108cd */
[----:B------:R-:W-:-:S02]  /*2940*/  ISETP.GE.AND P2, PT, R168, 0x20, PT ;  /* 0x00000020a800780c */ /* 0x000fc40003f46270 */
[C---:B------:R-:W-:Y:S01]  /*2950*/  ISETP.GT.OR P0, PT, R160.reuse, 0x18, !P0 ;  /* 0x00000018a000780c */ /* 0x040fe20004704670 */
[----:B------:R-:W-:Y:S01]  /*2960*/  MUFU.EX2 R209, R209 ;  /* 0x000000d100d17308 */ /* 0x000fe20000000800 */
[----:B------:R-:W-:Y:S02]  /*2970*/  ISETP.GT.OR P3, PT, R160, 0x20, !P3 ;  /* 0x00000020a000780c */ /* 0x000fe40005f64670 */
[----:B------:R-:W-:Y:S02]  /*2980*/  ISETP.GT.OR P1, PT, R167, 0x18, !P1 ;  /* 0x00000018a700780c */ /* 0x000fe40004f24670 */
[----:B------:R-:W-:Y:S02]  /*2990*/  FSEL R163, R15, -INF , !P4 ;  /* 0xff8000000fa37808 */ /* 0x000fe40006000000 */
[----:B------:R-:W-:Y:S01]  /*29a0*/  FSEL R173, R17, -INF , !P5 ;  /* 0xff80000011ad7808 */ /* 0x000fe20006800000 */
[----:B------:R-:W-:Y:S01]  /*29b0*/  MUFU.EX2 R211, R211 ;  /* 0x000000d300d37308 */ /* 0x000fe20000000800 */
[----:B------:R-:W-:Y:S01]  /*29c0*/  ISETP.GT.OR P2, PT, R167, 0x20, !P2 ;  /* 0x00000020a700780c */ /* 0x000fe20005744670 */
[--C-:B------:R-:W-:Y:S01]  /*29d0*/  FFMA.FTZ R207, R163, UR42, -R204.reuse ;  /* 0x0000002aa3cf7c23 */ /* 0x100fe200080108cc */
[----:B------:R-:W-:Y:S01]  /*29e0*/  ISETP.GE.AND P4, PT, R153, 0x19, PT ;  /* 0x000000199900780c */ /* 0x000fe20003f86270 */
[----:B------:R-:W-:Y:S01]  /*29f0*/  FFMA.FTZ R210, R173, UR42, -R204 ;  /* 0x0000002aadd27c23 */ /* 0x000fe200080108cc */
[----:B------:R-:W-:Y:S01]  /*2a00*/  ISETP.GE.AND P5, PT, R168, 0x19, PT ;  /* 0x00000019a800780c */ /* 0x000fe20003fa6270 */
[----:B------:R-:W-:Y:S01]  /*2a10*/  FFMA.FTZ R204, R166, UR42, -R205 ;  /* 0x0000002aa6cc7c23 */ /* 0x000fe200080108cd */
[----:B------:R-:W-:Y:S01]  /*2a20*/  FSEL R165, R19, -INF , !P0 ;  /* 0xff80000013a57808 */ /* 0x000fe20004000000 */
[----:B------:R-:W-:Y:S01]  /*2a30*/  MUFU.EX2 R207, R207 ;  /* 0x000000cf00cf7308 */ /* 0x000fe20000000800 */
[C---:B------:R-:W-:Y:S01]  /*2a40*/  FSEL R227, R23.reuse, -INF , !P3 ;  /* 0xff80000017e37808 */ /* 0x040fe20005800000 */
[----:B------:R-:W-:Y:S01]  /*2a50*/  FFMA.FTZ R23, -R23, R23, 1 ;  /* 0x3f80000017177423 */ /* 0x000fe20000010117 */
[----:B------:R-:W-:Y:S01]  /*2a60*/  ISETP.GE.AND P0, PT, R153, 0x21, PT ;  /* 0x000000219900780c */ /* 0x000fe20003f06270 */
[----:B------:R-:W-:Y:S01]  /*2a70*/  FFMA.FTZ R205, R165, UR42, -R198 ;  /* 0x0000002aa5cd7c23 */ /* 0x000fe200080108c6 */
[----:B------:R-:W-:Y:S01]  /*2a80*/  FSEL R159, R21, -INF , !P1 ;  /* 0xff800000159f7808 */ /* 0x000fe20004800000 */
[----:B------:R-:W-:Y:S01]  /*2a90*/  FFMA.FTZ R227, R227, UR42, -R200 ;  /* 0x0000002ae3e37c23 */ /* 0x000fe200080108c8 */
[----:B------:R-:W-:Y:S01]  /*2aa0*/  ISETP.GE.AND P3, PT, R153, 0x29, PT ;  /* 0x000000299900780c */ /* 0x000fe20003f66270 */
[----:B------:R-:W-:Y:S01]  /*2ab0*/  MUFU.EX2 R210, R210 ;  /* 0x000000d200d27308 */ /* 0x000fe20000000800 */
[----:B------:R-:W-:Y:S01]  /*2ac0*/  ISETP.GE.AND P1, PT, R168, 0x21, PT ;  /* 0x00000021a800780c */ /* 0x000fe20003f26270 */
[----:B------:R-:W-:Y:S01]  /*2ad0*/  FFMA.FTZ R198, R159, UR42, -R198 ;  /* 0x0000002a9fc67c23 */ /* 0x000fe200080108c6 */
[----:B------:R-:W-:-:S02]  /*2ae0*/  FSEL R157, R185, -INF , !P2 ;  /* 0xff800000b99d7808 */ /* 0x000fc40005000000 */
[----:B------:R-:W-:Y:S02]  /*2af0*/  ISETP.GT.OR P4, PT, R160, 0x19, !P4 ;  /* 0x00000019a000780c */ /* 0x000fe40006784670 */
[----:B------:R-:W-:Y:S01]  /*2b00*/  ISETP.GT.OR P5, PT, R167, 0x19, !P5 ;  /* 0x00000019a700780c */ /* 0x000fe20006fa4670 */
[----:B------:R-:W-:Y:S01]  /*2b10*/  FFMA.FTZ R224, R157, UR42, -R200 ;  /* 0x0000002a9de07c23 */ /* 0x000fe200080108c8 */
[----:B------:R-:W-:Y:S01]  /*2b20*/  ISETP.GE.AND P2, PT, R168, 0x29, PT ;  /* 0x00000029a800780c */ /* 0x000fe20003f46270 */
[----:B------:R-:W-:Y:S01]  /*2b30*/  MUFU.EX2 R204, R204 ;  /* 0x000000cc00cc7308 */ /* 0x000fe20000000800 */
[C---:B------:R-:W-:Y:S02]  /*2b40*/  ISETP.GT.OR P0, PT, R160.reuse, 0x21, !P0 ;  /* 0x00000021a000780c */ /* 0x040fe40004704670 */
[----:B------:R-:W-:Y:S02]  /*2b50*/  ISETP.GT.OR P3, PT, R160, 0x29, !P3 ;  /* 0x00000029a000780c */ /* 0x000fe40005f64670 */
[----:B------:R-:W-:-:S02]  /*2b60*/  ISETP.GT.OR P1, PT, R167, 0x21, !P1 ;  /* 0x00000021a700780c */ /* 0x000fc40004f24670 */
[----:B------:R-:W-:Y:S01]  /*2b70*/  FSEL R158, R20, -INF , !P4 ;  /* 0xff800000149e7808 */ /* 0x000fe20006000000 */
[----:B------:R-:W-:Y:S01]  /*2b80*/  MUFU.EX2 R205, R205 ;  /* 0x000000cd00cd7308 */ /* 0x000fe20000000800 */
[----:B------:R-:W-:Y:S01]  /*2b90*/  FSEL R156, R22, -INF , !P5 ;  /* 0xff800000169c7808 */ /* 0x000fe20006800000 */
[----:B------:R-:W-:Y:S01]  /*2ba0*/  FFMA.FTZ R20, -R20, R20, 1 ;  /* 0x3f80000014147423 */ /* 0x000fe20000010114 */
        /* <DEDUP_REMOVED lines=9> */
[----:B------:R-:W-:Y:S01]  /*2c40*/  FFMA.FTZ R200, R154, UR42, -R201 ;  /* 0x0000002a9ac87c23 */ /* 0x000fe200080108c9 */
[----:B------:R-:W-:Y:S01]  /*2c50*/  FSEL R152, R186, -INF , !P1 ;  /* 0xff800000ba987808 */ /* 0x000fe20004800000 */
[----:B------:R-:W-:Y:S01]  /*2c60*/  FFMA.FTZ R212, R212, UR42, -R195 ;  /* 0x0000002ad4d47c23 */ /* 0x000fe200080108c3 */
[----:B------:R-:W-:Y:S01]  /*2c70*/  ISETP.GE.AND P3, PT, R168, 0x30, PT ;  /* 0x00000030a800780c */ /* 0x000fe20003f66270 */
[----:B------:R-:W-:Y:S01]  /*2c80*/  MUFU.EX2 R225, R225 ;  /* 0x000000e100e17308 */ /* 0x000fe20000000800 */
[----:B------:R-:W-:Y:S01]  /*2c90*/  ISETP.GE.AND P1, PT, R153, 0x31, PT ;  /* 0x000000319900780c */ /* 0x000fe20003f26270 */
[----:B------:R-:W-:Y:S01]  /*2ca0*/  FFMA.FTZ R201, R152, UR42, -R201 ;  /* 0x0000002a98c97c23 */ /* 0x000fe200080108c9 */
[----:B----4-:R-:W-:-:S02]  /*2cb0*/  FSEL R214, R190, -INF , !P2 ;  /* 0xff800000bed67808 */ /* 0x010fc40005000000 */
[----:B------:R-:W-:Y:S02]  /*2cc0*/  ISETP.GT.OR P4, PT, R160, 0x28, !P4 ;  /* 0x00000028a000780c */ /* 0x000fe40006784670 */
[C---:B------:R-:W-:Y:S01]  /*2cd0*/  ISETP.GT.OR P5, PT, R167.reuse, 0x28, !P5 ;  /* 0x00000028a700780c */ /* 0x040fe20006fa4670 */
[----:B------:R-:W-:Y:S01]  /*2ce0*/  FFMA.FTZ R214, R214, UR42, -R195 ;  /* 0x0000002ad6d67c23 */ /* 0x000fe200080108c3 */
[----:B------:R-:W-:Y:S01]  /*2cf0*/  ISETP.GE.AND P2, PT, R168, 0x31, PT ;  /* 0x00000031a800780c */ /* 0x000fe20003f46270 */
[----:B------:R4:W-:Y:S01]  /*2d00*/  MUFU.EX2 R195, R222 ;  /* 0x000000de00c37308 */ /* 0x0009e20000000800 */
        /* <DEDUP_REMOVED lines=12> */
[----:B------:R-:W4:Y:S01]  /*2dd0*/  MUFU.EX2 R194, R223 ;  /* 0x000000df00c27308 */ /* 0x000f220000000800 */
[----:B--2---:R-:W-:-:S02]  /*2de0*/  FSEL R215, R0, -INF , !P0 ;  /* 0xff80000000d77808 */ /* 0x004fc40004000000 */
[----:B------:R-:W-:Y:S02]  /*2df0*/  FSEL R153, R236, -INF , !P3 ;  /* 0xff800000ec997808 */ /* 0x000fe40005800000 */
[----:B---3--:R-:W-:Y:S01]  /*2e00*/  FSEL R152, R237, -INF , !P1 ;  /* 0xff800000ed987808 */ /* 0x008fe20004800000 */
[--C-:B------:R-:W-:Y:S01]  /*2e10*/  FFMA.FTZ R215, R215, UR42, -R196.reuse ;  /* 0x0000002ad7d77c23 */ /* 0x100fe200080108c4 */
[----:B------:R-:W-:Y:S01]  /*2e20*/  FSEL R154, R235, -INF , !P2 ;  /* 0xff800000eb9a7808 */ /* 0x000fe20005000000 */
[----:B------:R-:W-:Y:S01]  /*2e30*/  FFMA.FTZ R216, R153, UR42, -R196 ;  /* 0x0000002a99d87c23 */ /* 0x000fe200080108c4 */
[----:B------:R-:W-:Y:S01]  /*2e40*/  ISETP.GE.AND P0, PT, R168, 0x38, PT ;  /* 0x00000038a800780c */ /* 0x000fe20003f06270 */
[--C-:B------:R-:W-:Y:S01]  /*2e50*/  FFMA.FTZ R196, R152, UR42, -R197.reuse ;  /* 0x0000002a98c47c23 */ /* 0x100fe200080108c5 */
[----:B------:R-:W-:Y:S01]  /*2e60*/  ISETP.GE.AND P3, PT, R168, 0x39, PT ;  /* 0x00000039a800780c */ /* 0x000fe20003f66270 */
[----:B------:R-:W-:Y:S01]  /*2e70*/  FFMA.FTZ R197, R154, UR42, -R197 ;  /* 0x0000002a9ac57c23 */ /* 0x000fe200080108c5 */
[C---:B------:R-:W-:Y:S01]  /*2e80*/  ISETP.GT.OR P4, PT, R160.reuse, 0x38, !P4 ;  /* 0x00000038a000780c */ /* 0x040fe20006784670 */
[----:B------:R-:W-:Y:S01]  /*2e90*/  MUFU.EX2 R226, R226 ;  /* 0x000000e200e27308 */ /* 0x000fe20000000800 */
[----:B------:R-:W-:-:S02]  /*2ea0*/  ISETP.GT.OR P5, PT, R160, 0x39, !P5 ;  /* 0x00000039a000780c */ /* 0x000fc40006fa4670 */
[C---:B------:R-:W-:Y:S02]  /*2eb0*/  ISETP.GT.OR P0, PT, R167.reuse, 0x38, !P0 ;  /* 0x00000038a700780c */ /* 0x040fe40004704670 */
[----:B------:R-:W-:Y:S02]  /*2ec0*/  ISETP.GT.OR P3, PT, R167, 0x39, !P3 ;  /* 0x00000039a700780c */ /* 0x000fe40005f64670 */
[----:B------:R-:W-:Y:S01]  /*2ed0*/  WARPGROUP.ARRIVE ;  /* 0x00000000000079c5 */ /* 0x000fe20000000000 */
[----:B------:R-:W-:Y:S01]  /*2ee0*/  FSEL R217, R234, -INF , !P4 ;  /* 0xff800000ead97808 */ /* 0x000fe20006000000 */
[----:B------:R-:W-:Y:S01]  /*2ef0*/  MUFU.EX2 R215, R215 ;  /* 0x000000d700d77308 */ /* 0x000fe20000000800 */
[----:B-1----:R-:W-:Y:S02]  /*2f00*/  FSEL R219, R232, -INF , !P0 ;  /* 0xff800000e8db7808 */ /* 0x002fe40004000000 */
[----:B------:R-:W-:Y:S01]  /*2f10*/  FSEL R218, R233, -INF , !P5 ;  /* 0xff800000e9da7808 */ /* 0x000fe20006800000 */
[----:B------:R-:W-:Y:S01]  /*2f20*/  HGMMA.64x64x16.F32 R152, gdesc[UR8], RZ, !UPT, gsb0 ;  /* 0x00e00000089879f0 */ /* 0x000fe2000c0008ff */
[----:B------:R-:W-:Y:S01]  /*2f30*/  UIADD3 UR10, UR6, 0x2, URZ ;  /* 0x00000002060a7890 */ /* 0x000fe2000fffe03f */
[----:B------:R-:W-:Y:S01]  /*2f40*/  FSEL R220, R231, -INF , !P3 ;  /* 0xff800000e7dc7808 */ /* 0x000fe20005800000 */
[----:B------:R-:W-:Y:S01]  /*2f50*/  UIADD3 UR8, UR5, 0x2, URZ ;  /* 0x0000000205087890 */ /* 0x000fe2000fffe03f */
[--C-:B------:R-:W-:Y:S01]  /*2f60*/  FFMA.FTZ R217, R217, UR42, -R192.reuse ;  /* 0x0000002ad9d97c23 */ /* 0x100fe200080108c0 */
[----:B------:R-:W-:Y:S01]  /*2f70*/  UMOV UR11, 0x40000040 ;  /* 0x40000040000b7882 */ /* 0x000fe20000000000 */
[----:B------:R-:W-:Y:S01]  /*2f80*/  UMOV UR9, 0x40000040 ;  /* 0x4000004000097882 */ /* 0x000fe20000000000 */
[----:B------:R-:W-:Y:S01]  /*2f90*/  FFMA.FTZ R219, R219, UR42, -R192 ;  /* 0x0000002adbdb7c23 */ /* 0x000fe200080108c0 */
[--C-:B------:R-:W-:Y:S01]  /*2fa0*/  FFMA.FTZ R218, R218, UR42, -R193.reuse ;  /* 0x0000002adada7c23 */ /* 0x100fe200080108c1 */
[----:B------:R-:W-:Y:S01]  /*2fb0*/  FFMA.FTZ R220, R220, UR42, -R193 ;  /* 0x0000002adcdc7c23 */ /* 0x000fe200080108c1 */
[----:B------:R-:W-:Y:S08]  /*2fc0*/  MUFU.EX2 R214, R214 ;  /* 0x000000d600d67308 */ /* 0x000ff00000000800 */
[----:B------:R-:W-:Y:S08]  /*2fd0*/  MUFU.EX2 R216, R216 ;  /* 0x000000d800d87308 */ /* 0x000ff00000000800 */
[----:B------:R-:W-:Y:S08]  /*2fe0*/  MUFU.EX2 R227, R227 ;  /* 0x000000e300e37308 */ /* 0x000ff00000000800 */
[----:B------:R-:W-:Y:S08]  /*2ff0*/  MUFU.EX2 R213, R213 ;  /* 0x000000d500d57308 */ /* 0x000ff00000000800 */
[----:B------:R-:W-:Y:S08]  /*3000*/  MUFU.EX2 R219, R219 ;  /* 0x000000db00db7308 */ /* 0x000ff00000000800 */
[----:B------:R-:W-:Y:S08]  /*3010*/  MUFU.EX2 R217, R217 ;  /* 0x000000d900d97308 */ /* 0x000ff00000000800 */
[----:B------:R-:W-:Y:S01]  /*3020*/  MUFU.EX2 R218, R218 ;  /* 0x000000da00da7308 */ /* 0x000fe20000000800 */
        /* <DEDUP_REMOVED lines=46> */
[----:B------:R-:W4:Y:S02]  /*3310*/  LDS.64 R192, [R6+0x28200] ;  /* 0x0282000006c07984 */ /* 0x000f240000000a00 */
[--C-:B----4-:R-:W-:Y:S01]  /*3320*/  FADD.FTZ R222, R152, -R192.reuse ;  /* 0x800000c098de7221 */ /* 0x110fe20000010000 */
[----:B------:R-:W-:Y:S01]  /*3330*/  FFMA.FTZ R152, -R7, R7, 1 ;  /* 0x3f80000007987423 */ /* 0x000fe20000010107 */
[----:B------:R-:W-:Y:S01]  /*3340*/  FADD.FTZ R154, R154, -R192 ;  /* 0x800000c09a9a7221 */ /* 0x000fe20000010000 */
[----:B------:R1:W2:Y:S01]  /*3350*/  MUFU.EX2 R7, R221 ;  /* 0x000000dd00077308 */ /* 0x0002a20000000800 */
[----:B------:R-:W-:Y:S01]  /*3360*/  FMUL.FTZ R222, R194, R222 ;  /* 0x000000dec2de7220 */ /* 0x000fe20000410000 */
[----:B------:R-:W-:Y:S01]  /*3370*/  FFMA.FTZ R192, -R9, R9, 1 ;  /* 0x3f80000009c07423 */ /* 0x000fe20000010109 */
[--C-:B------:R-:W-:Y:S01]  /*3380*/  FADD.FTZ R153, R153, -R193.reuse ;  /* 0x800000c199997221 */ /* 0x100fe20000010000 */
[----:B------:R-:W-:Y:S01]  /*3390*/  FADD.FTZ R155, R155, -R193 ;  /* 0x800000c19b9b7221 */ /* 0x000fe20000010000 */
[----:B------:R-:W-:-:S03]  /*33a0*/  FMUL.FTZ R154, R195, R154 ;  /* 0x0000009ac39a7220 */ /* 0x000fc60000410000 */
[----:B------:R3:W-:Y:S01]  /*33b0*/  MUFU.EX2 R193, R198 ;  /* 0x000000c600c17308 */ /* 0x0007e20000000800 */
[----:B-1----:R-:W-:Y:S01]  /*33c0*/  FMUL.FTZ R221, R152, R222 ;  /* 0x000000de98dd7220 */ /* 0x002fe20000410000 */
[----:B------:R-:W-:Y:S01]  /*33d0*/  FFMA.FTZ R222, -R8, R8, 1 ;  /* 0x3f80000008de7423 */ /* 0x000fe20000010108 */
[----:B------:R-:W-:Y:S01]  /*33e0*/  FMUL.FTZ R192, R192, R154 ;  /* 0x0000009ac0c07220 */ /* 0x000fe20000410000 */
[----:B------:R-:W1:Y:S04]  /*33f0*/  LDS.64 R8, [R6+0x28220] ;  /* 0x0282200006087984 */ /* 0x000e680000000a00 */
[----:B------:R4:W4:Y:S01]  /*3400*/  MUFU.EX2 R152, R203 ;  /* 0x000000cb00987308 */ /* 0x0009220000000800 */
[----:B--2---:R-:W-:Y:S01]  /*3410*/  FMUL.FTZ R153, R7, R153 ;  /* 0x0000009907997220 */ /* 0x004fe20000410000 */
[----:B---3--:R-:W-:-:S03]  /*3420*/  FFMA.FTZ R198, -R19, R19, 1 ;  /* 0x3f80000013c67423 */ /* 0x008fc60000010113 */
[----:B------:R-:W-:-:S03]  /*3430*/  FMUL.FTZ R222, R222, R153 ;  /* 0x00000099dede7220 */ /* 0x000fc60000410000 */
[----:B------:R2:W3:Y:S01]  /*3440*/  MUFU.EX2 R153, R202 ;  /* 0x000000ca00997308 */ /* 0x0004e20000000800 */
[----:B----4-:R-:W-:-:S07]  /*3450*/  FFMA.FTZ R203, -R13, R13, 1 ;  /* 0x3f8000000dcb7423 */ /* 0x010fce000001010d */
[----:B------:R4:W3:Y:S01]  /*3460*/  MUFU.EX2 R13, R199 ;  /* 0x000000c7000d7308 */ /* 0x0008e20000000800 */
[----:B------:R-:W-:Y:S01]  /*3470*/  FMUL.FTZ R155, R152, R155 ;  /* 0x0000009b989b7220 */ /* 0x000fe20000410000 */
[----:B--2---:R-:W-:Y:S01]  /*3480*/  FFMA.FTZ R202, -R10, R10, 1 ;  /* 0x3f8000000aca7423 */ /* 0x004fe2000001010a */
[----:B------:R-:W-:Y:S01]  /*3490*/  LOP3.LUT R10, R191, 0x2000000, RZ, 0xfc, !PT ;  /* 0x02000000bf0a7812 */ /* 0x000fe200078efcff */
[----:B------:R-:W-:Y:S02]  /*34a0*/  FFMA.FTZ R191, -R189, R189, 1 ;  /* 0x3f800000bdbf7423 */ /* 0x000fe400000101bd */
[----:B------:R-:W-:Y:S02]  /*34b0*/  FMUL.FTZ R202, R202, R155 ;  /* 0x0000009bcaca7220 */ /* 0x000fe40000410000 */
[----:B------:R-:W2:Y:S01]  /*34c0*/  LDS.64 R154, [R6+0x28240] ;  /* 0x02824000069a7984 */ /* 0x000ea20000000a00 */
[----:B------:R-:W-:Y:S02]  /*34d0*/  IMAD R10, R4, 0x400, R10 ;  /* 0x00000400040a7824 */ /* 0x000fe400078e020a */
[----:B----4-:R-:W-:Y:S01]  /*34e0*/  FFMA.FTZ R199, -R21, R21, 1 ;  /* 0x3f80000015c77423 */ /* 0x010fe20000010115 */
[----:B------:R-:W-:Y:S01]  /*34f0*/  FFMA.FTZ R21, -R22, R22, 1 ;  /* 0x3f80000016157423 */ /* 0x000fe20000010116 */
[----:B------:R-:W-:Y:S01]  /*3500*/  MUFU.EX2 R19, R196 ;  /* 0x000000c400137308 */ /* 0x000fe20000000800 */
[----:B------:R-:W-:Y:S01]  /*3510*/  R2UR UR6, R10 ;  /* 0x000000000a0672ca */ /* 0x000fe200000e0000 */
[--C-:B-1----:R-:W-:Y:S01]  /*3520*/  FADD.FTZ R156, R156, -R8.reuse ;  /* 0x800000089c9c7221 */ /* 0x102fe20000010000 */
[----:B------:R-:W-:Y:S01]  /*3530*/  FADD.FTZ R8, R158, -R8 ;  /* 0x800000089e087221 */ /* 0x000fe20000010000 */
[--C-:B------:R-:W-:Y:S01]  /*3540*/  FADD.FTZ R157, R157, -R9.reuse ;  /* 0x800000099d9d7221 */ /* 0x100fe20000010000 */
[----:B------:R-:W-:Y:S01]  /*3550*/  FADD.FTZ R159, R159, -R9 ;  /* 0x800000099f9f7221 */ /* 0x000fe20000010000 */
[----:B---3--:R-:W-:Y:S01]  /*3560*/  FMUL.FTZ R156, R153, R156 ;  /* 0x0000009c999c7220 */ /* 0x008fe20000410000 */
[----:B------:R-:W-:Y:S01]  /*3570*/  FMUL.FTZ R8, R208, R8 ;  /* 0x00000008d0087220 */ /* 0x000fe20000410000 */
[----:B------:R-:W-:Y:S01]  /*3580*/  FFMA.FTZ R158, -R12, R12, 1 ;  /* 0x3f8000000c9e7423 */ /* 0x000fe2000001010c */
[----:B------:R-:W-:Y:S01]  /*3590*/  FMUL.FTZ R157, R206, R157 ;  /* 0x0000009dce9d7220 */ /* 0x000fe20000410000 */
[----:B------:R-:W-:Y:S01]  /*35a0*/  FMUL.FTZ R156, R11, R156 ;  /* 0x0000009c0b9c7220 */ /* 0x000fe20000410000 */
[----:B------:R-:W-:Y:S01]  /*35b0*/  FMUL.FTZ R203, R203, R8 ;  /* 0x00000008cbcb7220 */ /* 0x000fe20000410000 */
[----:B------:R-:W-:Y:S01]  /*35c0*/  FMUL.FTZ R159, R209, R159 ;  /* 0x0000009fd19f7220 */ /* 0x000fe20000410000 */
[----:B------:R-:W1:Y:S01]  /*35d0*/  LDS.64 R8, [R6+0x28260] ;  /* 0x0282600006087984 */ /* 0x000e620000000a00 */
[----:B------:R-:W-:Y:S01]  /*35e0*/  FMUL.FTZ R158, R158, R157 ;  /* 0x0000009d9e9e7220 */ /* 0x000fe20000410000 */
[----:B------:R-:W3:Y:S01]  /*35f0*/  MUFU.EX2 R12, R200 ;  /* 0x000000c8000c7308 */ /* 0x000ee20000000800 */
[----:B------:R-:W-:Y:S01]  /*3600*/  FMUL.FTZ R157, R14, R159 ;  /* 0x0000009f0e9d7220 */ /* 0x000fe20000410000 */
[----:B------:R-:W-:-:S06]  /*3610*/  FFMA.FTZ R159, -R185, R185, 1 ;  /* 0x3f800000b99f7423 */ /* 0x000fcc00000101b9 */
[----:B------:R-:W4:Y:S01]  /*3620*/  MUFU.EX2 R14, R201 ;  /* 0x000000c9000e7308 */ /* 0x000f220000000800 */
[--C-:B--2---:R-:W-:Y:S01]  /*3630*/  FADD.FTZ R160, R160, -R154.reuse ;  /* 0x8000009aa0a07221 */ /* 0x104fe20000010000 */
[----:B------:R-:W-:Y:S01]  /*3640*/  FADD.FTZ R11, R162, -R154 ;  /* 0x8000009aa20b7221 */ /* 0x000fe20000010000 */
[----:B------:R-:W-:Y:S01]  /*3650*/  FFMA.FTZ R154, -R15, R15, 1 ;  /* 0x3f8000000f9a7423 */ /* 0x000fe2000001010f */
[----:B------:R-:W-:Y:S01]  /*3660*/  FFMA.FTZ R15, -R17, R17, 1 ;  /* 0x3f800000110f7423 */ /* 0x000fe20000010111 */
[----:B------:R-:W-:Y:S01]  /*3670*/  FMUL.FTZ R17, R207, R160 ;  /* 0x000000a0cf117220 */ /* 0x000fe20000410000 */
[--C-:B------:R-:W-:Y:S01]  /*3680*/  FADD.FTZ R162, R163, -R155.reuse ;  /* 0x8000009ba3a27221 */ /* 0x100fe20000010000 */
[----:B------:R-:W-:Y:S01]  /*3690*/  FMUL.FTZ R10, R210, R11 ;  /* 0x0000000bd20a7220 */ /* 0x000fe20000410000 */
[----:B------:R-:W-:Y:S01]  /*36a0*/  FADD.FTZ R161, R161, -R155 ;  /* 0x8000009ba1a17221 */ /* 0x000fe20000010000 */
[----:B------:R-:W-:Y:S01]  /*36b0*/  FMUL.FTZ R154, R154, R17 ;  /* 0x000000119a9a7220 */ /* 0x000fe20000410000 */
[----:B------:R-:W-:Y:S01]  /*36c0*/  FMUL.FTZ R17, R211, R162 ;  /* 0x000000a2d3117220 */ /* 0x000fe20000410000 */
[----:B------:R-:W-:Y:S01]  /*36d0*/  FFMA.FTZ R162, -R184, R184, 1 ;  /* 0x3f800000b8a27423 */ /* 0x000fe200000101b8 */
[----:B------:R-:W-:Y:S01]  /*36e0*/  FFMA.FTZ R184, -R0, R0, 1 ;  /* 0x3f80000000b87423 */ /* 0x000fe20000010100 */
[----:B------:R-:W-:Y:S01]  /*36f0*/  FMUL.FTZ R15, R15, R10 ;  /* 0x0000000a0f0f7220 */ /* 0x000fe20000410000 */
[----:B------:R2:W5:Y:S01]  /*3700*/  LDL.LU R0, [R1+0xc] ;  /* 0x00000c0001007983 */ /* 0x0005620000300800 */
[----:B------:R-:W-:Y:S01]  /*3710*/  FFMA.FTZ R155, -R16, R16, 1 ;  /* 0x3f800000109b7423 */ /* 0x000fe20000010110 */
[----:B------:R-:W-:Y:S01]  /*3720*/  FMUL.FTZ R16, R204, R161 ;  /* 0x000000a1cc107220 */ /* 0x000fe20000410000 */
[----:B------:R-:W-:Y:S01]  /*3730*/  FMUL.FTZ R18, R18, R17 ;  /* 0x0000001112127220 */ /* 0x000fe20000410000 */
[----:B------:R-:W3:Y:S01]  /*3740*/  LDS.64 R10, [R6+0x28280] ;  /* 0x02828000060a7984 */ /* 0x000ee20000000a00 */
[--C-:B-1----:R-:W-:Y:S01]  /*3750*/  FADD.FTZ R164, R164, -R8.reuse ;  /* 0x80000008a4a47221 */ /* 0x102fe20000010000 */
[----:B------:R-:W-:Y:S01]  /*3760*/  FADD.FTZ R166, R166, -R8 ;  /* 0x80000008a6a67221 */ /* 0x000fe20000010000 */
[--C-:B------:R-:W-:Y:S01]  /*3770*/  FADD.FTZ R8, R165, -R9.reuse ;  /* 0x80000009a5087221 */ /* 0x100fe20000010000 */
[----:B------:R-:W-:Y:S01]  /*3780*/  FMUL.FTZ R155, R155, R16 ;  /* 0x000000109b9b7220 */ /* 0x000fe20000410000 */
[----:B------:R-:W2:Y:S01]  /*3790*/  LDL R165, [R1+0x8] ;  /* 0x0000080001a57983 */ /* 0x000ea20000100800 */
[----:B------:R-:W-:Y:S01]  /*37a0*/  FADD.FTZ R16, R167, -R9 ;  /* 0x80000009a7107221 */ /* 0x000fe20000010000 */
[----:B------:R-:W-:Y:S01]  /*37b0*/  FMUL.FTZ R9, R205, R164 ;  /* 0x000000a4cd097220 */ /* 0x000fe20000410000 */
[----:B------:R-:W-:Y:S01]  /*37c0*/  FMUL.FTZ R166, R193, R166 ;  /* 0x000000a6c1a67220 */ /* 0x000fe20000410000 */
[----:B------:R-:W-:Y:S01]  /*37d0*/  MUFU.EX2 R220, R220 ;  /* 0x000000dc00dc7308 */ /* 0x000fe20000000800 */
[----:B------:R-:W-:Y:S01]  /*37e0*/  FMUL.FTZ R16, R13, R16 ;  /* 0x000000100d107220 */ /* 0x000fe20000410000 */
[----:B------:R-:W-:Y:S01]  /*37f0*/  FMUL.FTZ R198, R198, R9 ;  /* 0x00000009c6c67220 */ /* 0x000fe20000410000 */
[----:B------:R-:W-:Y:S01]  /*3800*/  FMUL.FTZ R9, R225, R8 ;  /* 0x00000008e1097220 */ /* 0x000fe20000410000 */
[----:B------:R-:W-:Y:S01]  /*3810*/  FMUL.FTZ R199, R199, R166 ;  /* 0x000000a6c7c77220 */ /* 0x000fe20000410000 */
[----:B------:R-:W-:Y:S01]  /*3820*/  FMUL.FTZ R21, R21, R16 ;  /* 0x0000001015157220 */ /* 0x000fe20000410000 */
[----:B------:R-:W-:Y:S01]  /*3830*/  FFMA.FTZ R185, -R236, R236, 1 ;  /* 0x3f800000ecb97423 */ /* 0x000fe200000101ec */
[----:B------:R-:W-:Y:S01]  /*3840*/  FMUL.FTZ R22, R20, R9 ;  /* 0x0000000914167220 */ /* 0x000fe20000410000 */
[----:B------:R-:W-:Y:S01]  /*3850*/  FFMA.FTZ R160, -R186, R186, 1 ;  /* 0x3f800000baa07423 */ /* 0x000fe200000101ba */
[----:B------:R-:W1:Y:S01]  /*3860*/  LDS.64 R8, [R6+0x282a0] ;  /* 0x0282a00006087984 */ /* 0x000e620000000a00 */
[----:B------:R4:W1:Y:S01]  /*3870*/  MUFU.EX2 R20, R197 ;  /* 0x000000c500147308 */ /* 0x0008620000000800 */
[--C-:B---3--:R-:W-:Y:S01]  /*3880*/  FADD.FTZ R17, R170, -R10.reuse ;  /* 0x8000000aaa117221 */ /* 0x108fe20000010000 */
[----:B------:R-:W-:Y:S01]  /*3890*/  FADD.FTZ R168, R168, -R10 ;  /* 0x8000000aa8a87221 */ /* 0x000fe20000010000 */
[--C-:B------:R-:W-:Y:S01]  /*38a0*/  FADD.FTZ R169, R169, -R11.reuse ;  /* 0x8000000ba9a97221 */ /* 0x100fe20000010000 */
[----:B------:R-:W-:Y:S01]  /*38b0*/  FADD.FTZ R171, R171, -R11 ;  /* 0x8000000babab7221 */ /* 0x000fe20000010000 */
[----:B------:R-:W-:Y:S01]  /*38c0*/  FMUL.FTZ R16, R224, R17 ;  /* 0x00000011e0107220 */ /* 0x000fe20000410000 */
[----:B------:R-:W3:Y:S01]  /*38d0*/  LDS.64 R10, [R6+0x282c0] ;  /* 0x0282c000060a7984 */ /* 0x000ee20000000a00 */
[----:B------:R-:W2:Y:S02]  /*38e0*/  S2R R166, SR_CgaCtaId ;  /* 0x0000000000a67919 */ /* 0x000ea40000008800 */
[----:B------:R-:W-:Y:S01]  /*38f0*/  FMUL.FTZ R159, R159, R16 ;  /* 0x000000109f9f7220 */ /* 0x000fe20000410000 */
[----:B----4-:R-:W-:Y:S01]  /*3900*/  F2FP.F16.F32.PACK_AB R197, R18, R15 ;  /* 0x0000000f12c5723e */ /* 0x010fe200000000ff */
[----:B------:R-:W-:Y:S01]  /*3910*/  FMUL.FTZ R168, R227, R168 ;  /* 0x000000a8e3a87220 */ /* 0x000fe20000410000 */
[----:B------:R4:W3:Y:S01]  /*3920*/  LDS.64 R16, [R6+0x282e0] ;  /* 0x0282e00006107984 */ /* 0x0008e20000000a00 */
[----:B------:R-:W-:Y:S01]  /*3930*/  FMUL.FTZ R169, R12, R169 ;  /* 0x000000a90ca97220 */ /* 0x000fe20000410000 */
[----:B------:R-:W-:Y:S01]  /*3940*/  FMUL.FTZ R171, R14, R171 ;  /* 0x000000ab0eab7220 */ /* 0x000fe20000410000 */
[----:B------:R-:W-:Y:S01]  /*3950*/  FFMA.FTZ R234, -R234, R234, 1 ;  /* 0x3f800000eaea7423 */ /* 0x000fe200000101ea */
[----:B------:R-:W-:Y:S01]  /*3960*/  FFMA.FTZ R232, -R232, R232, 1 ;  /* 0x3f800000e8e87423 */ /* 0x000fe200000101e8 */
[----:B------:R-:W-:Y:S01]  /*3970*/  FFMA.FTZ R233, -R233, R233, 1 ;  /* 0x3f800000e9e97423 */ /* 0x000fe200000101e9 */
[----:B------:R-:W-:Y:S01]  /*3980*/  FFMA.FTZ R231, -R231, R231, 1 ;  /* 0x3f800000e7e77423 */ /* 0x000fe200000101e7 */
[----:B------:R-:W-:Y:S01]  /*3990*/  FMUL.FTZ R23, R23, R168 ;  /* 0x000000a817177220 */ /* 0x000fe20000410000 */
[----:B------:R-:W-:Y:S01]  /*39a0*/  FMUL.FTZ R162, R162, R169 ;  /* 0x000000a9a2a27220 */ /* 0x000fe20000410000 */
[----:B------:R-:W-:Y:S01]  /*39b0*/  FMUL.FTZ R160, R160, R171 ;  /* 0x000000aba0a07220 */ /* 0x000fe20000410000 */
[--C-:B-1----:R-:W-:Y:S01]  /*39c0*/  FADD.FTZ R161, R172, -R8.reuse ;  /* 0x80000008aca17221 */ /* 0x102fe20000010000 */
[--C-:B------:R-:W-:Y:S01]  /*39d0*/  FADD.FTZ R173, R173, -R9.reuse ;  /* 0x80000009adad7221 */ /* 0x100fe20000010000 */
[----:B------:R-:W-:Y:S01]  /*39e0*/  FADD.FTZ R174, R174, -R8 ;  /* 0x80000008aeae7221 */ /* 0x000fe20000010000 */
[----:B------:R-:W-:Y:S01]  /*39f0*/  FADD.FTZ R175, R175, -R9 ;  /* 0x80000009afaf7221 */ /* 0x000fe20000010000 */
[----:B------:R-:W-:Y:S01]  /*3a00*/  FFMA.FTZ R8, -R190, R190, 1 ;  /* 0x3f800000be087423 */ /* 0x000fe200000101be */
[----:B------:R-:W-:Y:S01]  /*3a10*/  FMUL.FTZ R190, R226, R161 ;  /* 0x000000a1e2be7220 */ /* 0x000fe20000410000 */
[----:B------:R-:W-:Y:S01]  /*3a20*/  FFMA.FTZ R9, -R188, R188, 1 ;  /* 0x3f800000bc097423 */ /* 0x000fe200000101bc */
[----:B----4-:R-:W-:Y:S01]  /*3a30*/  FMUL.FTZ R6, R212, R173 ;  /* 0x000000add4067220 */ /* 0x010fe20000410000 */
[----:B------:R-:W-:Y:S01]  /*3a40*/  FMUL.FTZ R175, R214, R175 ;  /* 0x000000afd6af7220 */ /* 0x000fe20000410000 */
[----:B------:R-:W-:Y:S01]  /*3a50*/  FMUL.FTZ R174, R213, R174 ;  /* 0x000000aed5ae7220 */ /* 0x000fe20000410000 */
[----:B------:R-:W-:Y:S01]  /*3a60*/  FMUL.FTZ R190, R187, R190 ;  /* 0x000000bebbbe7220 */ /* 0x000fe20000410000 */
[----:B------:R-:W-:Y:S01]  /*3a70*/  FMUL.FTZ R9, R9, R6 ;  /* 0x0000000609097220 */ /* 0x000fe20000410000 */
[----:B------:R-:W-:Y:S01]  /*3a80*/  FMUL.FTZ R6, R8, R175 ;  /* 0x000000af08067220 */ /* 0x000fe20000410000 */
[--C-:B---3--:R-:W-:Y:S01]  /*3a90*/  FADD.FTZ R176, R176, -R10.reuse ;  /* 0x8000000ab0b07221 */ /* 0x108fe20000010000 */
[----:B------:R-:W-:Y:S01]  /*3aa0*/  FADD.FTZ R163, R178, -R10 ;  /* 0x8000000ab2a37221 */ /* 0x000fe20000010000 */
[--C-:B------:R-:W-:Y:S01]  /*3ab0*/  FADD.FTZ R164, R177, -R11.reuse ;  /* 0x8000000bb1a47221 */ /* 0x100fe20000010000 */
[----:B------:R-:W-:Y:S01]  /*3ac0*/  FADD.FTZ R179, R179, -R11 ;  /* 0x8000000bb3b37221 */ /* 0x000fe20000010000 */
[----:B------:R-:W-:Y:S01]  /*3ad0*/  FMUL.FTZ R161, R215, R176 ;  /* 0x000000b0d7a17220 */ /* 0x000fe20000410000 */
[----:B------:R-:W-:Y:S01]  /*3ae0*/  FMUL.FTZ R10, R216, R163 ;  /* 0x000000a3d80a7220 */ /* 0x000fe20000410000 */
[--C-:B------:R-:W-:Y:S01]  /*3af0*/  FADD.FTZ R180, R180, -R16.reuse ;  /* 0x80000010b4b47221 */ /* 0x100fe20000010000 */
[----:B------:R-:W-:Y:S01]  /*3b00*/  FADD.FTZ R16, R182, -R16 ;  /* 0x80000010b6107221 */ /* 0x000fe20000010000 */
[--C-:B------:R-:W-:Y:S01]  /*3b10*/  FADD.FTZ R181, R181, -R17.reuse ;  /* 0x80000011b5b57221 */ /* 0x100fe20000010000 */
[----:B------:R-:W-:Y:S01]  /*3b20*/  FADD.FTZ R183, R183, -R17 ;  /* 0x80000011b7b77221 */ /* 0x000fe20000010000 */
[----:B------:R-:W-:Y:S01]  /*3b30*/  FMUL.FTZ R184, R184, R161 ;  /* 0x000000a1b8b87220 */ /* 0x000fe20000410000 */
[----:B------:R-:W-:Y:S01]  /*3b40*/  FMUL.FTZ R185, R185, R10 ;  /* 0x0000000ab9b97220 */ /* 0x000fe20000410000 */
[----:B------:R-:W-:Y:S01]  /*3b50*/  FMUL.FTZ R161, R219, R16 ;  /* 0x00000010dba17220 */ /* 0x000fe20000410000 */
[----:B------:R-:W-:Y:S01]  /*3b60*/  FFMA.FTZ R11, -R237, R237, 1 ;  /* 0x3f800000ed0b7423 */ /* 0x000fe200000101ed */
[----:B------:R-:W-:Y:S01]  /*3b70*/  FFMA.FTZ R8, -R235, R235, 1 ;  /* 0x3f800000eb087423 */ /* 0x000fe200000101eb */
[----:B------:R-:W-:Y:S01]  /*3b80*/  FMUL.FTZ R164, R19, R164 ;  /* 0x000000a413a47220 */ /* 0x000fe20000410000 */
        /* <DEDUP_REMOVED lines=29> */
[----:B------:R-:W-:Y:S01]  /*3d60*/  F2FP.F16.F32.PACK_AB R159, R209, R208 ;  /* 0x000000d0d19f723e */ /* 0x000fe200000000ff */
[----:B------:R-:W-:Y:S01]  /*3d70*/  UMOV UR7, 0x40000040 ;  /* 0x4000004000077882 */ /* 0x000fe20000000000 */
[----:B------:R-:W-:Y:S01]  /*3d80*/  F2FP.F16.F32.PACK_AB R152, R204, R207 ;  /* 0x000000cfcc98723e */ /* 0x000fe200000000ff */
[----:B------:R-:W-:Y:S01]  /*3d90*/  UIADD3 UR8, UR6, 0x80, URZ ;  /* 0x0000008006087890 */ /* 0x000fe2000fffe03f */
[----:B------:R-:W-:-:S02]  /*3da0*/  F2FP.F16.F32.PACK_AB R153, R211, R210 ;  /* 0x000000d2d399723e */ /* 0x000fc400000000ff */
[----:B------:R-:W-:Y:S02]  /*3db0*/  F2FP.F16.F32.PACK_AB R154, R225, R205 ;  /* 0x000000cde19a723e */ /* 0x000fe400000000ff */
[----:B------:R-:W-:Y:S01]  /*3dc0*/  F2FP.F16.F32.PACK_AB R155, R13, R193 ;  /* 0x000000c10d9b723e */ /* 0x000fe200000000ff */
[----:B------:R-:W-:Y:S01]  /*3dd0*/  UMOV UR11, 0x40000040 ;  /* 0x40000040000b7882 */ /* 0x000fe20000000000 */
[----:B------:R-:W-:Y:S01]  /*3de0*/  UMOV UR10, UR8 ;  /* 0x00000008000a7c82 */ /* 0x000fe20008000000 */
[----:B--2---:R-:W-:Y:S01]  /*3df0*/  IMAD R15, R4, 0x2000, R165 ;  /* 0x00002000040f7824 */ /* 0x004fe200078e02a5 */
[----:B------:R-:W-:-:S04]  /*3e00*/  MOV R165, 0x400 ;  /* 0x0000040000a57802 */ /* 0x000fc80000000f00 */
[----:B------:R-:W-:-:S05]  /*3e10*/  LEA R165, R166, R165, 0x18 ;  /* 0x000000a5a6a57211 */ /* 0x000fca00078ec0ff */
[----:B------:R-:W-:-:S05]  /*3e20*/  IMAD R15, R15, 0x2, R165 ;  /* 0x000000020f0f7824 */ /* 0x000fca00078e02a5 */
[----:B------:R1:W-:Y:S04]  /*3e30*/  STSM.16.MT88.4 [R15+0x28800], R200 ;  /* 0x028800c80f007844 */ /* 0x0003e80000004200 */
[----:B------:R1:W-:Y:S04]  /*3e40*/  STSM.16.MT88.4 [R15+0x29000], R196 ;  /* 0x029000c40f007844 */ /* 0x0003e80000004200 */
[----:B------:R1:W-:Y:S04]  /*3e50*/  STSM.16.MT88.4 [R15+0x29800], R188 ;  /* 0x029800bc0f007844 */ /* 0x0003e80000004200 */
[----:B------:R1:W-:Y:S01]  /*3e60*/  STSM.16.MT88.4 [R15+0x2a000], R184 ;  /* 0x02a000b80f007844 */ /* 0x0003e20000004200 */
[----:B------:R-:W-:-:S06]  /*3e70*/  WARPGROUP.ARRIVE ;  /* 0x00000000000079c5 */ /* 0x000fcc0000000000 */
[----:B------:R-:W-:Y:S01]  /*3e80*/  HGMMA.64x128x16.F32 R88, R156, gdesc[UR4].tnspB, R88, gsb0 ;  /* 0x41e000049c587df0 */ /* 0x000fe20008000858 */
[----:B------:R-:W-:Y:S02]  /*3e90*/  UIADD3 UR8, UR6, 0x100, URZ ;  /* 0x0000010006087890 */ /* 0x000fe4000fffe03f */
[----:B------:R-:W-:Y:S02]  /*3ea0*/  WARPGROUP.DEPBAR.LE gsb0, 0x0 ;  /* 0x00008000000079c5 */ /* 0x000fe40000010000 */
[----:B------:R-:W-:-:S07]  /*3eb0*/  WARPGROUP.ARRIVE ;  /* 0x00000000000079c5 */ /* 0x000fce0000000000 */
[----:B------:R-:W-:Y:S01]  /*3ec0*/  HGMMA.64x128x16.F32 R88, R152, gdesc[UR8].tnspB, R88, gsb0 ;  /* 0x41e0000898587df0 */ /* 0x000fe20008000858 */
[----:B------:R-:W-:Y:S01]  /*3ed0*/  UMOV UR10, UR8 ;  /* 0x00000008000a7c82 */ /* 0x000fe20008000000 */
[----:B------:R-:W-:Y:S01]  /*3ee0*/  UMOV UR11, 0x40000040 ;  /* 0x40000040000b7882 */ /* 0x000fe20000000000 */
[----:B------:R-:W-:Y:S01]  /*3ef0*/  UIADD3 UR6, UR6, 0x180, URZ ;  /* 0x0000018006067890 */ /* 0x000fe2000fffe03f */
[----:B------:R-:W-:Y:S02]  /*3f00*/  WARPGROUP.DEPBAR.LE gsb0, 0x0 ;  /* 0x00008000000079c5 */ /* 0x000fe40000010000 */
[----:B------:R-:W-:Y:S02]  /*3f10*/  F2FP.F16.F32.PACK_AB R152, R12, R227 ;  /* 0x000000e30c98723e */ /* 0x000fe400000000ff */
[----:B------:R-:W-:Y:S02]  /*3f20*/  F2FP.F16.F32.PACK_AB R153, R14, R224 ;  /* 0x000000e00e99723e */ /* 0x000fe400000000ff */
[----:B------:R-:W-:-:S02]  /*3f30*/  F2FP.F16.F32.PACK_AB R154, R212, R226 ;  /* 0x000000e2d49a723e */ /* 0x000fc400000000ff */
[----:B------:R-:W-:-:S04]  /*3f40*/  F2FP.F16.F32.PACK_AB R155, R214, R213 ;  /* 0x000000d5d69b723e */ /* 0x000fc800000000ff */
[----:B------:R-:W-:-:S06]  /*3f50*/  WARPGROUP.ARRIVE ;  /* 0x00000000000079c5 */ /* 0x000fcc0000000000 */
[----:B------:R-:W-:Y:S01]  /*3f60*/  HGMMA.64x128x16.F32 R88, R152, gdesc[UR8].tnspB, R88, gsb0 ;  /* 0x41e0000898587df0 */ /* 0x000fe20008000858 */
[----:B------:R-:W-:Y:S01]  /*3f70*/  UMOV UR10, UR6 ;  /* 0x00000006000a7c82 */ /* 0x000fe20008000000 */
[----:B------:R-:W-:Y:S01]  /*3f80*/  UMOV UR11, 0x40000040 ;  /* 0x40000040000b7882 */ /* 0x000fe20000000000 */
[----:B------:R-:W2:Y:S01]  /*3f90*/  S2R R21, SR_CgaCtaId ;  /* 0x0000000000157919 */ /* 0x000ea20000008800 */
[----:B------:R-:W-:Y:S01]  /*3fa0*/  MOV R18, 0x400 ;  /* 0x0000040000127802 */ /* 0x000fe20000000f00 */
[----:B------:R-:W-:Y:S01]  /*3fb0*/  IMAD R8, R228, 0x4000, R165 ;  /* 0x00004000e4087824 */ /* 0x000fe200078e02a5 */
[----:B------:R-:W-:Y:S02]  /*3fc0*/  WARPGROUP.DEPBAR.LE gsb0, 0x0 ;  /* 0x00008000000079c5 */ /* 0x000fe40000010000 */
[----:B------:R-:W-:Y:S02]  /*3fd0*/  F2FP.F16.F32.PACK_AB R152, R19, R215 ;  /* 0x000000d71398723e */ /* 0x000fe400000000ff */
[----:B------:R-:W-:-:S02]  /*3fe0*/  F2FP.F16.F32.PACK_AB R153, R20, R216 ;  /* 0x000000d81499723e */ /* 0x000fc400000000ff */
[----:B------:R-:W-:Y:S02]  /*3ff0*/  F2FP.F16.F32.PACK_AB R154, R218, R217 ;  /* 0x000000d9da9a723e */ /* 0x000fe400000000ff */
[----:B------:R-:W-:-:S04]  /*4000*/  F2FP.F16.F32.PACK_AB R155, R220, R219 ;  /* 0x000000dbdc9b723e */ /* 0x000fc800000000ff */
[----:B------:R-:W-:-:S06]  /*4010*/  WARPGROUP.ARRIVE ;  /* 0x00000000000079c5 */ /* 0x000fcc0000000000 */
[----:B------:R-:W-:Y:S01]  /*4020*/  HGMMA.64x128x16.F32 R88, R152, gdesc[UR8].tnspB, R88, gsb0 ;  /* 0x41e0000898587df0 */ /* 0x000fe20008000858 */
[----:B--2---:R-:W-:-:S05]  /*4030*/  LEA R18, R21, R18, 0x18 ;  /* 0x0000001215127211 */ /* 0x004fca00078ec0ff */
[----:B------:R-:W-:-:S05]  /*4040*/  VIADD R18, R18, 0x28800 ;  /* 0x0002880012127836 */ /* 0x000fca0000000000 */
[----:B------:R-:W-:-:S04]  /*4050*/  SHF.R.U32.HI R6, RZ, 0x4, R18 ;  /* 0x00000004ff067819 */ /* 0x000fc80000011612 */
[----:B------:R-:W-:Y:S02]  /*4060*/  LOP3.LUT R6, R6, 0x3fff, RZ, 0xc0, !PT ;  /* 0x00003fff06067812 */ /* 0x000fe400078ec0ff */
[----:B------:R-:W-:Y:S02]  /*4070*/  R2UR UR7, R8 ;  /* 0x00000000080772ca */ /* 0x000fe400000e0000 */
[----:B------:R-:W-:-:S05]  /*4080*/  LOP3.LUT R7, R6, 0x10000, RZ, 0xfc, !PT ;  /* 0x0001000006077812 */ /* 0x000fca00078efcff */
[----:B------:R-:W-:-:S05]  /*4090*/  IMAD R7, R4, 0x400, R7 ;  /* 0x0000040004077824 */ /* 0x000fca00078e0207 */
[----:B------:R-:W-:Y:S01]  /*40a0*/  R2UR UR5, R7 ;  /* 0x00000000070572ca */ /* 0x000fe200000e0000 */
[----:B------:R-:W-:-:S04]  /*40b0*/  USHF.R.U32.HI UR7, URZ, 0x4, UR7 ;  /* 0x000000043f077899 */ /* 0x000fc80008011607 */
[----:B------:R-:W-:Y:S01]  /*40c0*/  ULOP3.LUT UR7, UR7, 0x3fff, URZ, 0xc0, !UPT ;  /* 0x00003fff07077892 */ /* 0x000fe2000f8ec03f */
[----:B------:R-:W-:Y:S01]  /*40d0*/  UMOV UR9, 0x40000040 ;  /* 0x4000004000097882 */ /* 0x000fe20000000000 */
[----:B------:R-:W-:-:S05]  /*40e0*/  UMOV UR11, 0x40000040 ;  /* 0x40000040000b7882 */ /* 0x000fca0000000000 */
[----:B------:R-:W-:Y:S01]  /*40f0*/  UMOV UR10, UR7 ;  /* 0x00000007000a7c82 */ /* 0x000fe20008000000 */
[----:B------:R-:W-:Y:S01]  /*4100*/  UMOV UR8, UR5 ;  /* 0x0000000500087c82 */ /* 0x000fe20008000000 */
[----:B------:R-:W-:Y:S02]  /*4110*/  WARPGROUP.DEPBAR.LE gsb0, 0x0 ;  /* 0x00008000000079c5 */ /* 0x000fe40000010000 */
[----:B------:R-:W-:Y:S01]  /*4120*/  @!PT LDS RZ, [RZ] ;  /* 0x00000000fffff984 */ /* 0x000fe20000000800 */
[----:B------:R-:W-:Y:S01]  /*4130*/  @!PT LDS RZ, [RZ] ;  /* 0x00000000fffff984 */ /* 0x000fe20000000800 */
[----:B------:R-:W-:Y:S01]  /*4140*/  @!PT LDS RZ, [RZ] ;  /* 0x00000000fffff984 */ /* 0x000fe20000000800 */
[----:B------:R-:W-:Y:S01]  /*4150*/  @!PT LDS RZ, [RZ] ;  /* 0x00000000fffff984 */ /* 0x000fe20000000800 */
[----:B------:R2:W-:Y:S06]  /*4160*/  MEMBAR.ALL.CTA ;  /* 0x0000000000007992 */ /* 0x0005ec0000008000 */
[----:B--2---:R-:W2:Y:S02]  /*4170*/  FENCE.VIEW.ASYNC.S ;  /* 0x00000000000073c6 */ /* 0x004ea40000000000 */
[----:B--2---:R-:W-:Y:S06]  /*4180*/  BAR.SYNC.DEFER_BLOCKING 0x9, 0x100 ;  /* 0x0244000000007b1d */ /* 0x004fec0000010000 */
        /* <DEDUP_REMOVED lines=52> */
[----:B-1----:R-:W-:Y:S05]  /*44d0*/  @!P6 BRA `(.L_x_1127) ;  /* 0x000000000004e947 */ /* 0x002fea0003800000 */
[----:B------:R-:W-:Y:S01]  /*44e0*/  BPT.TRAP 0x1 ;  /* 0x000000040000795c */ /* 0x000fe20000300000 */
.L_x_1127:
[----:B------:R-:W-:Y:S01]  /*44f0*/  R2UR UR5, R4 ;  /* 0x00000000040572ca */ /* 0x000fe200000e0000 */
[----:B-----5:R-:W-:Y:S01]  /*4500*/  VIADD R6, R0, 0x30840 ;  /* 0x0003084000067836 */ /* 0x020fe20000000000 */
[----:B------:R-:W-:Y:S01]  /*4510*/  ULOP3.LUT UR4, UR4, 0x2000000, URZ, 0xfc, !UPT ;  /* 0x0200000004047892 */ /* 0x000fe2000f8efc3f */
[----:B------:R-:W1:Y:S01]  /*4520*/  S2R R7, SR_TID.X ;  /* 0x0000000000077919 */ /* 0x000e620000002100 */
[----:B------:R-:W-:Y:S02]  /*4530*/  UMOV UR7, 0x40000040 ;  /* 0x4000004000077882 */ /* 0x000fe40000000000 */
[----:B------:R-:W-:-:S04]  /*4540*/  PRMT R6, RZ, 0x654, R6 ;  /* 0x00000654ff067816 */ /* 0x000fc80000000006 */
[----:B------:R2:W-:Y:S01]  /*4550*/  SYNCS.ARRIVE.TRANS64.RED.A1T0 RZ, [R6+URZ], RZ ;  /* 0x000000ff06ff79a7 */ /* 0x0005e2000810043f */
[----:B------:R-:W-:Y:S02]  /*4560*/  WARPGROUP.ARRIVE ;  /* 0x00000000000079c5 */ /* 0x000fe40000000000 */
[----:B------:R-:W-:-:S07]  /*4570*/  ULEA UR4, UR5, UR4, 0xa ;  /* 0x0000000405047291 */ /* 0x000fce000f8e503f */
        /* <DEDUP_REMOVED lines=40> */
.L_x_1128:
[----:B------:R-:W-:Y:S01]  /*4800*/  UIADD3 UR37, UR37, 0x1, URZ ;  /* 0x0000000125257890 */ /* 0x000fe2000fffe03f */
[----:B------:R-:W-:Y:S02]  /*4810*/  VIADD R0, R0, 0x30820 ;  /* 0x0003082000007836 */ /* 0x000fe40000000000 */
[----:B------:R-:W-:Y:S01]  /*4820*/  VIADD R4, R4, 0x1 ;  /* 0x0000000104047836 */ /* 0x000fe20000000000 */
[----:B------:R-:W-:Y:S02]  /*4830*/  UISETP.GE.AND UP0, UPT, UR37, UR36, UPT ;  /* 0x000000242500728c */ /* 0x000fe4000bf06270 */
[----:B------:R-:W-:Y:S02]  /*4840*/  PRMT R0, RZ, 0x654, R0 ;  /* 0x00000654ff007816 */ /* 0x000fe40000000000 */
[C---:B------:R-:W-:Y:S02]  /*4850*/  ISETP.NE.AND P0, PT, R4.reuse, 0x2, PT ;  /* 0x000000020400780c */ /* 0x040fe40003f05270 */
[----:B------:R-:W-:Y:S01]  /*4860*/  PLOP3.LUT P1, PT, PT, PT, UP0, 0x80, 0x0 ;  /* 0x000000000000781c */ /* 0x000fe20003f2f008 */
[----:B------:R2:W-:Y:S01]  /*4870*/  SYNCS.ARRIVE.TRANS64.RED.A1T0 RZ, [R0+URZ], RZ ;  /* 0x000000ff00ff79a7 */ /* 0x0005e2000810043f */
[----:B------:R-:W-:-:S02]  /*4880*/  SEL R4, R4, RZ, P0 ;  /* 0x000000ff04047207 */ /* 0x000fc40000000000 */
[----:B--2---:R-:W-:-:S04]  /*4890*/  SEL R0, RZ, 0x1, P0 ;  /* 0x00000001ff007807 */ /* 0x004fc80000000000 */
[----:B------:R-:W-:-:S05]  /*48a0*/  LOP3.LUT R5, R5, R0, RZ, 0x3c, !PT ;  /* 0x0000000005057212 */ /* 0x000fca00078e3cff */
        /* <DEDUP_REMOVED lines=67> */
.L_x_1111:
[----:B------:R-:W-:Y:S05]  /*4ce0*/  @P0 BRA `(.L_x_1130) ;  /* 0x0000000c00a80947 */ /* 0x000fea0003800000 */
[----:B------:R-:W2:Y:S01]  /*4cf0*/  S2UR UR4, SR_CgaCtaId ;  /* 0x00000000000479c3 */ /* 0x000ea20000008800 */
[----:B------:R-:W-:Y:S02]  /*4d00*/  UMOV UR36, 0x400 ;  /* 0x0000040000247882 */ /* 0x000fe40000000000 */
[----:B--2---:R-:W-:-:S06]  /*4d10*/  ULEA UR36, UR4, UR36, 0x18 ;  /* 0x0000002404247291 */ /* 0x004fcc000f8ec03f */
[----:B------:R-:W-:-:S05]  /*4d20*/  IMAD.U32 R16, RZ, RZ, UR36 ;  /* 0x00000024ff107e24 */ /* 0x000fca000f8e00ff */
[----:B------:R-:W-:-:S13]  /*4d30*/  LOP3.LUT P0, RZ, R16, 0x3ff, RZ, 0xc0, !PT ;  /* 0x000003ff10ff7812 */ /* 0x000fda000780c0ff */
[----:B------:R-:W-:Y:S05]  /*4d40*/  @!P0 BRA `(.L_x_1131) ;  /* 0x0000000000408947 */ /* 0x000fea0003800000 */
[----:B------:R-:W-:Y:S01]  /*4d50*/  MOV R0, 0x0 ;  /* 0x0000000000007802 */ /* 0x000fe20000000f00 */
[----:B------:R-:W-:Y:S01]  /*4d60*/  ULDC.64 UR4, c[0x4][0x80] ;  /* 0x0100200000047ab9 */ /* 0x000fe20000000a00 */
[----:B------:R-:W-:Y:S01]  /*4d70*/  ULDC.64 UR6, c[0x4][0x88] ;  /* 0x0100220000067ab9 */ /* 0x000fe20000000a00 */
[----:B------:R-:W-:Y:S01]  /*4d80*/  IMAD.U32 R4, RZ, RZ, UR4 ;  /* 0x00000004ff047e24 */ /* 0x000fe2000f8e00ff */
[----:B-1----:R1:W2:Y:S01]  /*4d90*/  LDC.64 R2, c[0x4][R0] ;  /* 0x0100000000027b82 */ /* 0x0022a20000000a00 */
        /* <DEDUP_REMOVED lines=11> */
.L_x_1131:
[----:B------:R-:W-:-:S06]  /*4e50*/  UIADD3 UR4, UR36, 0x8000, URZ ;  /* 0x0000800024047890 */ /* 0x000fcc000fffe03f */
        /* <DEDUP_REMOVED lines=19> */
.L_x_1132:
        /* <DEDUP_REMOVED lines=18> */
.L_x_1133:
        /* <DEDUP_REMOVED lines=18> */
.L_x_1134:
[----:B------:R-:W1:Y:S01]  /*51d0*/  S2R R0, SR_TID.X ;  /* 0x0000000000007919 */ /* 0x000e620000002100 */
[----:B------:R-:W-:Y:S02]  /*51e0*/  F2FP.F16.F32.PACK_AB R88, R89, R88 ;  /* 0x000000585958723e */ /* 0x000fe400000000ff */
[----:B------:R-:W-:Y:S01]  /*51f0*/  F2FP.F16.F32.PACK_AB R89, R91, R90 ;  /* 0x0000005a5b59723e */ /* 0x000fe200000000ff */
[----:B------:R-:W-:Y:S01]  /*5200*/  BAR.SYNC.DEFER_BLOCKING 0x1, 0x100 ;  /* 0x0044000000007b1d */ /* 0x000fe20000010000 */
        /* <DEDUP_REMOVED lines=14> */
[----:B-1----:R-:W-:Y:S01]  /*52f0*/  VIADD R7, R0, 0xffffff80 ;  /* 0xffffff8000077836 */ /* 0x002fe20000000000 */
[----:B------:R-:W-:Y:S02]  /*5300*/  F2FP.F16.F32.PACK_AB R115, R119, R118 ;  /* 0x000000767773723e */ /* 0x000fe400000000ff */
[----:B------:R-:W-:-:S02]  /*5310*/  F2FP.F16.F32.PACK_AB R121, R123, R122 ;  /* 0x0000007a7b79723e */ /* 0x000fc400000000ff */
[----:B------:R-:W-:Y:S02]  /*5320*/  SHF.R.S32.HI R2, RZ, 0x1f, R7 ;  /* 0x0000001fff027819 */ /* 0x000fe40000011407 */
[----:B------:R-:W-:Y:S02]  /*5330*/  F2FP.F16.F32.PACK_AB R128, R129, R128 ;  /* 0x000000808180723e */ /* 0x000fe400000000ff */
[CC--:B------:R-:W-:Y:S02]  /*5340*/  LEA.HI R4, R2.reuse, R7.reuse, RZ, 0x4 ;  /* 0x0000000702047211 */ /* 0x0c0fe400078f20ff */
[----:B------:R-:W-:Y:S02]  /*5350*/  LEA.HI R2, R2, R7, RZ, 0x5 ;  /* 0x0000000702027211 */ /* 0x000fe400078f28ff */
[----:B------:R-:W-:Y:S02]  /*5360*/  LOP3.LUT R0, R4, 0xfffffff0, RZ, 0xc0, !PT ;  /* 0xfffffff004007812 */ /* 0x000fe400078ec0ff */
[----:B------:R-:W-:-:S02]  /*5370*/  SHF.R.S32.HI R4, RZ, 0x4, R4 ;  /* 0x00000004ff047819 */ /* 0x000fc40000011404 */
[----:B------:R-:W-:Y:S01]  /*5380*/  SHF.R.S32.HI R6, RZ, 0x5, R2 ;  /* 0x00000005ff067819 */ /* 0x000fe20000011402 */
[----:B------:R-:W-:Y:S01]  /*5390*/  IMAD.IADD R0, R7, 0x1, -R0 ;  /* 0x0000000107007824 */ /* 0x000fe200078e0a00 */
[----:B------:R-:W-:Y:S01]  /*53a0*/  F2FP.F16.F32.PACK_AB R122, R125, R124 ;  /* 0x0000007c7d7a723e */ /* 0x000fe200000000ff */
[----:B------:R-:W-:Y:S01]  /*53b0*/  IMAD.SHL.U32 R7, R4, 0x8, RZ ;  /* 0x0000000804077824 */ /* 0x000fe200078e00ff */
[----:B------:R-:W-:Y:S01]  /*53c0*/  F2FP.F16.F32.PACK_AB R123, R127, R126 ;  /* 0x0000007e7f7b723e */ /* 0x000fe200000000ff */
[----:B------:R-:W-:Y:S01]  /*53d0*/  IMAD.MOV.U32 R2, RZ, RZ, 0x40 ;  /* 0x00000040ff027424 */ /* 0x000fe200078e00ff */
[----:B------:R-:W-:Y:S02]  /*53e0*/  SHF.R.S32.HI R3, RZ, 0x1f, R0 ;  /* 0x0000001fff037819 */ /* 0x000fe40000011400 */
[----:B------:R-:W-:Y:S02]  /*53f0*/  F2FP.F16.F32.PACK_AB R129, R131, R130 ;  /* 0x000000828381723e */ /* 0x000fe400000000ff */
[----:B------:R-:W-:-:S02]  /*5400*/  LEA.HI R3, R3, R0, RZ, 0x3 ;  /* 0x0000000003037211 */ /* 0x000fc400078f18ff */
[----:B------:R-:W-:Y:S02]  /*5410*/  F2FP.F16.F32.PACK_AB R136, R137, R136 ;  /* 0x000000888988723e */ /* 0x000fe400000000ff */
[C---:B------:R-:W-:Y:S01]  /*5420*/  LOP3.LUT R5, R3.reuse, 0xfffffff8, RZ, 0xc0, !PT ;  /* 0xfffffff803057812 */ /* 0x040fe200078ec0ff */
[----:B------:R-:W-:Y:S01]  /*5430*/  IMAD.SHL.U32 R3, R3, 0x40, RZ ;  /* 0x0000004003037824 */ /* 0x000fe200078e00ff */
[----:B------:R-:W-:Y:S02]  /*5440*/  F2FP.F16.F32.PACK_AB R130, R133, R132 ;  /* 0x000000848582723e */ /* 0x000fe400000000ff */
[----:B------:R-:W-:Y:S01]  /*5450*/  F2FP.F16.F32.PACK_AB R131, R135, R134 ;  /* 0x000000868783723e */ /* 0x000fe200000000ff */
[----:B------:R-:W-:Y:S01]  /*5460*/  IMAD.IADD R5, R0, 0x1, -R5 ;  /* 0x0000000100057824 */ /* 0x000fe200078e0a05 */
[----:B------:R-:W-:Y:S02]  /*5470*/  LOP3.LUT R3, R3, 0x7ffffe00, RZ, 0xc0, !PT ;  /* 0x7ffffe0003037812 */ /* 0x000fe400078ec0ff */
[----:B------:R-:W-:Y:S01]  /*5480*/  F2FP.F16.F32.PACK_AB R137, R139, R138 ;  /* 0x0000008a8b89723e */ /* 0x000fe200000000ff */
[C---:B------:R-:W-:Y:S01]  /*5490*/  IMAD.SHL.U32 R0, R5.reuse, 0x40, RZ ;  /* 0x0000004005007824 */ /* 0x040fe200078e00ff */
[----:B------:R-:W-:Y:S01]  /*54a0*/  R2P PR, R5, 0x6 ;  /* 0x0000000605007804 */ /* 0x000fe20000000000 */
[----:B------:R-:W-:Y:S01]  /*54b0*/  IMAD R3, R6, 0x400, R3 ;  /* 0x0000040006037824 */ /* 0x000fe200078e0203 */
[----:B------:R-:W-:Y:S01]  /*54c0*/  F2FP.F16.F32.PACK_AB R144, R145, R144 ;  /* 0x000000909190723e */ /* 0x000fe200000000ff */
[----:B------:R-:W1:Y:S01]  /*54d0*/  SHFL.IDX PT, R5, R6, RZ, 0x1f ;  /* 0x00001fff06057589 */ /* 0x000e6200000e0000 */
        /* <DEDUP_REMOVED lines=11> */
[----:B------:R-:W-:Y:S02]  /*5590*/  F2FP.F16.F32.PACK_AB R146, R149, R148 ;  /* 0x000000949592723e */ /* 0x000fe400000000ff */
[----:B------:R-:W-:Y:S02]  /*55a0*/  LEA R0, R0, UR36, 0x1 ;  /* 0x0000002400007c11 */ /* 0x000fe4000f8e08ff */
        /* <DEDUP_REMOVED lines=40> */
[----:B------:R2:W-:Y:S01]  /*5830*/  STSM.16.M88.4 [R0+0x4000], R56 ;  /* 0x0040003800007844 */ /* 0x0005e20000000200 */
[----:B------:R-:W-:-:S02]  /*5840*/  F2FP.F16.F32.PACK_AB R67, R71, R70 ;  /* 0x000000464743723e */ /* 0x000fc400000000ff */
[----:B------:R-:W-:Y:S02]  /*5850*/  F2FP.F16.F32.PACK_AB R73, R75, R74 ;  /* 0x0000004a4b49723e */ /* 0x000fe400000000ff */
        /* <DEDUP_REMOVED lines=8> */
[----:B-1----:R-:W-:-:S03]  /*58e0*/  ISETP.NE.AND P0, PT, R5, 0x7, PT ;  /* 0x000000070500780c */ /* 0x002fc60003f05270 */
[----:B------:R2:W-:Y:S01]  /*58f0*/  STSM.16.M88.4 [R2+-0x4000], R80 ;  /* 0xffc0005002007844 */ /* 0x0005e20000000200 */
[----:B------:R-:W-:Y:S01]  /*5900*/  @!PT LDS RZ, [RZ] ;  /* 0x00000000fffff984 */ /* 0x000fe20000000800 */
[----:B------:R-:W-:Y:S01]  /*5910*/  @!PT LDS RZ, [RZ] ;  /* 0x00000000fffff984 */ /* 0x000fe20000000800 */
[----:B------:R-:W-:Y:S01]  /*5920*/  @!PT LDS RZ, [RZ] ;  /* 0x00000000fffff984 */ /* 0x000fe20000000800 */
[----:B------:R1:W-:Y:S06]  /*5930*/  MEMBAR.ALL.CTA ;  /* 0x0000000000007992 */ /* 0x0003ec0000008000 */
[----:B-1----:R-:W1:Y:S02]  /*5940*/  FENCE.VIEW.ASYNC.S ;  /* 0x00000000000073c6 */ /* 0x002e640000000000 */
[----:B-1----:R-:W-:Y:S06]  /*5950*/  BAR.ARV 0x1, 0x120 ;  /* 0x0044800000007b1d */ /* 0x002fec0000002000 */
[----:B------:R-:W-:Y:S05]  /*5960*/  @P0 BRA `(.L_x_1135) ;  /* 0x0000000000800947 */ /* 0x000fea0003800000 */
[----:B------:R-:W-:Y:S01]  /*5970*/  BAR.SYNC.DEFER_BLOCKING 0x1, 0x120 ;  /* 0x0044800000007b1d */ /* 0x000fe20000010000 */
[----:B------:R-:W-:-:S05]  /*5980*/  ELECT P0, URZ, PT ;  /* 0x00000000003f782f */ /* 0x000fca0003800000 */
[----:B------:R-:W-:Y:S08]  /*5990*/  BSSY B0, `(.L_x_1135) ;  /* 0x000001d000007945 */ /* 0x000ff00003800000 */
[----:B------:R-:W-:Y:S05]  /*59a0*/  @!P0 BRA `(.L_x_1136) ;  /* 0x00000000006c8947 */ /* 0x000fea0003800000 */
[----:B------:R-:W1:Y:S01]  /*59b0*/  S2UR UR10, SR_CTAID.X ;  /* 0x00000000000a79c3 */ /* 0x000e620000002500 */
[----:B------:R-:W-:Y:S01]  /*59c0*/  ULDC.64 UR6, c[0x0][0x198] ;  /* 0x0000660000067ab9 */ /* 0x000fe20000000a00 */
[----:B------:R-:W-:Y:S02]  /*59d0*/  UIADD3 UR8, UR36, 0x8000, URZ ;  /* 0x0000800024087890 */ /* 0x000fe4000fffe03f */
[----:B------:R-:W-:Y:S02]  /*59e0*/  UIADD3 UR4, UP0, UR6, 0x770, URZ ;  /* 0x0000077006047890 */ /* 0x000fe4000ff1e03f */
[----:B------:R-:W-:Y:S02]  /*59f0*/  UIADD3 UR6, UP1, UR6, 0x670, URZ ;  /* 0x0000067006067890 */ /* 0x000fe4000ff3e03f */
[----:B------:R-:W3:Y:S01]  /*5a00*/  S2UR UR11, SR_CTAID.Y ;  /* 0x00000000000b79c3 */ /* 0x000ee20000002600 */
[----:B------:R-:W-:Y:S02]  /*5a10*/  UIADD3.X UR5, URZ, UR7, URZ, UP0, !UPT ;  /* 0x000000073f057290 */ /* 0x000fe400087fe43f */
[----:B------:R-:W-:-:S02]  /*5a20*/  UIADD3 UR24, UR36, 0xc000, URZ ;  /* 0x0000c00024187890 */ /* 0x000fc4000fffe03f */
[----:B------:R-:W-:Y:S02]  /*5a30*/  UIADD3.X UR7, URZ, UR7, URZ, UP1, !UPT ;  /* 0x000000073f077290 */ /* 0x000fe40008ffe43f */
[----:B------:R-:W-:Y:S01]  /*5a40*/  UIADD3 UR16, UR36, 0x4000, URZ ;  /* 0x0000400024107890 */ /* 0x000fe2000fffe03f */
[----:B------:R-:W4:Y:S01]  /*5a50*/  S2UR UR12, SR_CTAID.Z ;  /* 0x00000000000c79c3 */ /* 0x000f220000002700 */
[----:B------:R-:W-:Y:S01]  /*5a60*/  UMOV UR9, URZ ;  /* 0x0000003f00097c82 */ /* 0x000fe20008000000 */
[----:B------:R-:W-:Y:S01]  /*5a70*/  UMOV UR25, 0x40 ;  /* 0x0000004000197882 */ /* 0x000fe20000000000 */
[----:B------:R-:W-:Y:S01]  /*5a80*/  UMOV UR17, 0x40 ;  /* 0x0000004000117882 */ /* 0x000fe20000000000 */
[----:B-1----:R-:W-:-:S07]  /*5a90*/  USHF.L.U32 UR10, UR10, 0x7, URZ ;  /* 0x000000070a0a7899 */ /* 0x002fce000800063f */
[----:B------:R-:W-:Y:S01]  /*5aa0*/  UMOV UR26, UR10 ;  /* 0x0000000a001a7c82 */ /* 0x000fe20008000000 */
[----:B---3--:R-:W-:Y:S01]  /*5ab0*/  UMOV UR27, UR11 ;  /* 0x0000000b001b7c82 */ /* 0x008fe20008000000 */
[----:B------:R-:W-:Y:S01]  /*5ac0*/  UMOV UR19, UR11 ;  /* 0x0000000b00137c82 */ /* 0x000fe20008000000 */
[----:B------:R-:W-:Y:S01]  /*5ad0*/  UMOV UR18, UR10 ;  /* 0x0000000a00127c82 */ /* 0x000fe20008000000 */
[----:B----4-:R-:W-:Y:S01]  /*5ae0*/  UMOV UR28, UR12 ;  /* 0x0000000c001c7c82 */ /* 0x010fe20008000000 */
[----:B------:R1:W-:Y:S01]  /*5af0*/  UTMASTG.4D [UR8], [UR4] ;  /* 0x00000008040073b5 */ /* 0x0003e20008018000 */
[----:B------:R-:W-:Y:S01]  /*5b00*/  UMOV UR20, UR12 ;  /* 0x0000000c00147c82 */ /* 0x000fe20008000000 */
[----:B------:R3:W-:Y:S01]  /*5b10*/  UTMASTG.4D [UR24], [UR4] ;  /* 0x00000018040073b5 */ /* 0x0007e20008018000 */
[----:B-1----:R-:W-:Y:S02]  /*5b20*/  UMOV UR8, UR36 ;  /* 0x0000002400087c82 */ /* 0x002fe40008000000 */
[----:B------:R3:W-:Y:S01]  /*5b30*/  UTMASTG.4D [UR8], [UR6] ;  /* 0x00000008060073b5 */ /* 0x0007e20008018000 */
[----:B------:R3:W-:Y:S02]  /*5b40*/  UTMASTG.4D [UR16], [UR6] ;  /* 0x00000010060073b5 */ /* 0x0007e40008018000 */
[----:B---3--:R0:W-:Y:S02]  /*5b50*/  UTMACMDFLUSH ;  /* 0x00000000000079b7 */ /* 0x0081e40000000000 */
.L_x_1136:
[----:B------:R-:W-:Y:S05]  /*5b60*/  BSYNC B0 ;  /* 0x0000000000007941 */ /* 0x000fea0003800000 */
.L_x_1135:
[----:B------:R-:W-:-:S04]  /*5b70*/  DEPBAR.LE SB0, 0x0 ;  /* 0x000080000000791a */ /* 0x000fc80000000000 */
[----:B------:R-:W-:Y:S05]  /*5b80*/  BRA `(.L_x_1109) ;  /* 0x0000004000a87947 */ /* 0x000fea0003800000 */
.L_x_1130:
[----:B------:R-:W1:Y:S01]  /*5b90*/  S2R R0, SR_TID.X ;  /* 0x0000000000007919 */ /* 0x000e620000002100 */
[----:B------:R-:W2:Y:S01]  /*5ba0*/  S2UR UR11, SR_CTAID.Y ;  /* 0x00000000000b79c3 */ /* 0x000ea20000002600 */
[----:B------:R-:W-:Y:S01]  /*5bb0*/  ULDC.64 UR4, c[0x0][0x208] ;  /* 0x0000820000047ab9 */ /* 0x000fe20000000a00 */
[----:B------:R-:W-:Y:S01]  /*5bc0*/  BSSY B0, `(.L_x_1137) ;  /* 0x0000033000007945 */ /* 0x000fe20003800000 */
[----:B------:R-:W3:Y:S05]  /*5bd0*/  S2R R11, SR_CTAID.X ;  /* 0x00000000000b7919 */ /* 0x000eea0000002500 */
[----:B------:R-:W4:Y:S08]  /*5be0*/  LDC.64 R4, c[0x0][0x820] ;  /* 0x00020800ff047b82 */ /* 0x000f300000000a00 */
[----:B------:R-:W3:Y:S08]  /*5bf0*/  LDC.64 R20, c[0x0][0x808] ;  /* 0x00020200ff147b82 */ /* 0x000ef00000000a00 */
[----:B------:R-:W5:Y:S01]  /*5c00*/  S2UR UR10, SR_CTAID.Z ;  /* 0x00000000000a79c3 */ /* 0x000f620000002700 */
[----:B--2---:R-:W-:Y:S01]  /*5c10*/  USHF.R.S32.HI UR7, URZ, 0x1f, UR11 ;  /* 0x0000001f3f077899 */ /* 0x004fe2000801140b */
[----:B-1----:R-:W-:-:S06]  /*5c20*/  VIADD R3, R0, 0xffffff80 ;  /* 0xffffff8000037836 */ /* 0x002fcc0000000000 */
[----:B------:R-:W1:Y:S01]  /*5c30*/  LDC.64 R12, c[0x0][0x828] ;  /* 0x00020a00ff0c7b82 */ /* 0x000e620000000a00 */
[----:B------:R-:W-:-:S04]  /*5c40*/  SHF.R.S32.HI R0, RZ, 0x1f, R3 ;  /* 0x0000001fff007819 */ /* 0x000fc80000011403 */
[----:B------:R-:W-:Y:S01]  /*5c50*/  LEA.HI R8, R0, R3, RZ, 0x4 ;  /* 0x0000000300087211 */ /* 0x000fe200078f20ff */
[----:B---3--:R-:W-:Y:S02]  /*5c60*/  IMAD R17, R11, -0x80, R20 ;  /* 0xffffff800b117824 */ /* 0x008fe400078e0214 */
[----:B------:R-:W2:Y:S01]  /*5c70*/  LDC.64 R18, c[0x0][0x850] ;  /* 0x00021400ff127b82 */ /* 0x000ea20000000a00 */
[----:B------:R-:W-:Y:S01]  /*5c80*/  LOP3.LUT R0, R8, 0x1ffffff0, RZ, 0xc0, !PT ;  /* 0x1ffffff008007812 */ /* 0x000fe200078ec0ff */
[----:B-----5:R-:W-:-:S04]  /*5c90*/  USHF.R.S32.HI UR6, URZ, 0x1f, UR10 ;  /* 0x0000001f3f067899 */ /* 0x020fc8000801140a */
[----:B------:R-:W-:Y:S02]  /*5ca0*/  IMAD.IADD R0, R3, 0x1, -R0 ;  /* 0x0000000103007824 */ /* 0x000fe400078e0a00 */
[----:B------:R-:W3:Y:S02]  /*5cb0*/  LDC.64 R22, c[0x0][0x858] ;  /* 0x00021600ff167b82 */ /* 0x000ee40000000a00 */
[----:B------:R-:W-:Y:S02]  /*5cc0*/  IMAD.SHL.U32 R6, R0, 0x8, RZ ;  /* 0x0000000800067824 */ /* 0x000fe400078e00ff */
[----:B----4-:R-:W-:-:S03]  /*5cd0*/  IMAD R0, R4, UR7, RZ ;  /* 0x0000000704007c24 */ /* 0x010fc6000f8e02ff */
[----:B------:R-:W-:Y:S01]  /*5ce0*/  SHF.R.S32.HI R7, RZ, 0x1f, R6 ;  /* 0x0000001fff077819 */ /* 0x000fe20000011406 */
[----:B------:R-:W-:Y:S02]  /*5cf0*/  IMAD R5, R5, UR11, R0 ;  /* 0x0000000b05057c24 */ /* 0x000fe4000f8e0200 */
[----:B------:R-:W-:Y:S01]  /*5d00*/  IMAD.WIDE.U32 R2, R4, UR11, R6 ;  /* 0x0000000b04027c25 */ /* 0x000fe2000f8e0006 */
[----:B------:R-:W-:-:S03]  /*5d10*/  SHF.R.S32.HI R4, RZ, 0x4, R8 ;  /* 0x00000004ff047819 */ /* 0x000fc60000011408 */
[----:B------:R-:W-:Y:S01]  /*5d20*/  IMAD.IADD R3, R3, 0x1, R5 ;  /* 0x0000000103037824 */ /* 0x000fe200078e0205 */
[C---:B------:R-:W-:Y:S01]  /*5d30*/  ISETP.GE.AND P6, PT, R4.reuse, R17, PT ;  /* 0x000000110400720c */ /* 0x040fe20003fc6270 */
[C---:B------:R-:W-:Y:S01]  /*5d40*/  VIADD R0, R4.reuse, 0x10 ;  /* 0x0000001004007836 */ /* 0x040fe20000000000 */
[----:B------:R-:W-:Y:S01]  /*5d50*/  SHF.R.S32.HI R5, RZ, 0x1f, R4 ;  /* 0x0000001fff057819 */ /* 0x000fe20000011404 */
[----:B------:R-:W-:Y:S01]  /*5d60*/  VIADD R8, R4, 0x30 ;  /* 0x0000003004087836 */ /* 0x000fe20000000000 */
[----:B------:R-:W-:Y:S01]  /*5d70*/  ISETP.GE.OR P4, PT, R6, R21, P6 ;  /* 0x000000150600720c */ /* 0x000fe20003786670 */
[----:B------:R-:W-:Y:S01]  /*5d80*/  VIADD R10, R4, 0x40 ;  /* 0x00000040040a7836 */ /* 0x000fe20000000000 */
[-C--:B------:R-:W-:Y:S01]  /*5d90*/  ISETP.GE.AND P5, PT, R0, R17.reuse, PT ;  /* 0x000000110000720c */ /* 0x080fe20003fa6270 */
[----:B------:R-:W-:Y:S01]  /*5da0*/  VIADD R0, R4, 0x20 ;  /* 0x0000002004007836 */ /* 0x000fe20000000000 */
[-C--:B------:R-:W-:Y:S01]  /*5db0*/  ISETP.GE.AND P1, PT, R8, R17.reuse, PT ;  /* 0x000000110800720c */ /* 0x080fe20003f26270 */
[----:B-1----:R-:W-:Y:S01]  /*5dc0*/  IMAD.WIDE.U32 R8, R12, UR10, R2 ;  /* 0x0000000a0c087c25 */ /* 0x002fe2000f8e0002 */
[----:B------:R-:W-:-:S02]  /*5dd0*/  ISETP.GE.AND P2, PT, R10, R17, PT ;  /* 0x000000110a00720c */ /* 0x000fc40003f46270 */
[----:B------:R-:W-:Y:S01]  /*5de0*/  ISETP.GE.AND P0, PT, R0, R17, PT ;  /* 0x000000110000720c */ /* 0x000fe20003f06270 */
[----:B------:R-:W-:Y:S01]  /*5df0*/  IMAD R0, R12, UR6, RZ ;  /* 0x000000060c007c24 */ /* 0x000fe2000f8e02ff */
[----:B------:R-:W-:Y:S01]  /*5e00*/  ISETP.GE.OR P3, PT, R6, R21, P5 ;  /* 0x000000150600720c */ /* 0x000fe20002f66670 */
[----:B------:R-:W-:-:S04]  /*5e10*/  IMAD.WIDE R2, R11, 0x80, R4 ;  /* 0x000000800b027825 */ /* 0x000fc800078e0204 */
[----:B------:R-:W-:-:S04]  /*5e20*/  IMAD R13, R13, UR10, R0 ;  /* 0x0000000a0d0d7c24 */ /* 0x000fc8000f8e0200 */
[----:B------:R-:W-:Y:S01]  /*5e30*/  IMAD.IADD R13, R9, 0x1, R13 ;  /* 0x00000001090d7824 */ /* 0x000fe200078e020d */
[----:B------:R-:W-:Y:S06]  /*5e40*/  @P4 BRA `(.L_x_1138) ;  /* 0x0000000000284947 */ /* 0x000fec0003800000 */
        /* <DEDUP_REMOVED lines=10> */
.L_x_1138:
[----:B------:R-:W-:Y:S05]  /*5ef0*/  BSYNC B0 ;  /* 0x0000000000007941 */ /* 0x000fea0003800000 */
.L_x_1137:
[----:B------:R-:W-:Y:S01]  /*5f00*/  BSSY B0, `(.L_x_1139) ;  /* 0x0000010000007945 */ /* 0x000fe20003800000 */
[----:B------:R-:W-:-:S03]  /*5f10*/  ISETP.GE.OR P4, PT, R6, R21, P0 ;  /* 0x000000150600720c */ /* 0x000fc60000786670 */
[----:B------:R-:W-:Y:S10]  /*5f20*/  @P3 BRA `(.L_x_1140) ;  /* 0x0000000000343947 */ /* 0x000ff40003800000 */
        /* <DEDUP_REMOVED lines=13> */
.L_x_1140:
[----:B------:R-:W-:Y:S05]  /*6000*/  BSYNC B0 ;  /* 0x0000000000007941 */ /* 0x000fea0003800000 */
.L_x_1139:
[----:B------:R-:W-:Y:S01]  /*6010*/  BSSY B0, `(.L_x_1141) ;  /* 0x0000010000007945 */ /* 0x000fe20003800000 */
[----:B------:R-:W-:-:S03]  /*6020*/  ISETP.GE.OR P3, PT, R6, R21, P1 ;  /* 0x000000150600720c */ /* 0x000fc60000f66670 */
[----:B------:R-:W-:Y:S10]  /*6030*/  @P4 BRA `(.L_x_1142) ;  /* 0x0000000000344947 */ /* 0x000ff40003800000 */
[----:B-1--4-:R-:W-:Y:S01]  /*6040*/  IADD3 R15, P4, R2, 0x20, RZ ;  /* 0x00000020020f7810 */ /* 0x012fe20007f9e0ff */
        /* <DEDUP_REMOVED lines=12> */
.L_x_1142:
[----:B------:R-:W-:Y:S05]  /*6110*/  BSYNC B0 ;  /* 0x0000000000007941 */ /* 0x000fea0003800000 */
.L_x_1141:
[----:B------:R-:W-:Y:S01]  /*6120*/  BSSY B0, `(.L_x_1143) ;  /* 0x0000011000007945 */ /* 0x000fe20003800000 */
[----:B------:R-:W-:Y:S01]  /*6130*/  ISETP.GE.OR P4, PT, R6, R21, P2 ;  /* 0x000000150600720c */ /* 0x000fe20001786670 */
[----:B------:R-:W-:Y:S02]  /*6140*/  VIADD R0, R4, 0x50 ;  /* 0x0000005004007836 */ /* 0x000fe40000000000 */
[----:B------:R-:W-:Y:S10]  /*6150*/  @P3 BRA `(.L_x_1144) ;  /* 0x0000000000343947 */ /* 0x000ff40003800000 */
[----:B-1--4-:R-:W-:Y:S01]  /*6160*/  IADD3 R15, P3, R2, 0x30, RZ ;  /* 0x00000030020f7810 */ /* 0x012fe20007f7e0ff */
        /* <DEDUP_REMOVED lines=11> */
[----:B------:R1:W-:Y:S02]  /*6220*/  STG.E.128 desc[UR4][R14.64], RZ ;  /* 0x000000ff0e007986 */ /* 0x0003e4000c101d04 */
.L_x_1144:
[----:B------:R-:W-:Y:S05]  /*6230*/  BSYNC B0 ;  /* 0x0000000000007941 */ /* 0x000fea0003800000 */
.L_x_1143:
[----:B------:R-:W-:Y:S01]  /*6240*/  BSSY B0, `(.L_x_1145) ;  /* 0x0000010000007945 */ /* 0x000fe20003800000 */
[----:B------:R-:W-:-:S03]  /*6250*/  ISETP.GE.AND P3, PT, R0, R17, PT ;  /* 0x000000110000720c */ /* 0x000fc60003f66270 */
        /* <DEDUP_REMOVED lines=14> */
.L_x_1146:
[----:B------:R-:W-:Y:S05]  /*6340*/  BSYNC B0 ;  /* 0x0000000000007941 */ /* 0x000fea0003800000 */
.L_x_1145:
[----:B------:R-:W-:Y:S01]  /*6350*/  ISETP.GE.OR P4, PT, R6, R21, P3 ;  /* 0x000000150600720c */ /* 0x000fe20001f86670 */
[----:B------:R-:W-:Y:S01]  /*6360*/  BSSY B0, `(.L_x_1147) ;  /* 0x0000011000007945 */ /* 0x000fe20003800000 */
[----:B--2---:R-:W-:Y:S02]  /*6370*/  IMAD R16, R18, UR7, RZ ;  /* 0x0000000712107c24 */ /* 0x004fe4000f8e02ff */
[----:B------:R-:W-:-:S09]  /*6380*/  VIADD R0, R4, 0x60 ;  /* 0x0000006004007836 */ /* 0x000fd20000000000 */
[----:B------:R-:W-:Y:S05]  /*6390*/  @P4 BRA `(.L_x_1148) ;  /* 0x0000000000344947 */ /* 0x000fea0003800000 */
        /* <DEDUP_REMOVED lines=13> */
.L_x_1148:
[----:B------:R-:W-:Y:S05]  /*6470*/  BSYNC B0 ;  /* 0x0000000000007941 */ /* 0x000fea0003800000 */
.L_x_1147:
[----:B------:R-:W-:Y:S01]  /*6480*/  ULDC UR8, c[0x0][0x83c] ;  /* 0x00020f0000087ab9 */ /* 0x000fe20000000800 */
[----:B------:R-:W-:Y:S01]  /*6490*/  ISETP.GE.AND P4, PT, R0, R17, PT ;  /* 0x000000110000720c */ /* 0x000fe20003f86270 */
[----:B-12-4-:R-:W-:Y:S01]  /*64a0*/  IMAD R15, R19, UR11, R16 ;  /* 0x0000000b130f7c24 */ /* 0x016fe2000f8e0210 */
[----:B------:R-:W-:Y:S01]  /*64b0*/  ISETP.GE.OR P5, PT, R6, UR8, P5 ;  /* 0x0000000806007c0c */ /* 0x000fe2000afa6670 */
[----:B------:R-:W-:Y:S01]  /*64c0*/  IMAD.WIDE.U32 R10, R18, UR11, R6 ;  /* 0x0000000b120a7c25 */ /* 0x000fe2000f8e0006 */
[----:B------:R-:W-:Y:S01]  /*64d0*/  ISETP.GE.OR P6, PT, R6, UR8, P6 ;  /* 0x0000000806007c0c */ /* 0x000fe2000b7c6670 */
[----:B------:R-:W-:Y:S01]  /*64e0*/  BSSY B0, `(.L_x_1149) ;  /* 0x0000019000007945 */ /* 0x000fe20003800000 */
[----:B------:R-:W-:Y:S01]  /*64f0*/  P2R R24, PR, RZ, 0x20 ;  /* 0x00000020ff187803 */ /* 0x000fe20000000000 */
[----:B------:R-:W-:Y:S01]  /*6500*/  VIADD R0, R4, 0x70 ;  /* 0x0000007004007836 */ /* 0x000fe20000000000 */
[C---:B------:R-:W-:Y:S01]  /*6510*/  ISETP.GE.OR P5, PT, R6.reuse, R21, P4 ;  /* 0x000000150600720c */ /* 0x040fe200027a6670 */
[----:B------:R-:W-:Y:S01]  /*6520*/  IMAD.IADD R15, R11, 0x1, R15 ;  /* 0x000000010b0f7824 */ /* 0x000fe200078e020f */
[----:B------:R-:W-:-:S02]  /*6530*/  ISETP.GE.OR P0, PT, R6, UR8, P0 ;  /* 0x0000000806007c0c */ /* 0x000fc40008706670 */
[----:B------:R-:W-:Y:S02]  /*6540*/  P2R R20, PR, RZ, 0x40 ;  /* 0x00000040ff147803 */ /* 0x000fe40000000000 */
[C---:B------:R-:W-:Y:S02]  /*6550*/  ISETP.GE.OR P1, PT, R6.reuse, UR8, P1 ;  /* 0x0000000806007c0c */ /* 0x040fe40008f26670 */
[C---:B------:R-:W-:Y:S02]  /*6560*/  ISETP.GE.OR P2, PT, R6.reuse, UR8, P2 ;  /* 0x0000000806007c0c */ /* 0x040fe40009746670 */
[C---:B------:R-:W-:Y:S02]  /*6570*/  ISETP.GE.OR P3, PT, R6.reuse, UR8, P3 ;  /* 0x0000000806007c0c */ /* 0x040fe40009f66670 */
[----:B------:R-:W-:Y:S01]  /*6580*/  ISETP.GE.OR P4, PT, R6, UR8, P4 ;  /* 0x0000000806007c0c */ /* 0x000fe2000a786670 */
[----:B------:R-:W-:-:S12]  /*6590*/  @P5 BRA `(.L_x_1150) ;  /* 0x0000000000345947 */ /* 0x000fd80003800000 */
        /* <DEDUP_REMOVED lines=13> */
.L_x_1150:
[----:B------:R-:W-:Y:S05]  /*6670*/  BSYNC B0 ;  /* 0x0000000000007941 */ /* 0x000fea0003800000 */
.L_x_1149:
[----:B------:R-:W-:Y:S01]  /*6680*/  ISETP.GE.AND P6, PT, R0, R17, PT ;  /* 0x000000110000720c */ /* 0x000fe20003fc6270 */
[----:B---3--:R-:W-:Y:S01]  /*6690*/  IMAD R0, R22, UR6, RZ ;  /* 0x0000000616007c24 */ /* 0x008fe2000f8e02ff */
[----:B------:R-:W-:Y:S01]  /*66a0*/  BSSY B0, `(.L_x_1151) ;  /* 0x0000014000007945 */ /* 0x000fe20003800000 */
[----:B------:R-:W-:Y:S01]  /*66b0*/  IMAD.MOV.U32 R14, RZ, RZ, R10 ;  /* 0x000000ffff0e7224 */ /* 0x000fe200078e000a */
[C---:B------:R-:W-:Y:S01]  /*66c0*/  ISETP.GE.OR P5, PT, R6.reuse, R21, P6 ;  /* 0x000000150600720c */ /* 0x040fe200037a6670 */
[----:B------:R-:W-:Y:S01]  /*66d0*/  IMAD R11, R23, UR10, R0 ;  /* 0x0000000a170b7c24 */ /* 0x000fe2000f8e0200 */
[----:B------:R-:W-:Y:S01]  /*66e0*/  ISETP.GE.OR P6, PT, R6, UR8, P6 ;  /* 0x0000000806007c0c */ /* 0x000fe2000b7c6670 */
[----:B------:R-:W-:-:S10]  /*66f0*/  IMAD.WIDE.U32 R6, R22, UR10, R14 ;  /* 0x0000000a16067c25 */ /* 0x000fd4000f8e000e */
        /* <DEDUP_REMOVED lines=14> */
.L_x_1152:
[----:B------:R-:W-:Y:S05]  /*67e0*/  BSYNC B0 ;  /* 0x0000000000007941 */ /* 0x000fea0003800000 */
.L_x_1151:
[----:B------:R-:W-:Y:S01]  /*67f0*/  ISETP.NE.AND P5, PT, R20, RZ, PT ;  /* 0x000000ff1400720c */ /* 0x000fe20003fa5270 */
[----:B------:R-:W-:Y:S01]  /*6800*/  BSSY B0, `(.L_x_1153) ;  /* 0x000000d000007945 */ /* 0x000fe20003800000 */
[----:B--2---:R-:W-:-:S11]  /*6810*/  IMAD.IADD R9, R7, 0x1, R11 ;  /* 0x0000000107097824 */ /* 0x004fd600078e020b */
[----:B------:R-:W-:Y:S05]  /*6820*/  @P5 BRA `(.L_x_1154) ;  /* 0x0000000000285947 */ /* 0x000fea0003800000 */
        /* <DEDUP_REMOVED lines=10> */
.L_x_1154:
[----:B------:R-:W-:Y:S05]  /*68d0*/  BSYNC B0 ;  /* 0x0000000000007941 */ /* 0x000fea0003800000 */
.L_x_1153:
[----:B------:R-:W-:Y:S01]  /*68e0*/  ISETP.NE.AND P5, PT, R24, RZ, PT ;  /* 0x000000ff1800720c */ /* 0x000fe20003fa5270 */
[----:B------:R-:W-:-:S12]  /*68f0*/  BSSY B0, `(.L_x_1155) ;  /* 0x000000f000007945 */ /* 0x000fd80003800000 */
[----:B------:R-:W-:Y:S05]  /*6900*/  @P5 BRA `(.L_x_1156) ;  /* 0x0000000000345947 */ /* 0x000fea0003800000 */
[----:B--2---:R-:W-:Y:S01]  /*6910*/  IADD3 R11, P5, R2, 0x10, RZ ;  /* 0x00000010020b7810 */ /* 0x004fe20007fbe0ff */
        /* <DEDUP_REMOVED lines=12> */
.L_x_1156:
[----:B------:R-:W-:Y:S05]  /*69e0*/  BSYNC B0 ;  /* 0x0000000000007941 */ /* 0x000fea0003800000 */
.L_x_1155:
[----:B------:R-:W-:Y:S04]  /*69f0*/  BSSY B0, `(.L_x_1157) ;  /* 0x000000f000007945 */ /* 0x000fe80003800000 */
[----:B------:R-:W-:Y:S05]  /*6a00*/  @P0 BRA `(.L_x_1158) ;  /* 0x0000000000340947 */ /* 0x000fea0003800000 */
[----:B--23--:R-:W-:Y:S01]  /*6a10*/  IADD3 R11, P0, R2, 0x20, RZ ;  /* 0x00000020020b7810 */ /* 0x00cfe20007f1e0ff */
        /* <DEDUP_REMOVED lines=12> */
.L_x_1158:
[----:B------:R-:W-:Y:S05]  /*6ae0*/  BSYNC B0 ;  /* 0x0000000000007941 */ /* 0x000fea0003800000 */
.L_x_1157:
[----:B------:R-:W-:Y:S04]  /*6af0*/  BSSY B0, `(.L_x_1159) ;  /* 0x000000f000007945 */ /* 0x000fe80003800000 */
[----:B------:R-:W-:Y:S05]  /*6b00*/  @P1 BRA `(.L_x_1160) ;  /* 0x0000000000341947 */ /* 0x000fea0003800000 */
[----:B--234-:R-:W-:Y:S01]  /*6b10*/  IADD3 R11, P0, R2, 0x30, RZ ;  /* 0x00000030020b7810 */ /* 0x01cfe20007f1e0ff */
        /* <DEDUP_REMOVED lines=12> */
.L_x_1160:
[----:B------:R-:W-:Y:S05]  /*6be0*/  BSYNC B0 ;  /* 0x0000000000007941 */ /* 0x000fea0003800000 */
.L_x_1159:
        /* <DEDUP_REMOVED lines=15> */
.L_x_1162:
[----:B------:R-:W-:Y:S05]  /*6ce0*/  BSYNC B0 ;  /* 0x0000000000007941 */ /* 0x000fea0003800000 */
.L_x_1161:
        /* <DEDUP_REMOVED lines=15> */
.L_x_1164:
[----:B------:R-:W-:Y:S05]  /*6de0*/  BSYNC B0 ;  /* 0x0000000000007941 */ /* 0x000fea0003800000 */
.L_x_1163:
        /* <DEDUP_REMOVED lines=15> */
.L_x_1166:
[----:B------:R-:W-:Y:S05]  /*6ee0*/  BSYNC B0 ;  /* 0x0000000000007941 */ /* 0x000fea0003800000 */
.L_x_1165:
        /* <DEDUP_REMOVED lines=15> */
.L_x_1107:
        /* <DEDUP_REMOVED lines=12> */
[----:B------:R-:W1:Y:S01]  /*70a0*/  S2UR UR9, SR_CTAID.X ;  /* 0x00000000000979c3 */ /* 0x000e620000002500 */
[----:B------:R-:W-:Y:S01]  /*70b0*/  ULDC UR4, c[0x0][0x280] ;  /* 0x0000a00000047ab9 */ /* 0x000fe20000000800 */
[----:B------:R-:W-:Y:S01]  /*70c0*/  ULDC UR6, c[0x0][0x290] ;  /* 0x0000a40000067ab9 */ /* 0x000fe20000000800 */
[----:B------:R-:W-:-:S05]  /*70d0*/  ULDC UR7, c[0x0][0x74c] ;  /* 0x0001d30000077ab9 */ /* 0x000fca0000000800 */
[----:B------:R-:W2:Y:S01]  /*70e0*/  S2UR UR13, SR_CTAID.Y ;  /* 0x00000000000d79c3 */ /* 0x000ea20000002600 */
[----:B-1----:R-:W-:Y:S02]  /*70f0*/  ULEA UR5, UR9, UR4, 0x7 ;  /* 0x0000000409057291 */ /* 0x002fe4000f8e383f */
[----:B------:R-:W-:Y:S02]  /*7100*/  ISETP.LE.AND P0, PT, RZ, UR9, PT ;  /* 0x00000009ff007c0c */ /* 0x000fe4000bf03270 */
[----:B------:R-:W-:-:S04]  /*7110*/  UIADD3 UR5, -UR7, UR5, -UR6 ;  /* 0x0000000507057290 */ /* 0x000fc8000fffe906 */
[----:B------:R-:W-:-:S04]  /*7120*/  USHF.R.S32.HI UR6, URZ, 0x1f, UR5 ;  /* 0x0000001f3f067899 */ /* 0x000fc80008011405 */
[----:B------:R-:W-:-:S04]  /*7130*/  ULEA.HI UR6, UR6, UR5, URZ, 0x6 ;  /* 0x0000000506067291 */ /* 0x000fc8000f8f303f */
[----:B------:R-:W-:Y:S02]  /*7140*/  USHF.R.S32.HI UR5, URZ, 0x6, UR6 ;  /* 0x000000063f057899 */ /* 0x000fe40008011406 */
[----:B------:R-:W-:Y:S02]  /*7150*/  UIADD3 UR6, UR4, 0x3f, URZ ;  /* 0x0000003f04067890 */ /* 0x000fe4000fffe03f */
[----:B------:R-:W-:Y:S02]  /*7160*/  UISETP.LT.AND UP0, UPT, URZ, UR5, UPT ;  /* 0x000000053f00728c */ /* 0x000fe4000bf01270 */
[----:B------:R-:W-:Y:S02]  /*7170*/  USHF.R.S32.HI UR7, URZ, 0x1f, UR6 ;  /* 0x0000001f3f077899 */ /* 0x000fe40008011406 */
[----:B------:R-:W-:Y:S02]  /*7180*/  USEL UR5, URZ, UR5, !UP0 ;  /* 0x000000053f057287 */ /* 0x000fe4000c000000 */
[----:B------:R-:W-:-:S04]  /*7190*/  ULEA.HI UR7, UR7, UR6, URZ, 0x6 ;  /* 0x0000000607077291 */ /* 0x000fc8000f8f303f */
[----:B------:R-:W-:Y:S01]  /*71a0*/  USHF.R.S32.HI UR8, URZ, 0x6, UR7 ;  /* 0x000000063f087899 */ /* 0x000fe20008011407 */
[----:B--2---:R-:W-:Y:S11]  /*71b0*/  @!P0 BRA `(.L_x_1168) ;  /* 0x0000000000288947 */ /* 0x004ff60003800000 */
        /* <DEDUP_REMOVED lines=10> */
.L_x_1168:
[----:B------:R-:W-:Y:S02]  /*7260*/  UISETP.GT.AND UP0, UPT, UR8, UR5, UPT ;  /* 0x000000050800728c */ /* 0x000fe4000bf04270 */
[----:B------:R-:W-:Y:S02]  /*7270*/  USHF.R.S32.HI UR14, URZ, 0x1f, UR12 ;  /* 0x0000001f3f0e7899 */ /* 0x000fe4000801140c */
[----:B------:R-:W-:Y:S02]  /*7280*/  USHF.R.S32.HI UR9, URZ, 0x1f, UR13 ;  /* 0x0000001f3f097899 */ /* 0x000fe4000801140d */
[----:B------:R-:W-:-:S13]  /*7290*/  PLOP3.LUT P0, PT, PT, PT, UP0, 0x80, 0x0 ;  /* 0x000000000000781c */ /* 0x000fda0003f0f008 */
[----:B------:R-:W-:Y:S05]  /*72a0*/  @!P0 BRA `(.L_x_1109) ;  /* 0x0000002800e08947 */ /* 0x000fea0003800000 */
[----:B------:R-:W-:Y:S01]  /*72b0*/  UIADD3 UR4, -UR5, UR8, URZ ;  /* 0x0000000805047290 */ /* 0x000fe2000fffe13f */
[----:B------:R-:W-:Y:S01]  /*72c0*/  ULDC.64 UR10, c[0x0][0x2d8] ;  /* 0x0000b600000a7ab9 */ /* 0x000fe20000000a00 */
[----:B------:R-:W-:Y:S02]  /*72d0*/  ELECT P0, URZ, PT ;  /* 0x00000000003f782f */ /* 0x000fe40003800000 */
[----:B------:R-:W-:Y:S02]  /*72e0*/  ULOP3.LUT UR4, UR4, 0x1, URZ, 0xc0, !UPT ;  /* 0x0000000104047892 */ /* 0x000fe4000f8ec03f */
[----:B------:R-:W-:Y:S02]  /*72f0*/  UIMAD UR9, UR9, UR10, URZ ;  /* 0x0000000a090972a4 */ /* 0x000fe4000f8e023f */
[----:B------:R-:W-:Y:S02]  /*7300*/  UISETP.NE.U32.AND UP0, UPT, UR4, 0x1, UPT ;  /* 0x000000010400788c */ /* 0x000fe4000bf05070 */
[----:B------:R-:W-:-:S02]  /*7310*/  UIMAD.WIDE.U32 UR6, UR13, UR10, URZ ;  /* 0x0000000a0d0672a5 */ /* 0x000fc4000f8e003f */
[----:B------:R-:W-:Y:S02]  /*7320*/  UIMAD UR9, UR13, UR11, UR9 ;  /* 0x0000000b0d0972a4 */ /* 0x000fe4000f8e0209 */
[----:B------:R-:W-:Y:S01]  /*7330*/  PLOP3.LUT P1, PT, PT, PT, UP0, 0x80, 0x0 ;  /* 0x000000000000781c */ /* 0x000fe20003f2f008 */
[----:B------:R-:W-:Y:S01]  /*7340*/  ULDC.64 UR10, c[0x0][0x2e0] ;  /* 0x0000b800000a7ab9 */ /* 0x000fe20000000a00 */
[----:B------:R-:W-:Y:S02]  /*7350*/  UIADD3 UR7, UR7, UR9, URZ ;  /* 0x0000000907077290 */ /* 0x000fe4000fffe03f */
[----:B------:R-:W-:Y:S02]  /*7360*/  UIMAD UR9, UR14, UR10, URZ ;  /* 0x0000000a0e0972a4 */ /* 0x000fe4000f8e023f */
[----:B------:R-:W-:Y:S02]  /*7370*/  UIMAD.WIDE.U32 UR6, UR12, UR10, UR6 ;  /* 0x0000000a0c0672a5 */ /* 0x000fe4000f8e0006 */
[----:B------:R-:W-:-:S04]  /*7380*/  UIMAD UR9, UR12, UR11, UR9 ;  /* 0x0000000b0c0972a4 */ /* 0x000fc8000f8e0209 */
[----:B------:R-:W-:Y:S01]  /*7390*/  UIADD3 UR9, UR7, UR9, URZ ;  /* 0x0000000907097290 */ /* 0x000fe2000fffe03f */
[----:B------:R-:W-:Y:S11]  /*73a0*/  @P1 BRA `(.L_x_1169) ;  /* 0x0000000000bc1947 */ /* 0x000ff60003800000 */
[----:B------:R-:W-:Y:S01]  /*73b0*/  USHF.L.U32 UR14, UR5, 0xd, URZ ;  /* 0x0000000d050e7899 */ /* 0x000fe2000800063f */
        /* <DEDUP_REMOVED lines=9> */
[----:B------:R-:W-:Y:S01]  /*7450*/  UMOV UR16, 0x0 ;  /* 0x0000000000107882 */ /* 0x000fe20000000000 */
[----:B------:R-:W-:Y:S02]  /*7460*/  UMOV UR17, 0x14f00000 ;  /* 0x14f0000000117882 */ /* 0x000fe40000000000 */
[----:B------:R-:W-:-:S02]  /*7470*/  ULEA.HI.X UR11, UR13, UR11, UR15, 0x2, UP0 ;  /* 0x0000000b0d0b7291 */ /* 0x000fc400080f140f */
[----:B-1----:R-:W-:-:S03]  /*7480*/  ULEA UR4, UR12, UR4, 0x18 ;  /* 0x000000040c047291 */ /* 0x002fc6000f8ec03f */
[----:B------:R-:W-:Y:S01]  /*7490*/  UMOV UR12, 0x400 ;  /* 0x00000400000c7882 */ /* 0x000fe20000000000 */
[----:B------:R-:W-:-:S09]  /*74a0*/  UIADD3 UR4, UR4, 0x10000, URZ ;  /* 0x0001000004047890 */ /* 0x000fd2000fffe03f */
[----:B------:R1:W-:Y:S02]  /*74b0*/  UBLKRED.G.S.ADD.F32.RN [UR10], [UR4], UR12, desc[UR16] ;  /* 0x0000100a040073bb */ /* 0x0003e400080a140c */
[----:B-1----:R0:W-:Y:S02]  /*74c0*/  UTMACMDFLUSH ;  /* 0x00000000000079b7 */ /* 0x0021e40000000000 */
.L_x_1171:
[----:B------:R-:W-:Y:S05]  /*74d0*/  BSYNC B0 ;  /* 0x0000000000007941 */ /* 0x000fea0003800000 */
.L_x_1170:
        /* <DEDUP_REMOVED lines=9> */
[----:B------:R-:W-:Y:S02]  /*7570*/  UMOV UR17, 0x14f00000 ;  /* 0x14f0000000117882 */ /* 0x000fe40000000000 */
[----:B------:R-:W-:Y:S02]  /*7580*/  ULEA.HI.X.SX32 UR4, UR4, UR9, 0x1, UP0 ;  /* 0x0000000904047291 */ /* 0x000fe400080f0e3f */
[----:B------:R-:W-:-:S04]  /*7590*/  ULEA UR10, UP0, UR15, UR10, 0x2 ;  /* 0x0000000a0f0a7291 */ /* 0x000fc8000f80103f */
[----:B------:R-:W-:-:S03]  /*75a0*/  ULEA.HI.X UR11, UR15, UR11, UR4, 0x2, UP0 ;  /* 0x0000000b0f0b7291 */ /* 0x000fc600080f1404 */
[----:B------:R-:W-:Y:S01]  /*75b0*/  UMOV UR4, 0x400 ;  /* 0x0000040000047882 */ /* 0x000fe20000000000 */
[----:B-1----:R-:W-:-:S04]  /*75c0*/  ULEA UR12, UR13, UR12, 0x18 ;  /* 0x0000000c0d0c7291 */ /* 0x002fc8000f8ec03f */
[----:B------:R-:W-:-:S09]  /*75d0*/  UIADD3 UR12, UR12, 0x14000, URZ ;  /* 0x000140000c0c7890 */ /* 0x000fd2000fffe03f */
[----:B------:R1:W-:Y:S01]  /*75e0*/  UBLKRED.G.S.ADD.F32.RN [UR10], [UR12], UR4, desc[UR16] ;  /* 0x0000100a0c0073bb */ /* 0x0003e200080a1404 */
[----:B------:R0:W-:Y:S01]  /*75f0*/  UTMACMDFLUSH ;  /* 0x00000000000079b7 */ /* 0x0001e20000000000 */
[----:B-1----:R-:W-:-:S04]  /*7600*/  DEPBAR.LE SB0, 0x1 ;  /* 0x000080400000791a */ /* 0x002fc80000000000 */
.L_x_1173:
[----:B------:R-:W-:Y:S05]  /*7610*/  BSYNC B0 ;  /* 0x0000000000007941 */ /* 0x000fea0003800000 */
.L_x_1172:
[----:B------:R-:W-:Y:S06]  /*7620*/  BAR.ARV 0xa, 0xa0 ;  /* 0x0282800000007b1d */ /* 0x000fec0000002000 */
[----:B------:R-:W-:Y:S04]  /*7630*/  BSSY B0, `(.L_x_1174) ;  /* 0x0000003000007945 */ /* 0x000fe80003800000 */
[----:B------:R-:W-:Y:S05]  /*7640*/  @!P0 BRA `(.L_x_1175) ;  /* 0x0000000000048947 */ /* 0x000fea0003800000 */
[----:B------:R-:W-:-:S04]  /*7650*/  DEPBAR.LE SB0, 0x0 ;  /* 0x000080000000791a */ /* 0x000fc80000000000 */
.L_x_1175:
[----:B------:R-:W-:Y:S05]  /*7660*/  BSYNC B0 ;  /* 0x0000000000007941 */ /* 0x000fea0003800000 */
.L_x_1174:
[----:B------:R-:W-:Y:S06]  /*7670*/  BAR.ARV 0xb, 0xa0 ;  /* 0x02c2800000007b1d */ /* 0x000fec0000002000 */
[----:B------:R-:W-:Y:S01]  /*7680*/  UIADD3 UR12, UR5, 0x1, URZ ;  /* 0x00000001050c7890 */ /* 0x000fe2000fffe03f */
[----:B------:R-:W-:Y:S11]  /*7690*/  BRA `(.L_x_1176) ;  /* 0x0000000000047947 */ /* 0x000ff60003800000 */
.L_x_1169:
[----:B------:R-:W-:-:S05]  /*76a0*/  UMOV UR12, UR5 ;  /* 0x00000005000c7c82 */ /* 0x000fca0008000000 */
.L_x_1176:
[----:B------:R-:W-:-:S04]  /*76b0*/  UIADD3 UR4, UR5, 0x1, URZ ;  /* 0x0000000105047890 */ /* 0x000fc8000fffe03f */
[----:B------:R-:W-:-:S06]  /*76c0*/  UISETP.NE.AND UP0, UPT, UR8, UR4, UPT ;  /* 0x000000040800728c */ /* 0x000fcc000bf05270 */
[----:B------:R-:W-:-:S13]  /*76d0*/  PLOP3.LUT P1, PT, PT, PT, UP0, 0x80, 0x0 ;  /* 0x000000000000781c */ /* 0x000fda0003f2f008 */
[----:B------:R-:W-:Y:S05]  /*76e0*/  @!P1 BRA `(.L_x_1109) ;  /* 0x0000002400d09947 */ /* 0x000fea0003800000 */
[----:B------:R-:W-:Y:S01]  /*76f0*/  ULDC.64 UR18, c[0x0][0x2c0] ;  /* 0x0000b00000127ab9 */ /* 0x000fe20000000a00 */
[----:B------:R-:W-:Y:S02]  /*7700*/  USHF.L.U32 UR13, UR12, 0xd, URZ ;  /* 0x0000000d0c0d7899 */ /* 0x000fe4000800063f */
[----:B------:R-:W-:Y:S01]  /*7710*/  ULEA UR18, UP0, UR6, UR18, 0x2 ;  /* 0x0000001206127291 */ /* 0x000fe2000f80103f */
[----:B------:R-:W-:Y:S01]  /*7720*/  UMOV UR4, URZ ;  /* 0x0000003f00047c82 */ /* 0x000fe20008000000 */
[----:B------:R-:W-:Y:S02]  /*7730*/  ULDC.64 UR24, c[0x0][0x2c0] ;  /* 0x0000b00000187ab9 */ /* 0x000fe40000000a00 */
[----:B------:R-:W-:Y:S02]  /*7740*/  ULEA.HI.X UR19, UR6, UR19, UR9, 0x2, UP0 ;  /* 0x0000001306137291 */ /* 0x000fe400080f1409 */
[----:B------:R-:W-:Y:S02]  /*7750*/  UIADD3 UR14, UP0, UR18, 0x4000, URZ ;  /* 0x00004000120e7890 */ /* 0x000fe4000ff1e03f */
[----:B------:R-:W-:-:S02]  /*7760*/  UIADD3 UR16, UP1, UR18, 0x8000, URZ ;  /* 0x0000800012107890 */ /* 0x000fc4000ff3e03f */
[----:B------:R-:W-:Y:S02]  /*7770*/  UIADD3 UR18, UP2, UR18, 0xc000, URZ ;  /* 0x0000c00012127890 */ /* 0x000fe4000ff5e03f */
[----:B------:R-:W-:Y:S02]  /*7780*/  UIADD3.X UR15, URZ, UR19, URZ, UP0, !UPT ;  /* 0x000000133f0f7290 */ /* 0x000fe400087fe43f */
[----:B------:R-:W-:Y:S02]  /*7790*/  UIADD3.X UR17, URZ, UR19, URZ, UP1, !UPT ;  /* 0x000000133f117290 */ /* 0x000fe40008ffe43f */
[----:B------:R-:W-:Y:S01]  /*77a0*/  UIADD3.X UR19, URZ, UR19, URZ, UP2, !UPT ;  /* 0x000000133f137290 */ /* 0x000fe200097fe43f */
[----:B------:R-:W-:-:S11]  /*77b0*/  UMOV UR20, UR13 ;  /* 0x0000000d00147c82 */ /* 0x000fd60008000000 */
.L_x_1189:
[----:B------:R-:W-:Y:S01]  /*77c0*/  UIADD3 UR10, UR13, UR4, URZ ;  /* 0x000000040d0a7290 */ /* 0x000fe2000fffe03f */
[----:B------:R-:W-:Y:S03]  /*77d0*/  BAR.SYNC.DEFER_BLOCKING 0xd, 0xa0 ;  /* 0x0342800000007b1d */ /* 0x000fe60000010000 */
[----:B------:R-:W-:Y:S02]  /*77e0*/  UIMAD.WIDE UR26, UR10, 0x4, UR14 ;  /* 0x000000040a1a78a5 */ /* 0x000fe4000f8e020e */
[----:B------:R-:W-:Y:S01]  /*77f0*/  UIMAD.WIDE UR28, UR10, 0x4, UR16 ;  /* 0x000000040a1c78a5 */ /* 0x000fe2000f8e0210 */
[----:B------:R-:W-:Y:S01]  /*7800*/  BSSY B0, `(.L_x_1177) ;  /* 0x0000010000007945 */ /* 0x000fe20003800000 */
[----:B------:R-:W-:-:S03]  /*7810*/  UIMAD.WIDE UR10, UR10, 0x4, UR18 ;  /* 0x000000040a0a78a5 */ /* 0x000fc6000f8e0212 */
[----:B------:R-:W-:Y:S09]  /*7820*/  @!P0 BRA `(.L_x_1178) ;  /* 0x0000000000348947 */ /* 0x000ff20003800000 */
[----:B------:R-:W1:Y:S01]  /*7830*/  S2UR UR22, SR_CgaCtaId ;  /* 0x00000000001679c3 */ /* 0x000e620000008800 */
[----:B------:R-:W-:Y:S01]  /*7840*/  UIADD3 UR23, UP0, UR20, UR6, URZ ;  /* 0x0000000614177290 */ /* 0x000fe2000ff1e03f */
[----:B------:R-:W-:Y:S01]  /*7850*/  UMOV UR21, 0x400 ;  /* 0x0000040000157882 */ /* 0x000fe20000000000 */
[----:B------:R-:W-:Y:S02]  /*7860*/  UMOV UR32, 0x0 ;  /* 0x0000000000207882 */ /* 0x000fe40000000000 */
[----:B------:R-:W-:Y:S01]  /*7870*/  ULEA.HI.X.SX32 UR30, UR20, UR9, 0x1, UP0 ;  /* 0x00000009141e7291 */ /* 0x000fe200080f0e3f */
[----:B------:R-:W-:Y:S01]  /*7880*/  UMOV UR33, 0x14f00000 ;  /* 0x14f0000000217882 */ /* 0x000fe20000000000 */
[----:B-1----:R-:W-:Y:S02]  /*7890*/  ULEA UR21, UR22, UR21, 0x18 ;  /* 0x0000001516157291 */ /* 0x002fe4000f8ec03f */
[----:B------:R-:W-:Y:S02]  /*78a0*/  ULEA UR22, UP0, UR23, UR24, 0x2 ;  /* 0x0000001817167291 */ /* 0x000fe4000f80103f */
[----:B------:R-:W-:-:S02]  /*78b0*/  UIADD3 UR21, UR21, 0x10000, URZ ;  /* 0x0001000015157890 */ /* 0x000fc4000fffe03f */
[----:B------:R-:W-:-:S03]  /*78c0*/  ULEA.HI.X UR23, UR23, UR25, UR30, 0x2, UP0 ;  /* 0x0000001917177291 */ /* 0x000fc600080f141e */
[----:B------:R-:W-:-:S06]  /*78d0*/  UMOV UR30, 0x400 ;  /* 0x00000400001e7882 */ /* 0x000fcc0000000000 */
[----:B------:R1:W-:Y:S02]  /*78e0*/  UBLKRED.G.S.ADD.F32.RN [UR22], [UR21], UR30, desc[UR32] ;  /* 0x00002016150073bb */ /* 0x0003e400080a141e */
[----:B-1----:R0:W-:Y:S02]  /*78f0*/  UTMACMDFLUSH ;  /* 0x00000000000079b7 */ /* 0x0021e40000000000 */
.L_x_1178:
[----:B------:R-:W-:Y:S05]  /*7900*/  BSYNC B0 ;  /* 0x0000000000007941 */ /* 0x000fea0003800000 */
.L_x_1177:
        /* <DEDUP_REMOVED lines=13> */
.L_x_1180:
[----:B------:R-:W-:Y:S05]  /*79e0*/  BSYNC B0 ;  /* 0x0000000000007941 */ /* 0x000fea0003800000 */
.L_x_1179:
[----:B------:R-:W-:Y:S06]  /*79f0*/  BAR.ARV 0xa, 0xa0 ;  /* 0x0282800000007b1d */ /* 0x000fec0000002000 */
[----:B------:R-:W-:Y:S04]  /*7a00*/  BSSY B0, `(.L_x_1181) ;  /* 0x0000003000007945 */ /* 0x000fe80003800000 */
[----:B------:R-:W-:Y:S05]  /*7a10*/  @!P0 BRA `(.L_x_1182) ;  /* 0x0000000000048947 */ /* 0x000fea0003800000 */
[----:B------:R-:W-:-:S04]  /*7a20*/  DEPBAR.LE SB0, 0x0 ;  /* 0x000080000000791a */ /* 0x000fc80000000000 */
.L_x_1182:
[----:B------:R-:W-:Y:S05]  /*7a30*/  BSYNC B0 ;  /* 0x0000000000007941 */ /* 0x000fea0003800000 */
.L_x_1181:
        /* <DEDUP_REMOVED lines=13> */
.L_x_1184:
[----:B------:R-:W-:Y:S05]  /*7b10*/  BSYNC B0 ;  /* 0x0000000000007941 */ /* 0x000fea0003800000 */
.L_x_1183:
        /* <DEDUP_REMOVED lines=13> */
.L_x_1186:
[----:B------:R-:W-:Y:S05]  /*7bf0*/  BSYNC B0 ;  /* 0x0000000000007941 */ /* 0x000fea0003800000 */
.L_x_1185:
[----:B------:R-:W-:Y:S01]  /*7c00*/  UIADD3 UR12, UR12, 0x2, URZ ;  /* 0x000000020c0c7890 */ /* 0x000fe2000fffe03f */
[----:B------:R-:W-:Y:S06]  /*7c10*/  BAR.ARV 0xa, 0xa0 ;  /* 0x0282800000007b1d */ /* 0x000fec0000002000 */
[----:B------:R-:W-:Y:S01]  /*7c20*/  UISETP.GE.AND UP0, UPT, UR12, UR8, UPT ;  /* 0x000000080c00728c */ /* 0x000fe2000bf06270 */
[----:B------:R-:W-:Y:S04]  /*7c30*/  BSSY B0, `(.L_x_1187) ;  /* 0x0000003000007945 */ /* 0x000fe80003800000 */
[----:B------:R-:W-:Y:S06]  /*7c40*/  @!P0 BRA `(.L_x_1188) ;  /* 0x0000000000048947 */ /* 0x000fec0003800000 */
[----:B------:R-:W-:-:S04]  /*7c50*/  DEPBAR.LE SB0, 0x0 ;  /* 0x000080000000791a */ /* 0x000fc80000000000 */
.L_x_1188:
[----:B------:R-:W-:Y:S05]  /*7c60*/  BSYNC B0 ;  /* 0x0000000000007941 */ /* 0x000fea0003800000 */
.L_x_1187:
[----:B------:R-:W-:Y:S06]  /*7c70*/  BAR.ARV 0xb, 0xa0 ;  /* 0x02c2800000007b1d */ /* 0x000fec0000002000 */
[----:B------:R-:W-:Y:S01]  /*7c80*/  PLOP3.LUT P1, PT, PT, PT, UP0, 0x80, 0x0 ;  /* 0x000000000000781c */ /* 0x000fe20003f2f008 */
[----:B------:R-:W-:Y:S02]  /*7c90*/  UIADD3 UR20, UR20, 0x4000, URZ ;  /* 0x0000400014147890 */ /* 0x000fe4000fffe03f */
[----:B------:R-:W-:-:S10]  /*7ca0*/  UIADD3 UR4, UR4, 0x4000, URZ ;  /* 0x0000400004047890 */ /* 0x000fd4000fffe03f */
[----:B------:R-:W-:Y:S05]  /*7cb0*/  @!P1 BRA `(.L_x_1189) ;  /* 0xfffffff800c09947 */ /* 0x000fea000383ffff */
[----:B------:R-:W-:Y:S05]  /*7cc0*/  BRA `(.L_x_1109) ;  /* 0x0000002000587947 */ /* 0x000fea0003800000 */
.L_x_1167:
[----:B------:R-:W1:Y:S01]  /*7cd0*/  S2UR UR21, SR_CTAID.Z ;  /* 0x00000000001579c3 */ /* 0x000e620000002700 */
[----:B------:R-:W-:Y:S01]  /*7ce0*/  IMAD.MOV.U32 R11, RZ, RZ, 0x1 ;  /* 0x00000001ff0b7424 */ /* 0x000fe200078e00ff */
[----:B-1----:R-:W-:-:S13]  /*7cf0*/  ISETP.LE.AND P0, PT, RZ, UR21, PT ;  /* 0x00000015ff007c0c */ /* 0x002fda000bf03270 */
[----:B------:R-:W-:Y:S05]  /*7d00*/  @!P0 BRA `(.L_x_1190) ;  /* 0x0000001c00b48947 */ /* 0x000fea0003800000 */
[----:B------:R-:W1:Y:S01]  /*7d10*/  S2UR UR9, SR_CTAID.X ;  /* 0x00000000000979c3 */ /* 0x000e620000002500 */
[----:B------:R-:W-:Y:S01]  /*7d20*/  ULDC UR8, c[0x0][0x280] ;  /* 0x0000a00000087ab9 */ /* 0x000fe20000000800 */
[----:B------:R-:W-:Y:S01]  /*7d30*/  ULDC UR4, c[0x0][0x290] ;  /* 0x0000a40000047ab9 */ /* 0x000fe20000000800 */
[----:B------:R-:W-:-:S05]  /*7d40*/  ULDC UR5, c[0x0][0x74c] ;  /* 0x0001d30000057ab9 */ /* 0x000fca0000000800 */
[----:B------:R-:W2:Y:S01]  /*7d50*/  S2UR UR20, SR_CTAID.Y ;  /* 0x00000000001479c3 */ /* 0x000ea20000002600 */
[----:B-1----:R-:W-:Y:S02]  /*7d60*/  USHF.L.U32 UR11, UR9, 0x7, URZ ;  /* 0x00000007090b7899 */ /* 0x002fe4000800063f */
[----:B------:R-:W-:Y:S02]  /*7d70*/  ISETP.LE.AND P0, PT, RZ, UR9, PT ;  /* 0x00000009ff007c0c */ /* 0x000fe4000bf03270 */
[----:B------:R-:W-:-:S04]  /*7d80*/  UIADD3 UR4, -UR4, UR11, UR8 ;  /* 0x0000000b04047290 */ /* 0x000fc8000fffe108 */
[----:B------:R-:W-:-:S04]  /*7d90*/  UIADD3 UR4, UR4, -UR5, URZ ;  /* 0x8000000504047290 */ /* 0x000fc8000fffe03f */
[----:B------:R-:W-:-:S04]  /*7da0*/  USHF.R.S32.HI UR5, URZ, 0x1f, UR4 ;  /* 0x0000001f3f057899 */ /* 0x000fc80008011404 */
[----:B------:R-:W-:Y:S02]  /*7db0*/  ULEA.HI UR5, UR5, UR4, URZ, 0x6 ;  /* 0x0000000405057291 */ /* 0x000fe4000f8f303f */
[----:B------:R-:W-:Y:S02]  /*7dc0*/  UIADD3 UR4, UR8, 0x3f, URZ ;  /* 0x0000003f08047890 */ /* 0x000fe4000fffe03f */
[----:B------:R-:W-:Y:S02]  /*7dd0*/  USHF.R.S32.HI UR5, URZ, 0x6, UR5 ;  /* 0x000000063f057899 */ /* 0x000fe40008011405 */
[----:B------:R-:W-:Y:S02]  /*7de0*/  USHF.R.S32.HI UR6, URZ, 0x1f, UR4 ;  /* 0x0000001f3f067899 */ /* 0x000fe40008011404 */
[----:B------:R-:W-:Y:S02]  /*7df0*/  UISETP.LT.AND UP0, UPT, URZ, UR5, UPT ;  /* 0x000000053f00728c */ /* 0x000fe4000bf01270 */
[----:B------:R-:W-:-:S02]  /*7e00*/  ULEA.HI UR6, UR6, UR4, URZ, 0x6 ;  /* 0x0000000406067291 */ /* 0x000fc4000f8f303f */
[----:B------:R-:W-:Y:S02]  /*7e10*/  USEL UR7, URZ, UR5, !UP0 ;  /* 0x000000053f077287 */ /* 0x000fe4000c000000 */
[----:B------:R-:W-:Y:S01]  /*7e20*/  USHF.R.S32.HI UR6, URZ, 0x6, UR6 ;  /* 0x000000063f067899 */ /* 0x000fe20008011406 */
[----:B--2---:R-:W-:Y:S11]  /*7e30*/  @!P0 BRA `(.L_x_1191) ;  /* 0x0000000000288947 */ /* 0x004ff60003800000 */
[----:B------:R-:W-:Y:S01]  /*7e40*/  ULEA UR8, UR9, UR8, 0x7 ;  /* 0x0000000809087291 */ /* 0x000fe2000f8e383f */
[----:B------:R-:W-:Y:S01]  /*7e50*/  ULDC UR4, c[0x0][0x290] ;  /* 0x0000a40000047ab9 */ /* 0x000fe20000000800 */
[----:B------:R-:W-:Y:S02]  /*7e60*/  ULDC UR5, c[0x0][0x748] ;  /* 0x0001d20000057ab9 */ /* 0x000fe40000000800 */
[----:B------:R-:W-:-:S04]  /*7e70*/  UIADD3 UR4, -UR4, 0xbf, UR8 ;  /* 0x000000bf04047890 */ /* 0x000fc8000fffe108 */
[----:B------:R-:W-:-:S04]  /*7e80*/  UIADD3 UR4, UR4, UR5, URZ ;  /* 0x0000000504047290 */ /* 0x000fc8000fffe03f */
[----:B------:R-:W-:-:S04]  /*7e90*/  USHF.R.S32.HI UR5, URZ, 0x1f, UR4 ;  /* 0x0000001f3f057899 */ /* 0x000fc80008011404 */
[----:B------:R-:W-:-:S04]  /*7ea0*/  ULEA.HI UR5, UR5, UR4, URZ, 0x6 ;  /* 0x0000000405057291 */ /* 0x000fc8000f8f303f */
[----:B------:R-:W-:-:S04]  /*7eb0*/  USHF.R.S32.HI UR5, URZ, 0x6, UR5 ;  /* 0x000000063f057899 */ /* 0x000fc80008011405 */
[----:B------:R-:W-:-:S04]  /*7ec0*/  UISETP.LT.AND UP0, UPT, UR5, UR6, UPT ;  /* 0x000000060500728c */ /* 0x000fc8000bf01270 */
[----:B------:R-:W-:-:S12]  /*7ed0*/  USEL UR6, UR5, UR6, UP0 ;  /* 0x0000000605067287 */ /* 0x000fd80008000000 */
.L_x_1191:
[----:B------:R-:W-:-:S06]  /*7ee0*/  UISETP.GT.AND UP0, UPT, UR6, UR7, UPT ;  /* 0x000000070600728c */ /* 0x000fcc000bf04270 */
[----:B------:R-:W-:-:S13]  /*7ef0*/  PLOP3.LUT P0, PT, PT, PT, UP0, 0x80, 0x0 ;  /* 0x000000000000781c */ /* 0x000fda0003f0f008 */
[----:B------:R-:W-:Y:S05]  /*7f00*/  @!P0 BRA `(.L_x_1190) ;  /* 0x0000001c00348947 */ /* 0x000fea0003800000 */
[----:B------:R-:W-:Y:S01]  /*7f10*/  USHF.R.S32.HI UR10, URZ, 0x1f, UR20 ;  /* 0x0000001f3f0a7899 */ /* 0x000fe20008011414 */
[----:B------:R-:W-:Y:S01]  /*7f20*/  IMAD.U32 R4, RZ, RZ, UR7 ;  /* 0x00000007ff047e24 */ /* 0x000fe2000f8e00ff */
[----:B------:R-:W-:Y:S01]  /*7f30*/  ULDC.64 UR8, c[0x0][0x718] ;  /* 0x0001c60000087ab9 */ /* 0x000fe20000000a00 */
[----:B------:R-:W-:Y:S01]  /*7f40*/  ULDC.64 UR12, c[0x0][0x730] ;  /* 0x0001cc00000c7ab9 */ /* 0x000fe20000000a00 */
[----:B------:R-:W-:Y:S01]  /*7f50*/  UIMAD.WIDE.U32 UR4, UR20, UR8, URZ ;  /* 0x00000008140472a5 */ /* 0x000fe2000f8e003f */
[----:B------:R-:W-:Y:S01]  /*7f60*/  BSSY B0, `(.L_x_1190) ;  /* 0x00001c7000007945 */ /* 0x000fe20003800000 */
[----:B------:R-:W-:Y:S01]  /*7f70*/  UIMAD UR8, UR10, UR8, URZ ;  /* 0x000000080a0872a4 */ /* 0x000fe2000f8e023f */
[----:B------:R-:W-:Y:S01]  /*7f80*/  IMAD.MOV.U32 R0, RZ, RZ, RZ ;  /* 0x000000ffff007224 */ /* 0x000fe200078e00ff */
[----:B------:R-:W-:Y:S02]  /*7f90*/  UIMAD UR10, UR10, UR12, URZ ;  /* 0x0000000c0a0a72a4 */ /* 0x000fe4000f8e023f */
[----:B------:R-:W-:-:S02]  /*7fa0*/  UIMAD UR22, UR20, UR9, UR8 ;  /* 0x00000009141672a4 */ /* 0x000fc4000f8e0208 */
[----:B------:R-:W-:Y:S02]  /*7fb0*/  UIMAD.WIDE.U32 UR8, UR20, UR12, URZ ;  /* 0x0000000c140872a5 */ /* 0x000fe4000f8e003f */
[----:B------:R-:W-:Y:S02]  /*7fc0*/  UIMAD UR12, UR20, UR13, UR10 ;  /* 0x0000000d140c72a4 */ /* 0x000fe4000f8e020a */
[----:B------:R-:W-:Y:S01]  /*7fd0*/  USHF.R.S32.HI UR13, URZ, 0x1f, UR21 ;  /* 0x0000001f3f0d7899 */ /* 0x000fe20008011415 */
[----:B------:R-:W-:Y:S01]  /*7fe0*/  ULDC UR10, c[0x0][0x2e8] ;  /* 0x0000ba00000a7ab9 */ /* 0x000fe20000000800 */
[----:B------:R-:W-:Y:S01]  /*7ff0*/  ELECT P0, URZ, PT ;  /* 0x00000000003f782f */ /* 0x000fe20003800000 */
[----:B------:R-:W-:Y:S01]  /*8000*/  UISETP.NE.AND UP0, UPT, UR10, 0x1, UPT ;  /* 0x000000010a00788c */ /* 0x000fe2000bf05270 */
[----:B------:R-:W-:Y:S01]  /*8010*/  ULDC.64 UR14, c[0x0][0x720] ;  /* 0x0001c800000e7ab9 */ /* 0x000fe20000000a00 */
[----:B------:R-:W-:Y:S02]  /*8020*/  UIADD3 UR23, UR5, UR22, URZ ;  /* 0x0000001605177290 */ /* 0x000fe4000fffe03f */
[----:B------:R-:W-:-:S02]  /*8030*/  UIMAD UR10, UR13, UR14, URZ ;  /* 0x0000000e0d0a72a4 */ /* 0x000fc4000f8e023f */
[----:B------:R-:W-:Y:S01]  /*8040*/  UIADD3 UR9, UR9, UR12, URZ ;  /* 0x0000000c09097290 */ /* 0x000fe2000fffe03f */
[----:B------:R-:W-:Y:S01]  /*8050*/  ULDC.64 UR18, c[0x0][0x738] ;  /* 0x0001ce0000127ab9 */ /* 0x000fe20000000a00 */
[----:B------:R-:W-:-:S03]  /*8060*/  UMOV UR22, UR4 ;  /* 0x0000000400167c82 */ /* 0x000fc60008000000 */
[----:B------:R-:W-:Y:S01]  /*8070*/  @UP0 ULDC UR16, c[0x0][0x2ec] ;  /* 0x0000bb0000100ab9 */ /* 0x000fe20000000800 */
[----:B------:R-:W-:Y:S02]  /*8080*/  UIMAD UR13, UR13, UR18, URZ ;  /* 0x000000120d0d72a4 */ /* 0x000fe4000f8e023f */
[----:B------:R-:W-:Y:S02]  /*8090*/  UIMAD UR5, UR21, UR15, UR10 ;  /* 0x0000000f150572a4 */ /* 0x000fe4000f8e020a */
[----:B------:R-:W-:Y:S02]  /*80a0*/  UIMAD.WIDE.U32 UR22, UR21, UR14, UR22 ;  /* 0x0000000e151672a5 */ /* 0x000fe4000f8e0016 */
[----:B------:R-:W-:Y:S02]  /*80b0*/  UIMAD.WIDE.U32 UR16, UR20, UR16, URZ ;  /* 0x00000010141072a5 */ /* 0x000fe4000f8e003f */
[----:B------:R-:W-:Y:S01]  /*80c0*/  UIMAD.WIDE.U32 UR14, UR21, UR18, UR8 ;  /* 0x00000012150e72a5 */ /* 0x000fe2000f8e0008 */
[----:B------:R-:W-:-:S02]  /*80d0*/  UMOV UR12, UR20 ;  /* 0x00000014000c7c82 */ /* 0x000fc40008000000 */
[----:B------:R-:W-:Y:S01]  /*80e0*/  @UP0 ULDC UR8, c[0x0][0x2f0] ;  /* 0x0000bc0000080ab9 */ /* 0x000fe20000000800 */
[----:B------:R-:W-:Y:S02]  /*80f0*/  UIMAD UR4, UR21, UR19, UR13 ;  /* 0x00000013150472a4 */ /* 0x000fe4000f8e020d */
[----:B------:R-:W-:Y:S01]  /*8100*/  @UP0 USHF.R.U32.HI UR12, URZ, UR8, UR17 ;  /* 0x000000083f0c0299 */ /* 0x000fe20008011611 */
[----:B------:R-:W-:Y:S11]  /*8110*/  @!P0 BRA `(.L_x_1192) ;  /* 0x0000001800ac8947 */ /* 0x000ff60003800000 */
[----:B------:R-:W1:Y:S01]  /*8120*/  S2R R3, SR_CgaCtaId ;  /* 0x0000000000037919 */ /* 0x000e620000008800 */
[----:B------:R-:W-:-:S04]  /*8130*/  MOV R16, 0x400 ;  /* 0x0000040000107802 */ /* 0x000fc80000000f00 */
[----:B-1----:R-:W-:Y:S01]  /*8140*/  LEA R16, R3, R16, 0x18 ;  /* 0x0000001003107211 */ /* 0x002fe200078ec0ff */
[----:B------:R-:W-:-:S05]  /*8150*/  IMAD.MOV.U32 R3, RZ, RZ, 0x1 ;  /* 0x00000001ff037424 */ /* 0x000fca00078e00ff */
[----:B------:R-:W-:-:S04]  /*8160*/  SHF.L.U32 R3, R3, 0x1f, RZ ;  /* 0x0000001f03037819 */ /* 0x000fc800000006ff */
[----:B------:R-:W1:Y:S02]  /*8170*/  SYNCS.PHASECHK.TRANS64.TRYWAIT P0, [R16+URZ+0x30820], R3 ;  /* 0x03082003100075a7 */ /* 0x000e64000800017f */
[----:B-1----:R-:W-:Y:S05]  /*8180*/  @!P0 BRA `(.L_x_1193) ;  /* 0x0000001c00948947 */ /* 0x002fea0003800000 */
.L_x_1221:
[----:B------:R-:W2:Y:S01]  /*8190*/  S2R R0, SR_TID.X ;  /* 0x0000000000007919 */ /* 0x000ea20000002100 */
[----:B------:R-:W-:Y:S02]  /*81a0*/  IMAD.U32 R15, RZ, RZ, UR23 ;  /* 0x00000017ff0f7e24 */ /* 0x000fe4000f8e00ff */
[----:B------:R-:W-:Y:S02]  /*81b0*/  IMAD.U32 R14, RZ, RZ, UR15 ;  /* 0x0000000fff0e7e24 */ /* 0x000fe4000f8e00ff */
[----:B------:R-:W-:Y:S02]  /*81c0*/  VIADD R15, R15, UR5 ;  /* 0x000000050f0f7c36 */ /* 0x000fe40008000000 */
[----:B------:R-:W-:Y:S02]  /*81d0*/  VIADD R14, R14, UR4 ;  /* 0x000000040e0e7c36 */ /* 0x000fe40008000000 */
[----:B------:R-:W-:Y:S01]  /*81e0*/  IMAD.MOV.U32 R11, RZ, RZ, 0x1 ;  /* 0x00000001ff0b7424 */ /* 0x000fe200078e00ff */
[----:B--2---:R-:W-:-:S04]  /*81f0*/  LOP3.LUT R0, R0, 0x7f, RZ, 0xc0, !PT ;  /* 0x0000007f00007812 */ /* 0x004fc800078ec0ff */
[----:B------:R-:W-:-:S13]  /*8200*/  ISETP.NE.AND P0, PT, R0, RZ, PT ;  /* 0x000000ff0000720c */ /* 0x000fda0003f05270 */
[----:B------:R-:W-:Y:S05]  /*8210*/  @P0 BRA `(.L_x_1194) ;  /* 0x0000000000180947 */ /* 0x000fea0003800000 */
[----:B------:R-:W2:Y:S01]  /*8220*/  S2R R0, SR_TID.X ;  /* 0x0000000000007919 */ /* 0x000ea20000002100 */
[----:B-1----:R-:W-:-:S04]  /*8230*/  IMAD.MOV.U32 R3, RZ, RZ, 0x4100 ;  /* 0x00004100ff037424 */ /* 0x002fc800078e00ff */
[----:B------:R3:W-:Y:S01]  /*8240*/  SYNCS.ARRIVE.TRANS64 RZ, [R16+URZ+0x30810], R3 ;  /* 0x0308100310ff79a7 */ /* 0x0007e2000800003f */
[----:B--2---:R-:W-:-:S13]  /*8250*/  LOP3.LUT P1, RZ, R0, 0x1f, RZ, 0xc0, !PT ;  /* 0x0000001f00ff7812 */ /* 0x004fda000782c0ff */
[----:B---3--:R-:W-:Y:S05]  /*8260*/  @!P1 BRA `(.L_x_1194) ;  /* 0x0000000000049947 */ /* 0x008fea0003800000 */
[----:B------:R-:W-:Y:S01]  /*8270*/  BPT.TRAP 0x1 ;  /* 0x000000040000795c */ /* 0x000fe20000300000 */
.L_x_1194:
[----:B------:R-:W-:Y:S01]  /*8280*/  R2UR UR19, R4 ;  /* 0x00000000041372ca */ /* 0x000fe200000e0000 */
[----:B------:R-:W2:Y:S01]  /*8290*/  LDC.64 R6, c[0x0][0x198] ;  /* 0x00006600ff067b82 */ /* 0x000ea20000000a00 */
[----:B------:R-:W-:Y:S01]  /*82a0*/  R2UR UR7, R15 ;  /* 0x000000000f0772ca */ /* 0x000fe200000e0000 */
[----:B------:R-:W-:Y:S01]  /*82b0*/  ULDC.64 UR16, c[0x0][0x700] ;  /* 0x0001c00000107ab9 */ /* 0x000fe20000000a00 */
[----:B------:R-:W-:Y:S01]  /*82c0*/  UMOV UR36, 0x0 ;  /* 0x0000000000247882 */ /* 0x000fe20000000000 */
[----:B------:R-:W-:Y:S01]  /*82d0*/  IMAD.U32 R10, RZ, RZ, UR16 ;  /* 0x00000010ff0a7e24 */ /* 0x000fe2000f8e00ff */
[----:B------:R-:W-:Y:S01]  /*82e0*/  UMOV UR37, 0x14f00000 ;  /* 0x14f0000000257882 */ /* 0x000fe20000000000 */
[----:B------:R-:W-:Y:S01]  /*82f0*/  IMAD.U32 R9, RZ, RZ, UR17 ;  /* 0x00000011ff097e24 */ /* 0x000fe2000f8e00ff */
[----:B------:R-:W-:Y:S01]  /*8300*/  UMOV UR18, URZ ;  /* 0x0000003f00127c82 */ /* 0x000fe20008000000 */
[----:B------:R-:W-:Y:S01]  /*8310*/  UMOV UR26, 0x40 ;  /* 0x00000040001a7882 */ /* 0x000fe20000000000 */
[----:B------:R-:W-:Y:S01]  /*8320*/  UMOV UR28, UR20 ;  /* 0x00000014001c7c82 */ /* 0x000fe20008000000 */
[----:B------:R-:W-:Y:S01]  /*8330*/  UMOV UR29, UR21 ;  /* 0x00000015001d7c82 */ /* 0x000fe20008000000 */
[----:B------:R-:W-:Y:S01]  /*8340*/  IMAD.MOV.U32 R5, RZ, RZ, 0x10000 ;  /* 0x00010000ff057424 */ /* 0x000fe200078e00ff */
[----:B------:R-:W-:Y:S01]  /*8350*/  USHF.L.U32 UR19, UR19, 0x6, URZ ;  /* 0x0000000613137899 */ /* 0x000fe2000800063f */
[----:B------:R-:W-:Y:S01]  /*8360*/  IMAD.MOV.U32 R19, RZ, RZ, RZ ;  /* 0x000000ffff137224 */ /* 0x000fe200078e00ff */
[----:B------:R-:W-:Y:S01]  /*8370*/  UMOV UR48, 0x0 ;  /* 0x0000000000307882 */ /* 0x000fe20000000000 */
[----:B------:R-:W-:Y:S01]  /*8380*/  UMOV UR49, 0x10000000 ;  /* 0x1000000000317882 */ /* 0x000fe20000000000 */
[----:B------:R-:W-:Y:S01]  /*8390*/  UIADD3 UR8, UP0, UR19, UR22, URZ ;  /* 0x0000001613087290 */ /* 0x000fe2000ff1e03f */
[----:B------:R-:W-:-:S02]  /*83a0*/  UMOV UR13, UR21 ;  /* 0x00000015000d7c82 */ /* 0x000fc40008000000 */
[----:B------:R-:W-:Y:S01]  /*83b0*/  UMOV UR27, UR19 ;  /* 0x00000013001b7c82 */ /* 0x000fe20008000000 */
[----:B------:R-:W-:Y:S02]  /*83c0*/  ULEA.HI.X.SX32 UR7, UR19, UR7, 0x1, UP0 ;  /* 0x0000000713077291 */ /* 0x000fe400080f0e3f */
[----:B-1----:R-:W-:Y:S01]  /*83d0*/  IMAD.U32 R3, RZ, RZ, UR8 ;  /* 0x00000008ff037e24 */ /* 0x002fe2000f8e00ff */
[----:B------:R-:W-:Y:S01]  /*83e0*/  UMOV UR10, UR18 ;  /* 0x00000012000a7c82 */ /* 0x000fe20008000000 */
[----:B------:R-:W-:Y:S01]  /*83f0*/  IMAD.U32 R2, RZ, RZ, UR8 ;  /* 0x00000008ff027e24 */ /* 0x000fe2000f8e00ff */
[----:B------:R-:W-:Y:S01]  /*8400*/  R2UR UR8, R16 ;  /* 0x00000000100872ca */ /* 0x000fe200000e0000 */
[----:B--2---:R-:W-:Y:S01]  /*8410*/  IMAD.MOV.U32 R8, RZ, RZ, R6 ;  /* 0x000000ffff087224 */ /* 0x004fe200078e0006 */
[----:B------:R-:W-:Y:S01]  /*8420*/  LEA R0, P1, R3, R10, 0x2 ;  /* 0x0000000a03007211 */ /* 0x000fe200078210ff */
[----:B------:R-:W-:Y:S01]  /*8430*/  IMAD.U32 R3, RZ, RZ, UR7 ;  /* 0x00000007ff037e24 */ /* 0x000fe2000f8e00ff */
[----:B------:R-:W-:Y:S01]  /*8440*/  UMOV UR7, 0x10 ;  /* 0x0000001000077882 */ /* 0x000fe20000000000 */
[----:B------:R-:W-:Y:S01]  /*8450*/  UMOV UR42, 0x40 ;  /* 0x00000040002a7882 */ /* 0x000fe20000000000 */
[----:B------:R-:W-:Y:S01]  /*8460*/  R2UR UR32, R0 ;  /* 0x00000000002072ca */ /* 0x000fe200000e0000 */
[----:B------:R-:W-:Y:S01]  /*8470*/  UMOV UR43, UR11 ;  /* 0x0000000b002b7c82 */ /* 0x000fe20008000000 */
[----:B------:R-:W-:Y:S01]  /*8480*/  LEA.HI.X R2, R2, R9, R3, 0x2, P1 ;  /* 0x0000000902027211 */ /* 0x000fe200008f1403 */
[----:B------:R-:W-:Y:S01]  /*8490*/  UMOV UR44, UR12 ;  /* 0x0000000c002c7c82 */ /* 0x000fe20008000000 */
[----:B------:R-:W-:Y:S01]  /*84a0*/  IADD3 R0, P1, R8, 0x2f0, RZ ;  /* 0x000002f008007810 */ /* 0x000fe20007f3e0ff */
[----:B------:R-:W-:Y:S01]  /*84b0*/  UMOV UR45, UR21 ;  /* 0x00000015002d7c82 */ /* 0x000fe20008000000 */
[----:B------:R-:W-:Y:S01]  /*84c0*/  R2UR UR33, R2 ;  /* 0x00000000022172ca */ /* 0x000fe200000e0000 */
[----:B------:R-:W-:Y:S01]  /*84d0*/  UIADD3 UR16, UR8, 0x18000, URZ ;  /* 0x0001800008107890 */ /* 0x000fe2000fffe03f */
[----:B------:R-:W-:Y:S01]  /*84e0*/  R2UR UR30, R0 ;  /* 0x00000000001e72ca */ /* 0x000fe200000e0000 */
[----:B------:R-:W-:Y:S01]  /*84f0*/  UIADD3 UR17, UR8, 0x30810, URZ ;  /* 0x0003081008117890 */ /* 0x000fe2000fffe03f */
[----:B------:R-:W-:Y:S01]  /*8500*/  IADD3 R0, P2, R8, 0x3f0, RZ ;  /* 0x000003f008007810 */ /* 0x000fe20007f5e0ff */
[----:B------:R-:W-:-:S02]  /*8510*/  UIADD3 UR24, UR8, 0x1a000, URZ ;  /* 0x0001a00008187890 */ /* 0x000fc4000fffe03f */
[----:B------:R-:W-:Y:S01]  /*8520*/  UIADD3 UR50, UR8, 0x28000, URZ ;  /* 0x0002800008327890 */ /* 0x000fe2000fffe03f */
[----:B------:R-:W-:Y:S01]  /*8530*/  R2UR UR46, R0 ;  /* 0x00000000002e72ca */ /* 0x000fe200000e0000 */
[--C-:B------:R-:W-:Y:S01]  /*8540*/  IMAD.X R0, RZ, RZ, R7.reuse, P1 ;  /* 0x000000ffff007224 */ /* 0x100fe200008e0607 */
[----:B------:R-:W-:Y:S01]  /*8550*/  IADD3 R2, P1, R8, 0xf0, RZ ;  /* 0x000000f008027810 */ /* 0x000fe20007f3e0ff */
[----:B------:R-:W-:Y:S01]  /*8560*/  UMOV UR25, UR17 ;  /* 0x0000001100197c82 */ /* 0x000fe20008000000 */
[----:B------:R-:W-:Y:S01]  /*8570*/  UMOV UR51, UR17 ;  /* 0x0000001100337c82 */ /* 0x000fe20008000000 */
[----:B------:R-:W-:Y:S01]  /*8580*/  UIADD3 UR9, UR8, 0x30800, URZ ;  /* 0x0003080008097890 */ /* 0x000fe2000fffe03f */
[----:B------:R-:W-:Y:S01]  /*8590*/  R2UR UR31, R0 ;  /* 0x00000000001f72ca */ /* 0x000fe200000e0000 */
[--C-:B------:R-:W-:Y:S01]  /*85a0*/  IMAD.X R0, RZ, RZ, R7.reuse, P2 ;  /* 0x000000ffff007224 */ /* 0x100fe200010e0607 */
[----:B------:R-:W-:Y:S01]  /*85b0*/  R2UR UR34, R2 ;  /* 0x00000000022272ca */ /* 0x000fe200000e0000 */
[----:B------:R-:W-:Y:S01]  /*85c0*/  IMAD.X R3, RZ, RZ, R7, P1 ;  /* 0x000000ffff037224 */ /* 0x000fe200008e0607 */
[----:B------:R-:W-:-:S02]  /*85d0*/  UIADD3 UR40, UR8, 0x4000, URZ ;  /* 0x0000400008287890 */ /* 0x000fc4000fffe03f */
[----:B------:R-:W-:Y:S01]  /*85e0*/  R2UR UR47, R0 ;  /* 0x00000000002f72ca */ /* 0x000fe200000e0000 */
[----:B------:R-:W-:Y:S01]  /*85f0*/  IMAD.U32 R0, RZ, RZ, UR6 ;  /* 0x00000006ff007e24 */ /* 0x000fe2000f8e00ff */
[----:B------:R-:W-:Y:S01]  /*8600*/  R2UR UR35, R3 ;  /* 0x00000000032372ca */ /* 0x000fe200000e0000 */
[----:B------:R-:W-:Y:S02]  /*8610*/  UMOV UR41, UR9 ;  /* 0x0000000900297c82 */ /* 0x000fe40008000000 */
[----:B------:R-:W-:-:S05]  /*8620*/  VIADD R6, R0, 0xffffffff ;  /* 0xffffffff00067836 */ /* 0x000fca0000000000 */
[----:B------:R1:W-:Y:S01]  /*8630*/  STL [R1], R6 ;  /* 0x0000000601007387 */ /* 0x0003e20000100800 */
[----:B------:R-:W-:-:S04]  /*8640*/  ISETP.GE.AND P1, PT, R4, R6, PT ;  /* 0x000000060400720c */ /* 0x000fc80003f26270 */
[----:B------:R-:W-:Y:S01]  /*8650*/  UTMALDG.4D [UR16], [UR34], desc[UR36] ;  /* 0x00002410220075b4 */ /* 0x000fe20008019000 */
[----:B------:R-:W-:Y:S01]  /*8660*/  UTMALDG.4D [UR24], [UR34], desc[UR36] ;  /* 0x00002418220075b4 */ /* 0x000fe20008019000 */
[----:B------:R2:W-:Y:S01]  /*8670*/  UBLKCP.S.G [UR50], [UR32], UR7 ;  /* 0x00000032200073ba */ /* 0x0005e20008000207 */
[----:B------:R1:W-:Y:S01]  /*8680*/  SYNCS.ARRIVE.TRANS64 RZ, [R16+URZ+0x30800], R5 ;  /* 0x0308000510ff79a7 */ /* 0x0003e2000800003f */
[----:B------:R1:W-:Y:S01]  /*8690*/  UTMALDG.4D [UR8], [UR30], desc[UR48] ;  /* 0x000030081e0075b4 */ /* 0x0003e20008019000 */
[----:B--2---:R-:W-:Y:S01]  /*86a0*/  UIADD3 UR32, UR8, 0x8000, URZ ;  /* 0x0000800008207890 */ /* 0x004fe2000fffe03f */
[----:B------:R1:W-:Y:S01]  /*86b0*/  UTMALDG.4D [UR40], [UR30], desc[UR48] ;  /* 0x000030281e0075b4 */ /* 0x0003e20008019000 */
[----:B------:R-:W-:Y:S01]  /*86c0*/  UIADD3 UR24, UR8, 0xc000, URZ ;  /* 0x0000c00008187890 */ /* 0x000fe2000fffe03f */
[----:B------:R-:W-:Y:S01]  /*86d0*/  UMOV UR35, UR11 ;  /* 0x0000000b00237c82 */ /* 0x000fe20008000000 */
[----:B------:R-:W-:Y:S01]  /*86e0*/  UMOV UR36, UR12 ;  /* 0x0000000c00247c82 */ /* 0x000fe20008000000 */
[----:B------:R-:W-:Y:S01]  /*86f0*/  UMOV UR37, UR21 ;  /* 0x0000001500257c82 */ /* 0x000fe20008000000 */
[----:B------:R-:W-:Y:S01]  /*8700*/  UMOV UR34, UR18 ;  /* 0x0000001200227c82 */ /* 0x000fe20008000000 */
[----:B------:R-:W-:Y:S01]  /*8710*/  UMOV UR33, UR9 ;  /* 0x0000000900217c82 */ /* 0x000fe20008000000 */
[----:B------:R-:W-:Y:S01]  /*8720*/  UMOV UR27, UR11 ;  /* 0x0000000b001b7c82 */ /* 0x000fe20008000000 */
[----:B------:R-:W-:Y:S01]  /*8730*/  UMOV UR28, UR12 ;  /* 0x0000000c001c7c82 */ /* 0x000fe20008000000 */
[----:B------:R-:W-:Y:S01]  /*8740*/  UMOV UR25, UR9 ;  /* 0x0000000900197c82 */ /* 0x000fe20008000000 */
[----:B------:R1:W-:Y:S01]  /*8750*/  UTMALDG.4D [UR32], [UR46], desc[UR48] ;  /* 0x000030202e0075b4 */ /* 0x0003e20008019000 */
[----:B------:R1:W-:Y:S02]  /*8760*/  UTMALDG.4D [UR24], [UR46], desc[UR48] ;  /* 0x000030182e0075b4 */ /* 0x0003e40008019000 */
[----:B-1----:R-:W-:Y:S05]  /*8770*/  @P1 BRA `(.L_x_1195) ;  /* 0x00000010003c1947 */ /* 0x002fea0003800000 */
[----:B------:R-:W-:Y:S01]  /*8780*/  R2UR UR7, R4 ;  /* 0x00000000040772ca */ /* 0x000fe200000e0000 */
[----:B------:R-:W1:Y:S01]  /*8790*/  S2R R6, SR_TID.X ;  /* 0x0000000000067919 */ /* 0x000e620000002100 */
[----:B------:R-:W-:Y:S01]  /*87a0*/  UIADD3 UR8, UR6, -0x2, URZ ;  /* 0xfffffffe06087890 */ /* 0x000fe2000fffe03f */
[----:B------:R-:W-:-:S05]  /*87b0*/  IMAD.MOV.U32 R11, RZ, RZ, 0x1 ;  /* 0x00000001ff0b7424 */ /* 0x000fca00078e00ff */
[----:B------:R-:W-:-:S05]  /*87c0*/  ISETP.NE.AND P1, PT, R4, UR8, PT ;  /* 0x0000000804007c0c */ /* 0x000fca000bf25270 */
[----:B------:R-:W-:-:S04]  /*87d0*/  ULOP3.LUT UR7, URZ, UR7, URZ, 0x33, !UPT ;  /* 0x000000073f077292 */ /* 0x000fc8000f8e333f */
[----:B------:R-:W-:-:S06]  /*87e0*/  UIADD3 UR7, UR7, UR6, URZ ;  /* 0x0000000607077290 */ /* 0x000fcc000fffe03f */
[----:B------:R-:W-:-:S05]  /*87f0*/  IMAD.U32 R0, RZ, RZ, UR7 ;  /* 0x00000007ff007e24 */ /* 0x000fca000f8e00ff */
[----:B------:R-:W-:Y:S01]  /*8800*/  LOP3.LUT R5, R0, 0x1, RZ, 0xc0, !PT ;  /* 0x0000000100057812 */ /* 0x000fe200078ec0ff */
[----:B------:R-:W-:-:S04]  /*8810*/  IMAD.MOV.U32 R0, RZ, RZ, R4 ;  /* 0x000000ffff007224 */ /* 0x000fc800078e0004 */
[----:B------:R2:W-:Y:S01]  /*8820*/  STL [R1+0x4], R5 ;  /* 0x0000040501007387 */ /* 0x0005e20000100800 */
[----:B-1----:R-:W-:Y:S01]  /*8830*/  LOP3.LUT R6, R6, 0x1f, RZ, 0xc0, !PT ;  /* 0x0000001f06067812 */ /* 0x002fe200078ec0ff */
[----:B------:R-:W-:Y:S06]  /*8840*/  @!P1 BRA `(.L_x_1196) ;  /* 0x0000000800b09947 */ /* 0x000fec0003800000 */
[----:B------:R-:W-:Y:S01]  /*8850*/  R2UR UR8, R5 ;  /* 0x00000000050872ca */ /* 0x000fe200000e0000 */
[----:B------:R-:W-:Y:S02]  /*8860*/  IMAD.MOV.U32 R0, RZ, RZ, R4 ;  /* 0x000000ffff007224 */ /* 0x000fe400078e0004 */
[----:B------:R-:W-:-:S10]  /*8870*/  IMAD.MOV.U32 R11, RZ, RZ, 0x1 ;  /* 0x00000001ff0b7424 */ /* 0x000fd400078e00ff */
[----:B------:R-:W-:-:S06]  /*8880*/  UIADD3 UR7, UR7, -UR8, URZ ;  /* 0x8000000807077290 */ /* 0x000fcc000fffe03f */
[----:B------:R-:W-:-:S07]  /*8890*/  IMAD.U32 R20, RZ, RZ, UR7 ;  /* 0x00000007ff147e24 */ /* 0x000fce000f8e00ff */
.L_x_1205:
[----:B--234-:R-:W-:-:S04]  /*88a0*/  SHF.L.U32 R21, R11, 0x1f, RZ ;  /* 0x0000001f0b157819 */ /* 0x01cfc800000006ff */
[----:B------:R-:W1:Y:S02]  /*88b0*/  SYNCS.PHASECHK.TRANS64.TRYWAIT P1, [R16+URZ+0x30840], R21 ;  /* 0x03084015100075a7 */ /* 0x000e64000802017f */
[----:B-1----:R-:W-:Y:S05]  /*88c0*/  @!P1 BRA `(.L_x_1197) ;  /* 0x0000001400d89947 */ /* 0x002fea0003800000 */
.L_x_1222:
[----:B------:R-:W-:Y:S05]  /*88d0*/  @P0 BRA `(.L_x_1198) ;  /* 0x0000000000140947 */ /* 0x000fea0003800000 */
[----:B------:R-:W-:Y:S01]  /*88e0*/  ISETP.NE.AND P1, PT, R6, RZ, PT ;  /* 0x000000ff0600720c */ /* 0x000fe20003f25270 */
[----:B------:R-:W-:-:S04]  /*88f0*/  IMAD.MOV.U32 R3, RZ, RZ, 0x4100 ;  /* 0x00004100ff037424 */ /* 0x000fc800078e00ff */
[----:B------:R3:W-:Y:S08]  /*8900*/  SYNCS.ARRIVE.TRANS64 RZ, [R16+URZ+0x30830], R3 ;  /* 0x0308300310ff79a7 */ /* 0x0007f0000800003f */
[----:B------:R-:W-:Y:S05]  /*8910*/  @!P1 BRA `(.L_x_1198) ;  /* 0x0000000000049947 */ /* 0x000fea0003800000 */
[----:B------:R-:W-:Y:S01]  /*8920*/  BPT.TRAP 0x1 ;  /* 0x000000040000795c */ /* 0x000fe20000300000 */
.L_x_1198:
[----:B------:R-:W3:Y:S01]  /*8930*/  LDC.64 R12, c[0x0][0x728] ;  /* 0x0001ca00ff0c7b82 */ /* 0x000ee20000000a00 */
[----:B------:R-:W-:Y:S01]  /*8940*/  IMAD.SHL.U32 R18, R0, 0x40, RZ ;  /* 0x0000004000127824 */ /* 0x000fe200078e00ff */
[----:B------:R-:W-:Y:S01]  /*8950*/  R2UR UR32, R16 ;  /* 0x00000000102072ca */ /* 0x000fe200000e0000 */
[----:B------:R-:W-:Y:S01]  /*8960*/  UMOV UR30, 0x0 ;  /* 0x00000000001e7882 */ /* 0x000fe20000000000 */
[----:B------:R-:W-:Y:S01]  /*8970*/  UMOV UR31, 0x14f00000 ;  /* 0x14f00000001f7882 */ /* 0x000fe20000000000 */
[----:B------:R-:W-:Y:S01]  /*8980*/  UMOV UR18, URZ ;  /* 0x0000003f00127c82 */ /* 0x000fe20008000000 */
[C---:B------:R-:W-:Y:S01]  /*8990*/  IADD3 R2, P1, R18.reuse, UR14, RZ ;  /* 0x0000000e12027c10 */ /* 0x040fe2000ff3e0ff */
[----:B------:R-:W-:Y:S01]  /*89a0*/  UMOV UR26, 0x40 ;  /* 0x00000040001a7882 */ /* 0x000fe20000000000 */
[----:B--2---:R-:W2:Y:S01]  /*89b0*/  LDC.64 R4, c[0x0][0x198] ;  /* 0x00006600ff047b82 */ /* 0x004ea20000000a00 */
        /* <DEDUP_REMOVED lines=14> */
[----:B--2---:R-:W-:Y:S02]  /*8aa0*/  IMAD.MOV.U32 R8, RZ, RZ, R4 ;  /* 0x000000ffff087224 */ /* 0x004fe400078e0004 */
        /* <DEDUP_REMOVED lines=12> */
.L_x_1223:
[----:B------:R-:W-:Y:S05]  /*8b70*/  @P0 BRA `(.L_x_1200) ;  /* 0x0000000000140947 */ /* 0x000fea0003800000 */
[----:B------:R-:W-:Y:S01]  /*8b80*/  ISETP.NE.AND P1, PT, R6, RZ, PT ;  /* 0x000000ff0600720c */ /* 0x000fe20003f25270 */
[----:B------:R-:W-:-:S04]  /*8b90*/  IMAD.MOV.U32 R2, RZ, RZ, 0x4100 ;  /* 0x00004100ff027424 */ /* 0x000fc800078e00ff */
[----:B------:R3:W-:Y:S08]  /*8ba0*/  SYNCS.ARRIVE.TRANS64 RZ, [R16+URZ+0x30818], R2 ;  /* 0x0308180210ff79a7 */ /* 0x0007f0000800003f */
[----:B------:R-:W-:Y:S05]  /*8bb0*/  @!P1 BRA `(.L_x_1200) ;  /* 0x0000000000049947 */ /* 0x000fea0003800000 */
[----:B------:R-:W-:Y:S01]  /*8bc0*/  BPT.TRAP 0x1 ;  /* 0x000000040000795c */ /* 0x000fe20000300000 */
.L_x_1200:
[----:B------:R-:W-:Y:S01]  /*8bd0*/  VIADD R18, R18, 0x40 ;  /* 0x0000004012127836 */ /* 0x000fe20000000000 */
[----:B------:R-:W-:Y:S01]  /*8be0*/  ULDC.64 UR8, c[0x0][0x700] ;  /* 0x0001c00000087ab9 */ /* 0x000fe20000000a00 */
[----:B------:R-:W-:Y:S01]  /*8bf0*/  R2UR UR32, R16 ;  /* 0x00000000102072ca */ /* 0x000fe200000e0000 */
[----:B------:R-:W-:Y:S01]  /*8c00*/  IMAD.U32 R10, RZ, RZ, UR8 ;  /* 0x00000008ff0a7e24 */ /* 0x000fe2000f8e00ff */
[----:B------:R-:W-:Y:S01]  /*8c10*/  UMOV UR30, 0x0 ;  /* 0x00000000001e7882 */ /* 0x000fe20000000000 */
[----:B---3--:R-:W-:Y:S01]  /*8c20*/  IADD3 R2, P1, R18, UR22, RZ ;  /* 0x0000001612027c10 */ /* 0x008fe2000ff3e0ff */
[----:B------:R-:W-:Y:S01]  /*8c30*/  IMAD.U32 R9, RZ, RZ, UR9 ;  /* 0x00000009ff097e24 */ /* 0x000fe2000f8e00ff */
[----:B------:R-:W-:Y:S01]  /*8c40*/  SHF.R.S32.HI R17, RZ, 0x1f, R18 ;  /* 0x0000001fff117819 */ /* 0x000fe20000011412 */
[----:B------:R-:W-:Y:S01]  /*8c50*/  UMOV UR31, 0x14f00000 ;  /* 0x14f00000001f7882 */ /* 0x000fe20000000000 */
[----:B------:R-:W-:Y:S01]  /*8c60*/  LEA R3, P2, R2, R10, 0x2 ;  /* 0x0000000a02037211 */ /* 0x000fe200078410ff */
[----:B------:R-:W-:Y:S01]  /*8c70*/  UMOV UR26, URZ ;  /* 0x0000003f001a7c82 */ /* 0x000fe20008000000 */
[----:B------:R-:W-:Y:S01]  /*8c80*/  R2UR UR27, R18 ;  /* 0x00000000121b72ca */ /* 0x000fe200000e0000 */
[----:B------:R-:W-:Y:S01]  /*8c90*/  UMOV UR28, UR20 ;  /* 0x00000014001c7c82 */ /* 0x000fe20008000000 */
[----:B------:R-:W-:Y:S01]  /*8ca0*/  R2UR UR34, R3 ;  /* 0x00000000032272ca */ /* 0x000fe200000e0000 */
[----:B------:R-:W-:Y:S01]  /*8cb0*/  IMAD.X R3, R17, 0x1, R15, P1 ;  /* 0x0000000111037824 */ /* 0x000fe200008e060f */
[----:B------:R-:W-:-:S02]  /*8cc0*/  UIADD3 UR24, UR32, 0x1c000, URZ ;  /* 0x0001c00020187890 */ /* 0x000fc4000fffe03f */
[----:B------:R-:W-:Y:S02]  /*8cd0*/  UIADD3 UR25, UR32, 0x30818, URZ ;  /* 0x0003081820197890 */ /* 0x000fe4000fffe03f */
[----:B------:R-:W-:Y:S01]  /*8ce0*/  LEA.HI.X R3, R2, R9, R3, 0x2, P2 ;  /* 0x0000000902037211 */ /* 0x000fe200010f1403 */
[----:B------:R-:W-:Y:S01]  /*8cf0*/  UIADD3 UR16, UR32, 0x1e000, URZ ;  /* 0x0001e00020107890 */ /* 0x000fe2000fffe03f */
[----:B------:R-:W-:Y:S01]  /*8d00*/  IADD3 R2, P1, R8, 0xf0, RZ ;  /* 0x000000f008027810 */ /* 0x000fe20007f3e0ff */
[----:B------:R-:W-:Y:S01]  /*8d10*/  UIADD3 UR32, UR32, 0x28100, URZ ;  /* 0x0002810020207890 */ /* 0x000fe2000fffe03f */
[----:B------:R-:W-:Y:S01]  /*8d20*/  R2UR UR35, R3 ;  /* 0x00000000032372ca */ /* 0x000fe200000e0000 */
[----:B------:R-:W-:Y:S01]  /*8d30*/  UMOV UR29, UR21 ;  /* 0x00000015001d7c82 */ /* 0x000fe20008000000 */
[----:B------:R-:W-:Y:S01]  /*8d40*/  R2UR UR8, R2 ;  /* 0x00000000020872ca */ /* 0x000fe200000e0000 */
[----:B------:R-:W-:Y:S01]  /*8d50*/  IMAD.X R3, RZ, RZ, R7, P1 ;  /* 0x000000ffff037224 */ /* 0x000fe200008e0607 */
[----:B------:R-:W-:Y:S01]  /*8d60*/  UMOV UR18, 0x40 ;  /* 0x0000004000127882 */ /* 0x000fe20000000000 */
[----:B------:R-:W-:Y:S01]  /*8d70*/  UMOV UR17, UR25 ;  /* 0x0000001900117c82 */ /* 0x000fe20008000000 */
[----:B------:R-:W-:Y:S01]  /*8d80*/  UMOV UR19, UR27 ;  /* 0x0000001b00137c82 */ /* 0x000fe20008000000 */
[----:B------:R-:W-:Y:S01]  /*8d90*/  UMOV UR33, UR25 ;  /* 0x0000001900217c82 */ /* 0x000fe20008000000 */
[----:B------:R-:W-:Y:S01]  /*8da0*/  R2UR UR9, R3 ;  /* 0x00000000030972ca */ /* 0x000fe200000e0000 */
[----:B------:R-:W-:-:S12]  /*8db0*/  UMOV UR7, 0x10 ;  /* 0x0000001000077882 */ /* 0x000fd80000000000 */
[----:B------:R3:W-:Y:S01]  /*8dc0*/  UTMALDG.4D [UR24], [UR8], desc[UR30] ;  /* 0x00001e18080075b4 */ /* 0x0007e20008019000 */
[----:B------:R3:W-:Y:S01]  /*8dd0*/  UTMALDG.4D [UR16], [UR8], desc[UR30] ;  /* 0x00001e10080075b4 */ /* 0x0007e20008019000 */
[----:B------:R3:W-:Y:S01]  /*8de0*/  UBLKCP.S.G [UR32], [UR34], UR7 ;  /* 0x00000020220073ba */ /* 0x0007e20008000207 */
[----:B------:R-:W4:Y:S02]  /*8df0*/  SYNCS.PHASECHK.TRANS64.TRYWAIT P1, [R16+URZ+0x30848], R21 ;  /* 0x03084815100075a7 */ /* 0x000f24000802017f */
[----:B---34-:R-:W-:Y:S05]  /*8e00*/  @!P1 BRA `(.L_x_1201) ;  /* 0x0000001000b09947 */ /* 0x018fea0003800000 */
.L_x_1224:
[----:B------:R-:W-:Y:S05]  /*8e10*/  @P0 BRA `(.L_x_1202) ;  /* 0x0000000000140947 */ /* 0x000fea0003800000 */
[----:B------:R-:W-:Y:S01]  /*8e20*/  ISETP.NE.AND P1, PT, R6, RZ, PT ;  /* 0x000000ff0600720c */ /* 0x000fe20003f25270 */
[----:B-123--:R-:W-:-:S04]  /*8e30*/  IMAD.MOV.U32 R21, RZ, RZ, 0x4100 ;  /* 0x00004100ff157424 */ /* 0x00efc800078e00ff */
[----:B------:R4:W-:Y:S08]  /*8e40*/  SYNCS.ARRIVE.TRANS64 RZ, [R16+URZ+0x30838], R21 ;  /* 0x0308381510ff79a7 */ /* 0x0009f0000800003f */
[----:B------:R-:W-:Y:S05]  /*8e50*/  @!P1 BRA `(.L_x_1202) ;  /* 0x0000000000049947 */ /* 0x000fea0003800000 */
[----:B------:R-:W-:Y:S01]  /*8e60*/  BPT.TRAP 0x1 ;  /* 0x000000040000795c */ /* 0x000fe20000300000 */
.L_x_1202:
[C---:B------:R-:W-:Y:S01]  /*8e70*/  R2UR UR27, R18.reuse ;  /* 0x00000000121b72ca */ /* 0x040fe200000e0000 */
[----:B------:R-:W-:Y:S01]  /*8e80*/  UMOV UR30, 0x0 ;  /* 0x00000000001e7882 */ /* 0x000fe20000000000 */
[----:B------:R-:W-:Y:S01]  /*8e90*/  IADD3 R18, P1, R18, UR14, RZ ;  /* 0x0000000e12127c10 */ /* 0x000fe2000ff3e0ff */
        /* <DEDUP_REMOVED lines=26> */
[----:B------:R-:W5:Y:S02]  /*9040*/  SYNCS.PHASECHK.TRANS64.TRYWAIT P1, [R16+URZ+0x30820], R5 ;  /* 0x03082005100075a7 */ /* 0x000f64000802017f */
[----:B-1---5:R-:W-:Y:S05]  /*9050*/  @!P1 BRA `(.L_x_1203) ;  /* 0x0000001000309947 */ /* 0x022fea0003800000 */
.L_x_1226:
[----:B------:R-:W-:Y:S05]  /*9060*/  @P0 BRA `(.L_x_1204) ;  /* 0x0000000000140947 */ /* 0x000fea0003800000 */
[----:B------:R-:W-:Y:S01]  /*9070*/  ISETP.NE.AND P1, PT, R6, RZ, PT ;  /* 0x000000ff0600720c */ /* 0x000fe20003f25270 */
[----:B------:R-:W-:-:S04]  /*9080*/  IMAD.MOV.U32 R5, RZ, RZ, 0x4100 ;  /* 0x00004100ff057424 */ /* 0x000fc800078e00ff */
[----:B------:R1:W-:Y:S08]  /*9090*/  SYNCS.ARRIVE.TRANS64 RZ, [R16+URZ+0x30810], R5 ;  /* 0x0308100510ff79a7 */ /* 0x0003f0000800003f */
[----:B------:R-:W-:Y:S05]  /*90a0*/  @!P1 BRA `(.L_x_1204) ;  /* 0x0000000000049947 */ /* 0x000fea0003800000 */
[----:B------:R-:W-:Y:S01]  /*90b0*/  BPT.TRAP 0x1 ;  /* 0x000000040000795c */ /* 0x000fe20000300000 */
.L_x_1204:
[----:B------:R-:W-:Y:S01]  /*90c0*/  R2UR UR7, R0 ;  /* 0x00000000000772ca */ /* 0x000fe200000e0000 */
[----:B------:R-:W-:Y:S01]  /*90d0*/  VIADD R20, R20, 0xfffffffe ;  /* 0xfffffffe14147836 */ /* 0x000fe20000000000 */
[----:B------:R-:W-:Y:S01]  /*90e0*/  R2UR UR8, R15 ;  /* 0x000000000f0872ca */ /* 0x000fe200000e0000 */
[----:B------:R-:W-:Y:S01]  /*90f0*/  UMOV UR30, 0x0 ;  /* 0x00000000001e7882 */ /* 0x000fe20000000000 */
[----:B------:R-:W-:Y:S01]  /*9100*/  R2UR UR32, R16 ;  /* 0x00000000102072ca */ /* 0x000fe200000e0000 */
[----:B------:R-:W-:Y:S01]  /*9110*/  UMOV UR31, 0x14f00000 ;  /* 0x14f00000001f7882 */ /* 0x000fe20000000000 */
[----:B------:R-:W-:Y:S01]  /*9120*/  UMOV UR26, URZ ;  /* 0x0000003f001a7c82 */ /* 0x000fe20008000000 */
[----:B------:R-:W-:Y:S01]  /*9130*/  UMOV UR28, UR20 ;  /* 0x00000014001c7c82 */ /* 0x000fe20008000000 */
[----:B------:R-:W-:Y:S01]  /*9140*/  UMOV UR29, UR21 ;  /* 0x00000015001d7c82 */ /* 0x000fe20008000000 */
[----:B------:R-:W-:Y:S01]  /*9150*/  UMOV UR18, 0x40 ;  /* 0x0000004000127882 */ /* 0x000fe20000000000 */
[----:B------:R-:W-:-:S03]  /*9160*/  UMOV UR10, 0x10 ;  /* 0x00000010000a7882 */ /* 0x000fc60000000000 */
[----:B------:R-:W-:-:S04]  /*9170*/  UIADD3 UR7, UR7, 0x2, URZ ;  /* 0x0000000207077890 */ /* 0x000fc8000fffe03f */
[----:B------:R-:W-:Y:S02]  /*9180*/  USHF.L.U32 UR27, UR7, 0x6, URZ ;  /* 0x00000006071b7899 */ /* 0x000fe4000800063f */
[----:B------:R-:W-:Y:S02]  /*9190*/  UIADD3 UR24, UR32, 0x18000, URZ ;  /* 0x0001800020187890 */ /* 0x000fe4000fffe03f */
[----:B------:R-:W-:Y:S02]  /*91a0*/  UIADD3 UR9, UP0, UR27, UR22, URZ ;  /* 0x000000161b097290 */ /* 0x000fe4000ff1e03f */
[----:B------:R-:W-:Y:S02]  /*91b0*/  UIADD3 UR25, UR32, 0x30810, URZ ;  /* 0x0003081020197890 */ /* 0x000fe4000fffe03f */
[----:B------:R-:W-:Y:S02]  /*91c0*/  ULEA.HI.X.SX32 UR8, UR27, UR8, 0x1, UP0 ;  /* 0x000000081b087291 */ /* 0x000fe400080f0e3f */
[----:B-1----:R-:W-:Y:S01]  /*91d0*/  IMAD.U32 R5, RZ, RZ, UR9 ;  /* 0x00000009ff057e24 */ /* 0x002fe2000f8e00ff */
[----:B------:R-:W-:-:S02]  /*91e0*/  UIADD3 UR16, UR32, 0x1a000, URZ ;  /* 0x0001a00020107890 */ /* 0x000fc4000fffe03f */
[----:B------:R-:W-:Y:S01]  /*91f0*/  UIADD3 UR32, UR32, 0x28000, URZ ;  /* 0x0002800020207890 */ /* 0x000fe2000fffe03f */
[----:B------:R-:W-:Y:S01]  /*9200*/  IMAD.U32 R4, RZ, RZ, UR8 ;  /* 0x00000008ff047e24 */ /* 0x000fe2000f8e00ff */
[----:B------:R-:W-:Y:S01]  /*9210*/  LEA R0, P1, R5, R10, 0x2 ;  /* 0x0000000a05007211 */ /* 0x000fe200078210ff */
[----:B------:R-:W-:Y:S01]  /*9220*/  UMOV UR17, UR25 ;  /* 0x0000001900117c82 */ /* 0x000fe20008000000 */
[----:B------:R-:W-:Y:S01]  /*9230*/  R2UR UR8, R2 ;  /* 0x00000000020872ca */ /* 0x000fe200000e0000 */
[----:B------:R-:W-:Y:S01]  /*9240*/  UMOV UR19, UR27 ;  /* 0x0000001b00137c82 */ /* 0x000fe20008000000 */
[----:B------:R-:W-:Y:S01]  /*9250*/  R2UR UR34, R0 ;  /* 0x00000000002272ca */ /* 0x000fe200000e0000 */
[----:B------:R-:W-:Y:S01]  /*9260*/  IMAD.U32 R0, RZ, RZ, UR9 ;  /* 0x00000009ff007e24 */ /* 0x000fe2000f8e00ff */
[----:B------:R-:W-:Y:S01]  /*9270*/  R2UR UR9, R3 ;  /* 0x00000000030972ca */ /* 0x000fe200000e0000 */
[----:B------:R-:W-:-:S03]  /*9280*/  UMOV UR33, UR25 ;  /* 0x0000001900217c82 */ /* 0x000fc60008000000 */
[----:B------:R-:W-:Y:S02]  /*9290*/  LEA.HI.X R0, R0, R9, R4, 0x2, P1 ;  /* 0x0000000900007211 */ /* 0x000fe400008f1404 */
[----:B------:R-:W-:Y:S02]  /*92a0*/  ISETP.NE.AND P1, PT, R20, RZ, PT ;  /* 0x000000ff1400720c */ /* 0x000fe40003f25270 */
[----:B------:R-:W-:Y:S01]  /*92b0*/  R2UR UR35, R0 ;  /* 0x00000000002372ca */ /* 0x000fe200000e0000 */
[----:B------:R-:W-:-:S04]  /*92c0*/  IMAD.U32 R0, RZ, RZ, UR7 ;  /* 0x00000007ff007e24 */ /* 0x000fc8000f8e00ff */
[----:B------:R1:W-:Y:S01]  /*92d0*/  UTMALDG.4D [UR24], [UR8], desc[UR30] ;  /* 0x00001e18080075b4 */ /* 0x0003e20008019000 */
[----:B------:R1:W-:Y:S07]  /*92e0*/  UTMALDG.4D [UR16], [UR8], desc[UR30] ;  /* 0x00001e10080075b4 */ /* 0x0003ee0008019000 */
[----:B------:R1:W-:Y:S02]  /*92f0*/  UBLKCP.S.G [UR32], [UR34], UR10 ;  /* 0x00000020220073ba */ /* 0x0003e4000800020a */
[----:B-1----:R-:W-:Y:S05]  /*9300*/  @P1 BRA `(.L_x_1205) ;  /* 0xfffffff400641947 */ /* 0x002fea000383ffff */
.L_x_1196:
[----:B------:R-:W3:Y:S02]  /*9310*/  LDL.LU R4, [R1+0x4] ;  /* 0x0000040001047983 */ /* 0x000ee40000300800 */
[----:B---3--:R-:W-:Y:S02]  /*9320*/  ISETP.NE.AND P1, PT, R4, RZ, PT ;  /* 0x000000ff0400720c */ /* 0x008fe40003f25270 */
[----:B------:R1:W5:Y:S11]  /*9330*/  LDL R4, [R1] ;  /* 0x0000000001047983 */ /* 0x0003760000100800 */
[----:B-1----:R-:W-:Y:S05]  /*9340*/  @!P1 BRA `(.L_x_1195) ;  /* 0x0000000400489947 */ /* 0x002fea0003800000 */
[----:B------:R-:W-:-:S04]  /*9350*/  SHF.L.U32 R13, R11, 0x1f, RZ ;  /* 0x0000001f0b0d7819 */ /* 0x000fc800000006ff */
[----:B------:R-:W1:Y:S02]  /*9360*/  SYNCS.PHASECHK.TRANS64.TRYWAIT P1, [R16+URZ+0x30840], R13 ;  /* 0x0308400d100075a7 */ /* 0x000e64000802017f */
[----:B-1----:R-:W-:Y:S05]  /*9370*/  @!P1 BRA `(.L_x_1206) ;  /* 0x0000000c00809947 */ /* 0x002fea0003800000 */
.L_x_1227:
[----:B------:R-:W-:Y:S05]  /*9380*/  @P0 BRA `(.L_x_1207) ;  /* 0x0000000000140947 */ /* 0x000fea0003800000 */
[----:B------:R-:W-:Y:S01]  /*9390*/  ISETP.NE.AND P1, PT, R6, RZ, PT ;  /* 0x000000ff0600720c */ /* 0x000fe20003f25270 */
[----:B--2---:R-:W-:-:S04]  /*93a0*/  IMAD.MOV.U32 R5, RZ, RZ, 0x4100 ;  /* 0x00004100ff057424 */ /* 0x004fc800078e00ff */
[----:B------:R3:W-:Y:S08]  /*93b0*/  SYNCS.ARRIVE.TRANS64 RZ, [R16+URZ+0x30830], R5 ;  /* 0x0308300510ff79a7 */ /* 0x0007f0000800003f */
[----:B------:R-:W-:Y:S05]  /*93c0*/  @!P1 BRA `(.L_x_1207) ;  /* 0x0000000000049947 */ /* 0x000fea0003800000 */
[----:B------:R-:W-:Y:S01]  /*93d0*/  BPT.TRAP 0x1 ;  /* 0x000000040000795c */ /* 0x000fe20000300000 */
.L_x_1207:
[----:B--23-5:R-:W2:Y:S01]  /*93e0*/  LDC.64 R4, c[0x0][0x728] ;  /* 0x0001ca00ff047b82 */ /* 0x02cea20000000a00 */
[----:B------:R-:W-:Y:S01]  /*93f0*/  IMAD.SHL.U32 R17, R0, 0x40, RZ ;  /* 0x0000004000117824 */ /* 0x000fe200078e00ff */
[----:B------:R-:W-:Y:S01]  /*9400*/  R2UR UR32, R16 ;  /* 0x00000000102072ca */ /* 0x000fe200000e0000 */
[----:B------:R-:W-:Y:S01]  /*9410*/  UMOV UR30, 0x0 ;  /* 0x00000000001e7882 */ /* 0x000fe20000000000 */
[----:B------:R-:W-:Y:S01]  /*9420*/  UMOV UR31, 0x14f00000 ;  /* 0x14f00000001f7882 */ /* 0x000fe20000000000 */
[----:B------:R-:W-:Y:S01]  /*9430*/  UMOV UR26, URZ ;  /* 0x0000003f001a7c82 */ /* 0x000fe20008000000 */
[C---:B------:R-:W-:Y:S01]  /*9440*/  IADD3 R0, P1, R17.reuse, UR14, RZ ;  /* 0x0000000e11007c10 */ /* 0x040fe2000ff3e0ff */
        /* <DEDUP_REMOVED lines=10> */
[----:B--2---:R-:W-:Y:S01]  /*94f0*/  LEA R4, P2, R0, R4, 0x2 ;  /* 0x0000000400047211 */ /* 0x004fe200078410ff */
        /* <DEDUP_REMOVED lines=15> */
.L_x_1228:
[----:B------:R-:W-:Y:S05]  /*95f0*/  @P0 BRA `(.L_x_1209) ;  /* 0x0000000000140947 */ /* 0x000fea0003800000 */
[----:B------:R-:W-:Y:S01]  /*9600*/  ISETP.NE.AND P0, PT, R6, RZ, PT ;  /* 0x000000ff0600720c */ /* 0x000fe20003f05270 */
[----:B------:R-:W-:-:S04]  /*9610*/  IMAD.MOV.U32 R5, RZ, RZ, 0x4100 ;  /* 0x00004100ff057424 */ /* 0x000fc800078e00ff */
[----:B------:R3:W-:Y:S08]  /*9620*/  SYNCS.ARRIVE.TRANS64 RZ, [R16+URZ+0x30818], R5 ;  /* 0x0308180510ff79a7 */ /* 0x0007f0000800003f */
[----:B------:R-:W-:Y:S05]  /*9630*/  @!P0 BRA `(.L_x_1209) ;  /* 0x0000000000048947 */ /* 0x000fea0003800000 */
[----:B------:R-:W-:Y:S01]  /*9640*/  BPT.TRAP 0x1 ;  /* 0x000000040000795c */ /* 0x000fe20000300000 */
.L_x_1209:
        /* <DEDUP_REMOVED lines=9> */
[----:B------:R-:W-:-:S04]  /*96e0*/  UMOV UR18, 0x40 ;  /* 0x0000004000127882 */ /* 0x000fc80000000000 */
[----:B------:R-:W-:-:S04]  /*96f0*/  UIADD3 UR27, UR27, 0x40, URZ ;  /* 0x000000401b1b7890 */ /* 0x000fc8000fffe03f */
[----:B------:R-:W-:Y:S02]  /*9700*/  UIADD3 UR8, UP0, UR27, UR22, URZ ;  /* 0x000000161b087290 */ /* 0x000fe4000ff1e03f */
[----:B------:R-:W-:Y:S02]  /*9710*/  UIADD3 UR24, UR32, 0x1c000, URZ ;  /* 0x0001c00020187890 */ /* 0x000fe4000fffe03f */
[----:B------:R-:W-:Y:S02]  /*9720*/  ULEA.HI.X.SX32 UR7, UR27, UR7, 0x1, UP0 ;  /* 0x000000071b077291 */ /* 0x000fe400080f0e3f */
[----:B---3--:R-:W-:Y:S01]  /*9730*/  IMAD.U32 R5, RZ, RZ, UR8 ;  /* 0x00000008ff057e24 */ /* 0x008fe2000f8e00ff */
[----:B------:R-:W-:Y:S01]  /*9740*/  UIADD3 UR25, UR32, 0x30818, URZ ;  /* 0x0003081820197890 */ /* 0x000fe2000fffe03f */
[----:B------:R-:W-:Y:S01]  /*9750*/  IMAD.U32 R0, RZ, RZ, UR8 ;  /* 0x00000008ff007e24 */ /* 0x000fe2000f8e00ff */
[----:B------:R-:W-:Y:S01]  /*9760*/  R2UR UR8, R2 ;  /* 0x00000000020872ca */ /* 0x000fe200000e0000 */
[----:B------:R-:W-:Y:S01]  /*9770*/  IMAD.U32 R4, RZ, RZ, UR7 ;  /* 0x00000007ff047e24 */ /* 0x000fe2000f8e00ff */
[----:B------:R-:W-:Y:S01]  /*9780*/  LEA R10, P0, R5, R10, 0x2 ;  /* 0x0000000a050a7211 */ /* 0x000fe200078010ff */
[----:B------:R-:W-:-:S02]  /*9790*/  UIADD3 UR16, UR32, 0x1e000, URZ ;  /* 0x0001e00020107890 */ /* 0x000fc4000fffe03f */
[----:B------:R-:W-:Y:S01]  /*97a0*/  UIADD3 UR32, UR32, 0x28100, URZ ;  /* 0x0002810020207890 */ /* 0x000fe2000fffe03f */
[----:B------:R-:W-:Y:S01]  /*97b0*/  LEA.HI.X R9, R0, R9, R4, 0x2, P0 ;  /* 0x0000000900097211 */ /* 0x000fe200000f1404 */
[----:B------:R-:W-:Y:S01]  /*97c0*/  UMOV UR17, UR25 ;  /* 0x0000001900117c82 */ /* 0x000fe20008000000 */
[----:B------:R3:W5:Y:S01]  /*97d0*/  LDL.LU R4, [R1] ;  /* 0x0000000001047983 */ /* 0x0007620000300800 */
[----:B------:R-:W-:Y:S01]  /*97e0*/  R2UR UR34, R10 ;  /* 0x000000000a2272ca */ /* 0x000fe200000e0000 */
[----:B------:R-:W-:Y:S01]  /*97f0*/  UMOV UR19, UR27 ;  /* 0x0000001b00137c82 */ /* 0x000fe20008000000 */
[----:B------:R-:W-:Y:S01]  /*9800*/  R2UR UR35, R9 ;  /* 0x00000000092372ca */ /* 0x000fe200000e0000 */
[----:B------:R-:W-:Y:S01]  /*9810*/  UMOV UR33, UR25 ;  /* 0x0000001900217c82 */ /* 0x000fe20008000000 */
[----:B------:R3:W-:Y:S01]  /*9820*/  UTMALDG.4D [UR24], [UR8], desc[UR30] ;  /* 0x00001e18080075b4 */ /* 0x0007e20008019000 */
[----:B------:R-:W-:Y:S01]  /*9830*/  UMOV UR7, 0x10 ;  /* 0x0000001000077882 */ /* 0x000fe20000000000 */
[----:B------:R3:W-:Y:S09]  /*9840*/  UTMALDG.4D [UR16], [UR8], desc[UR30] ;  /* 0x00001e10080075b4 */ /* 0x0007f20008019000 */
[----:B------:R3:W-:Y:S02]  /*9850*/  UBLKCP.S.G [UR32], [UR34], UR7 ;  /* 0x00000020220073ba */ /* 0x0007e40008000207 */
[----:B---3--:R-:W-:-:S07]  /*9860*/  IMAD.MOV.U32 R19, RZ, RZ, 0x1 ;  /* 0x00000001ff137424 */ /* 0x008fce00078e00ff */
.L_x_1195:
[----:B------:R-:W3:Y:S01]  /*9870*/  S2R R0, SR_TID.X ;  /* 0x0000000000007919 */ /* 0x000ee20000002100 */
[----:B------:R-:W-:Y:S01]  /*9880*/  IMAD R3, R19, 0x8, R16 ;  /* 0x0000000813037824 */ /* 0x000fe200078e0210 */
[----:B---3--:R-:W-:Y:S02]  /*9890*/  LOP3.LUT R2, R0, 0x7f, RZ, 0xc0, !PT ;  /* 0x0000007f00027812 */ /* 0x008fe400078ec0ff */
[----:B------:R-:W-:Y:S02]  /*98a0*/  SHF.L.U32 R0, R11, 0x1f, RZ ;  /* 0x0000001f0b007819 */ /* 0x000fe400000006ff */
[----:B------:R-:W-:Y:S02]  /*98b0*/  ISETP.NE.AND P1, PT, R2, RZ, PT ;  /* 0x000000ff0200720c */ /* 0x000fe40003f25270 */
[----:B------:R-:W3:Y:S02]  /*98c0*/  SYNCS.PHASECHK.TRANS64.TRYWAIT P0, [R3+URZ+0x30840], R0 ;  /* 0x03084000030075a7 */ /* 0x000ee4000800017f */
[----:B---3--:R-:W-:Y:S09]  /*98d0*/  @!P0 BRA `(.L_x_1210) ;  /* 0x0000000800508947 */ /* 0x008ff20003800000 */
.L_x_1229:
[----:B------:R-:W-:Y:S05]  /*98e0*/  @P1 BRA `(.L_x_1211) ;  /* 0x0000000000181947 */ /* 0x000fea0003800000 */
[----:B------:R-:W1:Y:S01]  /*98f0*/  S2R R2, SR_TID.X ;  /* 0x0000000000027919 */ /* 0x000e620000002100 */
[----:B---3--:R-:W-:-:S04]  /*9900*/  IMAD.MOV.U32 R0, RZ, RZ, 0x4100 ;  /* 0x00004100ff007424 */ /* 0x008fc800078e00ff */
[----:B------:R3:W-:Y:S01]  /*9910*/  SYNCS.ARRIVE.TRANS64 RZ, [R3+URZ+0x30830], R0 ;  /* 0x0308300003ff79a7 */ /* 0x0007e2000800003f */
[----:B-1----:R-:W-:-:S13]  /*9920*/  LOP3.LUT P0, RZ, R2, 0x1f, RZ, 0xc0, !PT ;  /* 0x0000001f02ff7812 */ /* 0x002fda000780c0ff */
[----:B---3--:R-:W-:Y:S05]  /*9930*/  @!P0 BRA `(.L_x_1211) ;  /* 0x0000000000048947 */ /* 0x008fea0003800000 */
[----:B------:R-:W-:Y:S01]  /*9940*/  BPT.TRAP 0x1 ;  /* 0x000000040000795c */ /* 0x000fe20000300000 */
.L_x_1211:
[----:B-----5:R-:W-:Y:S01]  /*9950*/  R2UR UR27, R4 ;  /* 0x00000000041b72ca */ /* 0x020fe200000e0000 */
[C-C-:B---3--:R-:W-:Y:S01]  /*9960*/  IMAD R0, R19.reuse, 0x4000, R16.reuse ;  /* 0x0000400013007824 */ /* 0x148fe200078e0210 */
[----:B------:R-:W-:Y:S01]  /*9970*/  R2UR UR9, R14 ;  /* 0x000000000e0972ca */ /* 0x000fe200000e0000 */
[----:B-12-4-:R-:W-:Y:S01]  /*9980*/  IMAD R16, R19, 0x100, R16 ;  /* 0x0000010013107824 */ /* 0x016fe200078e0210 */
[----:B------:R-:W-:Y:S01]  /*9990*/  IADD3 R8, P0, R8, 0x1f0, RZ ;  /* 0x000001f008087810 */ /* 0x000fe20007f1e0ff */
[----:B------:R-:W-:Y:S01]  /*99a0*/  ULDC.64 UR18, c[0x0][0x728] ;  /* 0x0001ca0000127ab9 */ /* 0x000fe20000000a00 */
[----:B------:R-:W-:Y:S01]  /*99b0*/  R2UR UR25, R3 ;  /* 0x00000000031972ca */ /* 0x000fe200000e0000 */
[----:B------:R-:W-:Y:S01]  /*99c0*/  UMOV UR32, 0x0 ;  /* 0x0000000000207882 */ /* 0x000fe20000000000 */
[----:B------:R-:W-:Y:S01]  /*99d0*/  R2UR UR16, R0 ;  /* 0x00000000001072ca */ /* 0x000fe200000e0000 */
[----:B------:R-:W-:Y:S01]  /*99e0*/  IMAD.X R7, RZ, RZ, R7, P0 ;  /* 0x000000ffff077224 */ /* 0x000fe200000e0607 */
[----:B------:R-:W-:Y:S01]  /*99f0*/  R2UR UR7, R16 ;  /* 0x00000000100772ca */ /* 0x000fe200000e0000 */
[----:B------:R-:W-:Y:S01]  /*9a00*/  UMOV UR33, 0x14f00000 ;  /* 0x14f0000000217882 */ /* 0x000fe20000000000 */
[----:B------:R-:W-:Y:S01]  /*9a10*/  R2UR UR30, R8 ;  /* 0x00000000081e72ca */ /* 0x000fe200000e0000 */
[----:B------:R-:W-:Y:S01]  /*9a20*/  USHF.L.U32 UR27, UR27, 0x6, URZ ;  /* 0x000000061b1b7899 */ /* 0x000fe2000800063f */
[----:B------:R-:W-:Y:S01]  /*9a30*/  R2UR UR31, R7 ;  /* 0x00000000071f72ca */ /* 0x000fe200000e0000 */
[----:B------:R-:W-:Y:S01]  /*9a40*/  UMOV UR26, URZ ;  /* 0x0000003f001a7c82 */ /* 0x000fe20008000000 */
[----:B------:R-:W-:Y:S01]  /*9a50*/  UMOV UR28, UR20 ;  /* 0x00000014001c7c82 */ /* 0x000fe20008000000 */
[----:B------:R-:W-:Y:S01]  /*9a60*/  UIADD3 UR10, UP0, UR27, UR14, URZ ;  /* 0x0000000e1b0a7290 */ /* 0x000fe2000ff1e03f */
[----:B------:R-:W-:Y:S01]  /*9a70*/  VIADD R0, R19, 0x1 ;  /* 0x0000000113007836 */ /* 0x000fe20000000000 */
[----:B------:R-:W-:-:S02]  /*9a80*/  UIADD3 UR25, UR25, 0x30830, URZ ;  /* 0x0003083019197890 */ /* 0x000fc4000fffe03f */
[----:B------:R-:W-:Y:S02]  /*9a90*/  ULEA UR8, UP1, UR10, UR18, 0x2 ;  /* 0x000000120a087291 */ /* 0x000fe4000f82103f */
[----:B------:R-:W-:Y:S01]  /*9aa0*/  ULEA.HI.X.SX32 UR9, UR27, UR9, 0x1, UP0 ;  /* 0x000000091b097291 */ /* 0x000fe200080f0e3f */
[C---:B------:R-:W-:Y:S01]  /*9ab0*/  ISETP.NE.AND P0, PT, R0.reuse, 0x2, PT ;  /* 0x000000020000780c */ /* 0x040fe20003f05270 */
[----:B------:R-:W-:Y:S02]  /*9ac0*/  UIADD3 UR24, UR16, 0x20000, URZ ;  /* 0x0002000010187890 */ /* 0x000fe4000fffe03f */
[----:B------:R-:W-:Y:S01]  /*9ad0*/  UIADD3 UR16, UR16, 0x22000, URZ ;  /* 0x0002200010107890 */ /* 0x000fe2000fffe03f */
[----:B------:R-:W-:Y:S01]  /*9ae0*/  SEL R2, RZ, 0x1, P0 ;  /* 0x00000001ff027807 */ /* 0x000fe20000000000 */
[----:B------:R-:W-:Y:S01]  /*9af0*/  ULEA.HI.X UR9, UR10, UR19, UR9, 0x2, UP1 ;  /* 0x000000130a097291 */ /* 0x000fe200088f1409 */
[----:B------:R-:W-:Y:S01]  /*9b00*/  SEL R0, R0, RZ, P0 ;  /* 0x000000ff00007207 */ /* 0x000fe20000000000 */
[----:B------:R-:W-:Y:S01]  /*9b10*/  UIADD3 UR34, UR7, 0x28200, URZ ;  /* 0x0002820007227890 */ /* 0x000fe2000fffe03f */
[----:B------:R-:W-:Y:S01]  /*9b20*/  LOP3.LUT R11, R11, R2, RZ, 0x3c, !PT ;  /* 0x000000020b0b7212 */ /* 0x000fe200078e3cff */
[----:B------:R-:W-:Y:S01]  /*9b30*/  UMOV UR29, UR21 ;  /* 0x00000015001d7c82 */ /* 0x000fe20008000000 */
[----:B------:R-:W-:Y:S01]  /*9b40*/  UMOV UR18, 0x40 ;  /* 0x0000004000127882 */ /* 0x000fe20000000000 */
[----:B------:R-:W-:Y:S01]  /*9b50*/  UMOV UR17, UR25 ;  /* 0x0000001900117c82 */ /* 0x000fe20008000000 */
[----:B------:R-:W-:Y:S01]  /*9b60*/  UMOV UR19, UR27 ;  /* 0x0000001b00137c82 */ /* 0x000fe20008000000 */
[----:B------:R-:W-:Y:S01]  /*9b70*/  UMOV UR35, UR25 ;  /* 0x0000001900237c82 */ /* 0x000fe20008000000 */
[----:B------:R1:W-:Y:S01]  /*9b80*/  UTMALDG.4D [UR24], [UR30], desc[UR32] ;  /* 0x000020181e0075b4 */ /* 0x0003e20008019000 */
[----:B------:R-:W-:Y:S01]  /*9b90*/  UMOV UR7, 0x10 ;  /* 0x0000001000077882 */ /* 0x000fe20000000000 */
[----:B------:R1:W-:Y:S01]  /*9ba0*/  UTMALDG.4D [UR16], [UR30], desc[UR32] ;  /* 0x000020101e0075b4 */ /* 0x0003e20008019000 */
[----:B------:R1:W-:Y:S02]  /*9bb0*/  UBLKCP.S.G [UR34], [UR8], UR7 ;  /* 0x00000022080073ba */ /* 0x0003e40008000207 */
[----:B-1----:R-:W-:Y:S01]  /*9bc0*/  NOP ;  /* 0x0000000000007918 */ /* 0x002fe20000000000 */
.L_x_1192:
[----:B------:R-:W-:Y:S05]  /*9bd0*/  BSYNC B0 ;  /* 0x0000000000007941 */ /* 0x000fea0003800000 */
.L_x_1190:
[----:B------:R-:W-:-:S03]  /*9be0*/  UMOV UR7, 0xffffffff ;  /* 0xffffffff00077882 */ /* 0x000fc60000000000 */
[----:B------:R-:W-:Y:S05]  /*9bf0*/  BRA.DIV UR7, `(.L_x_1212) ;  /* 0x00000006079c7947 */ /* 0x000fea000b800000 */
[----:B------:R-:W-:-:S13]  /*9c00*/  ELECT P6, URZ, PT ;  /* 0x00000000003f782f */ /* 0x000fda00038c0000 */
.L_x_1232:
[----:B------:R-:W-:Y:S05]  /*9c10*/  @!P6 BRA `(.L_x_1109) ;  /* 0x000000000084e947 */ /* 0x000fea0003800000 */
[----:B------:R-:W-:-:S06]  /*9c20*/  ULOP3.LUT UR7, UR38, 0x2, URZ, 0xfc, !UPT ;  /* 0x0000000226077892 */ /* 0x000fcc000f8efc3f */
[----:B------:R-:W-:-:S05]  /*9c30*/  IMAD.U32 R2, RZ, RZ, UR7 ;  /* 0x00000007ff027e24 */ /* 0x000fca000f8e00ff */
[----:B------:R-:W-:-:S13]  /*9c40*/  ISETP.NE.AND P2, PT, R2, 0x3, PT ;  /* 0x000000030200780c */ /* 0x000fda0003f45270 */
[----:B------:R-:W-:Y:S05]  /*9c50*/  @!P2 BRA `(.L_x_1213) ;  /* 0x000000000004a947 */ /* 0x000fea0003800000 */
[----:B------:R-:W-:Y:S01]  /*9c60*/  BPT.TRAP 0x1 ;  /* 0x000000040000795c */ /* 0x000fe20000300000 */
.L_x_1213:
        /* <DEDUP_REMOVED lines=15> */
.L_x_1233:
[----:B------:R-:W2:Y:S02]  /*9d60*/  SYNCS.PHASECHK.TRANS64.TRYWAIT P0, [R3+URZ], R2 ;  /* 0x00000002030075a7 */ /* 0x000ea4000800017f */
[----:B--2---:R-:W-:Y:S05]  /*9d70*/  @!P0 BRA `(.L_x_1215) ;  /* 0x0000000400708947 */ /* 0x004fea0003800000 */
.L_x_1234:
[----:B------:R-:W-:Y:S05]  /*9d80*/  @!P2 BRA `(.L_x_1216) ;  /* 0x000000000004a947 */ /* 0x000fea0003800000 */
[----:B------:R-:W-:Y:S01]  /*9d90*/  BPT.TRAP 0x1 ;  /* 0x000000040000795c */ /* 0x000fe20000300000 */
.L_x_1216:
[----:B--2---:R-:W-:-:S04]  /*9da0*/  VIADD R3, R7, 0x30840 ;  /* 0x0003084007037836 */ /* 0x004fc80000000000 */
[----:B------:R-:W-:-:S04]  /*9db0*/  IMAD R0, R0, 0x8, R3 ;  /* 0x0000000800007824 */ /* 0x000fc800078e0203 */
[----:B------:R-:W2:Y:S02]  /*9dc0*/  SYNCS.PHASECHK.TRANS64.TRYWAIT P0, [R0+URZ], R5 ;  /* 0x00000005000075a7 */ /* 0x000ea4000800017f */
[----:B--2---:R-:W-:Y:S05]  /*9dd0*/  @!P0 BRA `(.L_x_1217) ;  /* 0x00000004006c8947 */ /* 0x004fea0003800000 */
.L_x_1235:
[----:B------:R-:W-:-:S07]  /*9de0*/  IMAD R3, R4, 0x8, R3 ;  /* 0x0000000804037824 */ /* 0x000fce00078e0203 */
.L_x_1218:
[----:B---3--:R3:W4:Y:S02]  /*9df0*/  SYNCS.PHASECHK.TRANS64.TRYWAIT P0, [R3+URZ], R2 ;  /* 0x00000002030075a7 */ /* 0x008724000800017f */
[----:B----4-:R-:W-:Y:S05]  /*9e00*/  @!P0 NANOSLEEP.SYNCS 0x989680 ;  /* 0x009896800000895d */ /* 0x010fea0003900000 */
[----:B------:R-:W4:Y:S02]  /*9e10*/  @!P0 SYNCS.PHASECHK.TRANS64 P0, [R3+URZ], R2 ;  /* 0x00000002030085a7 */ /* 0x000f24000800007f */
[----:B----4-:R-:W-:Y:S05]  /*9e20*/  @!P0 BRA `(.L_x_1218) ;  /* 0xfffffffc00f08947 */ /* 0x010fea000383ffff */
.L_x_1109:
[----:B------:R-:W-:Y:S05]  /*9e30*/  BSYNC B6 ;  /* 0x0000000000067941 */ /* 0x000fea0003800000 */
.L_x_1106:
[----:B------:R-:W-:Y:S05]  /*9e40*/  EXIT ;  /* 0x000000000000794d */ /* 0x000fea0003800000 */
.L_x_1116:
[----:B------:R-:W-:Y:S02]  /*9e50*/  IMAD.MOV.U32 R12, RZ, RZ, RZ ;  /* 0x000000ffff0c7224 */ /* 0x000fe400078e00ff */
[----:B------:R-:W-:Y:S02]  /*9e60*/  IMAD.MOV.U32 R11, RZ, RZ, 0x1f ;  /* 0x0000001fff0b7424 */ /* 0x000fe400078e00ff */
[----:B------:R-:W-:-:S07]  /*9e70*/  IMAD.MOV.U32 R15, RZ, RZ, -0x1 ;  /* 0xffffffffff0f7424 */ /* 0x000fce00078e00ff */
[----:B------:R-:W-:Y:S05]  /*9e80*/  WARPSYNC.COLLECTIVE R15, `(.L_x_1219) ;  /* 0x000000000f087348 */ /* 0x000fea0003c00000 */
[----:B------:R1:W2:Y:S02]  /*9e90*/  SHFL.IDX P6, R14, R13, R12, R11 ;  /* 0x0000000c0d0e7389 */ /* 0x0002a400000c000b */
[----:B-12---:R-:W-:Y:S01]  /*9ea0*/  ENDCOLLECTIVE ;  /* 0x000000000000791b */ /* 0x006fe20003800000 */
.L_x_1219:
[----:B------:R-:W-:Y:S05]  /*9eb0*/  BRA `(.L_x_1220) ;  /* 0xffffff7000cc7947 */ /* 0x000fea000383ffff */
.L_x_1118:
[----:B--2---:R-:W2:Y:S01]  /*9ec0*/  S2R R14, SR_CgaCtaId ;  /* 0x00000000000e7919 */ /* 0x004ea20000008800 */
[----:B------:R-:W-:-:S04]  /*9ed0*/  MOV R12, 0x400 ;  /* 0x00000400000c7802 */ /* 0x000fc80000000f00 */
[----:B--2---:R-:W-:-:S04]  /*9ee0*/  LEA R12, R14, R12, 0x18 ;  /* 0x0000000c0e0c7211 */ /* 0x004fc800078ec0ff */
[----:B------:R2:W3:Y:S03]  /*9ef0*/  SYNCS.PHASECHK.TRANS64.TRYWAIT P0, [R12+URZ+0x30800], R8 ;  /* 0x030800080c0075a7 */ /* 0x0004e6000800017f */
[----:B---3--:R-:W-:Y:S05]  /*9f00*/  @!P0 NANOSLEEP.SYNCS 0x989680 ;  /* 0x009896800000895d */ /* 0x008fea0003900000 */
[----:B------:R-:W3:Y:S02]  /*9f10*/  @!P0 SYNCS.PHASECHK.TRANS64 P0, [R12+URZ+0x30800], R8 ;  /* 0x030800080c0085a7 */ /* 0x000ee4000800007f */
[----:B---3--:R-:W-:Y:S05]  /*9f20*/  @!P0 BRA `(.L_x_1118) ;  /* 0xfffffffc00e48947 */ /* 0x008fea000383ffff */
[----:B------:R-:W-:Y:S05]  /*9f30*/  BRA `(.L_x_1117) ;  /* 0xffffff7400087947 */ /* 0x000fea000383ffff */
.L_x_1122:
[----:B---3--:R3:W4:Y:S02]  /*9f40*/  SYNCS.PHASECHK.TRANS64.TRYWAIT P0, [R0+URZ+0x30810], R191 ;  /* 0x030810bf000075a7 */ /* 0x008724000800017f */
[----:B----4-:R-:W-:Y:S05]  /*9f50*/  @!P0 NANOSLEEP.SYNCS 0x989680 ;  /* 0x009896800000895d */ /* 0x010fea0003900000 */
[----:B------:R-:W4:Y:S02]  /*9f60*/  @!P0 SYNCS.PHASECHK.TRANS64 P0, [R0+URZ+0x30810], R191 ;  /* 0x030810bf000085a7 */ /* 0x000f24000800007f */
[----:B----4-:R-:W-:Y:S05]  /*9f70*/  @!P0 BRA `(.L_x_1122) ;  /* 0xfffffffc00f08947 */ /* 0x010fea000383ffff */
[----:B------:R-:W-:Y:S05]  /*9f80*/  BRA `(.L_x_1121) ;  /* 0xffffff7800c07947 */ /* 0x000fea000383ffff */
.L_x_1126:
[----:B--2---:R2:W1:Y:S02]  /*9f90*/  SYNCS.PHASECHK.TRANS64.TRYWAIT P0, [R0+URZ+0x30830], R191 ;  /* 0x030830bf000075a7 */ /* 0x004464000800017f */
[----:B-1----:R-:W-:Y:S05]  /*9fa0*/  @!P0 NANOSLEEP.SYNCS 0x989680 ;  /* 0x009896800000895d */ /* 0x002fea0003900000 */
[----:B------:R-:W1:Y:S02]  /*9fb0*/  @!P0 SYNCS.PHASECHK.TRANS64 P0, [R0+URZ+0x30830], R191 ;  /* 0x030830bf000085a7 */ /* 0x000e64000800007f */
[----:B-1----:R-:W-:Y:S05]  /*9fc0*/  @!P0 BRA `(.L_x_1126) ;  /* 0xfffffffc00f08947 */ /* 0x002fea000383ffff */
[----:B------:R-:W-:Y:S05]  /*9fd0*/  BRA `(.L_x_1125) ;  /* 0xffffff8000d87947 */ /* 0x000fea000383ffff */
.L_x_1193:
[----:B-1----:R1:W2:Y:S02]  /*9fe0*/  SYNCS.PHASECHK.TRANS64.TRYWAIT P0, [R16+URZ+0x30820], R3 ;  /* 0x03082003100075a7 */ /* 0x0022a4000800017f */
[----:B--2---:R-:W-:Y:S05]  /*9ff0*/  @!P0 NANOSLEEP.SYNCS 0x989680 ;  /* 0x009896800000895d */ /* 0x004fea0003900000 */
[----:B------:R-:W2:Y:S02]  /*a000*/  @!P0 SYNCS.PHASECHK.TRANS64 P0, [R16+URZ+0x30820], R3 ;  /* 0x03082003100085a7 */ /* 0x000ea4000800007f */
[----:B--2---:R-:W-:Y:S05]  /*a010*/  @!P0 BRA `(.L_x_1193) ;  /* 0xfffffffc00f08947 */ /* 0x004fea000383ffff */
[----:B------:R-:W-:Y:S05]  /*a020*/  BRA `(.L_x_1221) ;  /* 0xffffffe000587947 */ /* 0x000fea000383ffff */
.L_x_1197:
[----:B-1----:R1:W3:Y:S02]  /*a030*/  SYNCS.PHASECHK.TRANS64.TRYWAIT P1, [R16+URZ+0x30840], R21 ;  /* 0x03084015100075a7 */ /* 0x0022e4000802017f */
[----:B---3--:R-:W-:Y:S05]  /*a040*/  @!P1 NANOSLEEP.SYNCS 0x989680 ;  /* 0x009896800000995d */ /* 0x008fea0003900000 */
[----:B------:R-:W3:Y:S02]  /*a050*/  @!P1 SYNCS.PHASECHK.TRANS64 P1, [R16+URZ+0x30840], R21 ;  /* 0x03084015100095a7 */ /* 0x000ee4000802007f */
[----:B---3--:R-:W-:Y:S05]  /*a060*/  @!P1 BRA `(.L_x_1197) ;  /* 0xfffffffc00f09947 */ /* 0x008fea000383ffff */
[----:B------:R-:W-:Y:S05]  /*a070*/  BRA `(.L_x_1222) ;  /* 0xffffffe800147947 */ /* 0x000fea000383ffff */
.L_x_1199:
[----:B--2---:R2:W3:Y:S02]  /*a080*/  SYNCS.PHASECHK.TRANS64.TRYWAIT P1, [R16+URZ+0x30828], R21 ;  /* 0x03082815100075a7 */ /* 0x0044e4000802017f */
[----:B---3--:R-:W-:Y:S05]  /*a090*/  @!P1 NANOSLEEP.SYNCS 0x989680 ;  /* 0x009896800000995d */ /* 0x008fea0003900000 */
[----:B------:R-:W3:Y:S02]  /*a0a0*/  @!P1 SYNCS.PHASECHK.TRANS64 P1, [R16+URZ+0x30828], R21 ;  /* 0x03082815100095a7 */ /* 0x000ee4000802007f */
[----:B---3--:R-:W-:Y:S05]  /*a0b0*/  @!P1 BRA `(.L_x_1199) ;  /* 0xfffffffc00f09947 */ /* 0x008fea000383ffff */
[----:B------:R-:W-:Y:S05]  /*a0c0*/  BRA `(.L_x_1223) ;  /* 0xffffffe800a87947 */ /* 0x000fea000383ffff */
.L_x_1201:
[----:B---3--:R3:W4:Y:S02]  /*a0d0*/  SYNCS.PHASECHK.TRANS64.TRYWAIT P1, [R16+URZ+0x30848], R21 ;  /* 0x03084815100075a7 */ /* 0x008724000802017f */
[----:B----4-:R-:W-:Y:S05]  /*a0e0*/  @!P1 NANOSLEEP.SYNCS 0x989680 ;  /* 0x009896800000995d */ /* 0x010fea0003900000 */
[----:B------:R-:W4:Y:S02]  /*a0f0*/  @!P1 SYNCS.PHASECHK.TRANS64 P1, [R16+URZ+0x30848], R21 ;  /* 0x03084815100095a7 */ /* 0x000f24000802007f */
[----:B----4-:R-:W-:Y:S05]  /*a100*/  @!P1 BRA `(.L_x_1201) ;  /* 0xfffffffc00f09947 */ /* 0x010fea000383ffff */
[----:B------:R-:W-:Y:S05]  /*a110*/  BRA `(.L_x_1224) ;  /* 0xffffffec003c7947 */ /* 0x000fea000383ffff */
.L_x_1203:
[----:B------:R-:W-:-:S07]  /*a120*/  SHF.L.U32 R5, R11, 0x1f, RZ ;  /* 0x0000001f0b057819 */ /* 0x000fce00000006ff */
.L_x_1225:
[----:B------:R1:W1:Y:S02]  /*a130*/  SYNCS.PHASECHK.TRANS64.TRYWAIT P1, [R16+URZ+0x30820], R5 ;  /* 0x03082005100075a7 */ /* 0x000264000802017f */
[----:B-1----:R-:W-:Y:S05]  /*a140*/  @!P1 NANOSLEEP.SYNCS 0x989680 ;  /* 0x009896800000995d */ /* 0x002fea0003900000 */
[----:B------:R-:W1:Y:S02]  /*a150*/  @!P1 SYNCS.PHASECHK.TRANS64 P1, [R16+URZ+0x30820], R5 ;  /* 0x03082005100095a7 */ /* 0x000e64000802007f */
[----:B-1----:R-:W-:Y:S05]  /*a160*/  @!P1 BRA `(.L_x_1225) ;  /* 0xfffffffc00f09947 */ /* 0x002fea000383ffff */
[----:B------:R-:W-:Y:S05]  /*a170*/  BRA `(.L_x_1226) ;  /* 0xffffffec00b87947 */ /* 0x000fea000383ffff */
.L_x_1206:
[----:B-1----:R1:W3:Y:S02]  /*a180*/  SYNCS.PHASECHK.TRANS64.TRYWAIT P1, [R16+URZ+0x30840], R13 ;  /* 0x0308400d100075a7 */ /* 0x0022e4000802017f */
[----:B---3--:R-:W-:Y:S05]  /*a190*/  @!P1 NANOSLEEP.SYNCS 0x989680 ;  /* 0x009896800000995d */ /* 0x008fea0003900000 */
[----:B------:R-:W3:Y:S02]  /*a1a0*/  @!P1 SYNCS.PHASECHK.TRANS64 P1, [R16+URZ+0x30840], R13 ;  /* 0x0308400d100095a7 */ /* 0x000ee4000802007f */
[----:B---3--:R-:W-:Y:S05]  /*a1b0*/  @!P1 BRA `(.L_x_1206) ;  /* 0xfffffffc00f09947 */ /* 0x008fea000383ffff */
[----:B------:R-:W-:Y:S05]  /*a1c0*/  BRA `(.L_x_1227) ;  /* 0xfffffff0006c7947 */ /* 0x000fea000383ffff */
.L_x_1208:
[----:B--2---:R2:W3:Y:S02]  /*a1d0*/  SYNCS.PHASECHK.TRANS64.TRYWAIT P1, [R16+URZ+0x30828], R13 ;  /* 0x0308280d100075a7 */ /* 0x0044e4000802017f */
[----:B---3--:R-:W-:Y:S05]  /*a1e0*/  @!P1 NANOSLEEP.SYNCS 0x989680 ;  /* 0x009896800000995d */ /* 0x008fea0003900000 */
[----:B------:R-:W3:Y:S02]  /*a1f0*/  @!P1 SYNCS.PHASECHK.TRANS64 P1, [R16+URZ+0x30828], R13 ;  /* 0x0308280d100095a7 */ /* 0x000ee4000802007f */
[----:B---3--:R-:W-:Y:S05]  /*a200*/  @!P1 BRA `(.L_x_1208) ;  /* 0xfffffffc00f09947 */ /* 0x008fea000383ffff */
[----:B------:R-:W-:Y:S05]  /*a210*/  BRA `(.L_x_1228) ;  /* 0xfffffff000f47947 */ /* 0x000fea000383ffff */
.L_x_1210:
[----:B---3--:R3:W1:Y:S02]  /*a220*/  SYNCS.PHASECHK.TRANS64.TRYWAIT P0, [R3+URZ+0x30840], R0 ;  /* 0x03084000030075a7 */ /* 0x008664000800017f */
[----:B-1----:R-:W-:Y:S05]  /*a230*/  @!P0 NANOSLEEP.SYNCS 0x989680 ;  /* 0x009896800000895d */ /* 0x002fea0003900000 */
[----:B------:R-:W1:Y:S02]  /*a240*/  @!P0 SYNCS.PHASECHK.TRANS64 P0, [R3+URZ+0x30840], R0 ;  /* 0x03084000030085a7 */ /* 0x000e64000800007f */
[----:B-1----:R-:W-:Y:S05]  /*a250*/  @!P0 BRA `(.L_x_1210) ;  /* 0xfffffffc00f08947 */ /* 0x002fea000383ffff */
[----:B------:R-:W-:Y:S05]  /*a260*/  BRA `(.L_x_1229) ;  /* 0xfffffff4009c7947 */ /* 0x000fea000383ffff */
.L_x_1212:
[----:B------:R-:W-:Y:S01]  /*a270*/  BSSY B0, `(.L_x_1230) ;  /* 0x0000006000007945 */ /* 0x000fe20003800000 */
[----:B------:R-:W-:-:S07]  /*a280*/  IMAD.MOV.U32 R15, RZ, RZ, -0x1 ;  /* 0xffffffffff0f7424 */ /* 0x000fce00078e00ff */
[----:B------:R-:W-:Y:S05]  /*a290*/  WARPSYNC.COLLECTIVE R15, `(.L_x_1231) ;  /* 0x000000000f0c7348 */ /* 0x000fea0003c00000 */
[----:B------:R-:W-:Y:S02]  /*a2a0*/  ELECT P6, UR62, PT ;  /* 0x00000000003e782f */ /* 0x000fe400038c0000 */
[----:B------:R-:W-:Y:S01]  /*a2b0*/  MOV R14, UR62 ;  /* 0x0000003e000e7c02 */ /* 0x000fe20008000f00 */
[----:B------:R-:W-:Y:S10]  /*a2c0*/  ENDCOLLECTIVE ;  /* 0x000000000000791b */ /* 0x000ff40003800000 */
.L_x_1231:
[----:B------:R-:W-:Y:S05]  /*a2d0*/  BSYNC B0 ;  /* 0x0000000000007941 */ /* 0x000fea0003800000 */
.L_x_1230:
[----:B------:R-:W-:Y:S05]  /*a2e0*/  BRA `(.L_x_1232) ;  /* 0xfffffff800487947 */ /* 0x000fea000383ffff */
.L_x_1214:
[----:B-1----:R1:W2:Y:S02]  /*a2f0*/  SYNCS.PHASECHK.TRANS64.TRYWAIT P0, [R6+URZ], R5 ;  /* 0x00000005060075a7 */ /* 0x0022a4000800017f */
[----:B--2---:R-:W-:Y:S05]  /*a300*/  @!P0 NANOSLEEP.SYNCS 0x989680 ;  /* 0x009896800000895d */ /* 0x004fea0003900000 */
[----:B------:R-:W2:Y:S02]  /*a310*/  @!P0 SYNCS.PHASECHK.TRANS64 P0, [R6+URZ], R5 ;  /* 0x00000005060085a7 */ /* 0x000ea4000800007f */
[----:B--2---:R-:W-:Y:S05]  /*a320*/  @!P0 BRA `(.L_x_1214) ;  /* 0xfffffffc00f08947 */ /* 0x004fea000383ffff */
[----:B------:R-:W-:Y:S05]  /*a330*/  BRA `(.L_x_1233) ;  /* 0xfffffff800887947 */ /* 0x000fea000383ffff */
.L_x_1215:
[----:B--2---:R2:W3:Y:S02]  /*a340*/  SYNCS.PHASECHK.TRANS64.TRYWAIT P0, [R3+URZ], R2 ;  /* 0x00000002030075a7 */ /* 0x0044e4000800017f */
[----:B---3--:R-:W-:Y:S05]  /*a350*/  @!P0 NANOSLEEP.SYNCS 0x989680 ;  /* 0x009896800000895d */ /* 0x008fea0003900000 */
[----:B------:R-:W3:Y:S02]  /*a360*/  @!P0 SYNCS.PHASECHK.TRANS64 P0, [R3+URZ], R2 ;  /* 0x00000002030085a7 */ /* 0x000ee4000800007f */
[----:B---3--:R-:W-:Y:S05]  /*a370*/  @!P0 BRA `(.L_x_1215) ;  /* 0xfffffffc00f08947 */ /* 0x008fea000383ffff */
[----:B------:R-:W-:Y:S05]  /*a380*/  BRA `(.L_x_1234) ;  /* 0xfffffff8007c7947 */ /* 0x000fea000383ffff */
.L_x_1217:
[----:B--2---:R2:W3:Y:S02]  /*a390*/  SYNCS.PHASECHK.TRANS64.TRYWAIT P0, [R0+URZ], R5 ;  /* 0x00000005000075a7 */ /* 0x0044e4000800017f */
[----:B---3--:R-:W-:Y:S05]  /*a3a0*/  @!P0 NANOSLEEP.SYNCS 0x989680 ;  /* 0x009896800000895d */ /* 0x008fea0003900000 */
[----:B------:R-:W3:Y:S02]  /*a3b0*/  @!P0 SYNCS.PHASECHK.TRANS64 P0, [R0+URZ], R5 ;  /* 0x00000005000085a7 */ /* 0x000ee4000800007f */
[----:B---3--:R-:W-:Y:S05]  /*a3c0*/  @!P0 BRA `(.L_x_1217) ;  /* 0xfffffffc00f08947 */ /* 0x008fea000383ffff */
[----:B------:R-:W-:Y:S05]  /*a3d0*/  BRA `(.L_x_1235) ;  /* 0xfffffff800807947 */ /* 0x000fea000383ffff */
.L_x_1236:
        /* <DEDUP_REMOVED lines=10> */
.L_x_3661:


//--------------------- .text._ZN7cutlass13device_kernelIN5flash11enable_sm90INS1_16FlashAttnBwdSm90INS1_25CollectiveMainloopBwdSm90ILi2ELi2ELi2EN4cute5tupleIJNS5_1CILi1EEES8_S8_EEENS6_IJNS7_ILi64EEENS7_ILi128EEESB_EEENS_6half_tEfNS_4arch4Sm90ELb0ELb1ELb1ELb0ELb1ELb1ELb0ELb0ELi2ELi1ELi2ELi1ELb0EEENS1_21CollectiveEpilogueBwdISC_SD_SF_Li256ELb0ELb0ELi1EEENS1_19SingleTileSchedulerILb0ELb0ELb0ELi128EEEEEEEEEvNT_6ParamsE --------------------------
	.section	.text._ZN7cutlass13device_kernelIN5flash11enable_sm90INS1_16FlashAttnBwdSm90INS1_25CollectiveMainloopBwdSm90ILi2ELi2ELi2EN4cute5tupleIJNS5_1CILi1EEES8_S8_EEENS6_IJNS7_ILi64EEENS7_ILi128EEESB_EEENS_6half_tEfNS_4arch4Sm90ELb0ELb1ELb1ELb0ELb1ELb1ELb0ELb0ELi2ELi1ELi2ELi1ELb0EEENS1_21CollectiveEpilogueBwdISC_SD_SF_Li256ELb0ELb0ELi1EEENS1_19SingleTileSchedulerILb0ELb0ELb0ELi128EEEEEEEEEvNT_6ParamsE,"ax",@progbits
	.align	128
.text._ZN7cutlass13device_kernelIN5flash11enable_sm90INS1_16FlashAttnBwdSm90INS1_25CollectiveMainloopBwdSm90ILi2ELi2ELi2EN4cute5tupleIJNS5_1CILi1EEES8_S8_EEENS6_IJNS7_ILi64EEENS7_ILi128EEESB_EEENS_6half_tEfNS_4arch4Sm90ELb0ELb1ELb1ELb0ELb1ELb1ELb0ELb0ELi2ELi1ELi2ELi1ELb0EEENS1_21CollectiveEpilogueBwdISC_SD_SF_Li256ELb0ELb0ELi1EEENS1_19SingleTileSchedulerILb0ELb0ELb0ELi128EEEEEEEEEvNT_6ParamsE:
        .type           _ZN7cutlass13device_kernelIN5flash11enable_sm90INS1_16FlashAttnBwdSm90INS1_25CollectiveMainloopBwdSm90ILi2ELi2ELi2EN4cute5tupleIJNS5_1CILi1EEES8_S8_EEENS6_IJNS7_ILi64EEENS7_ILi128EEESB_EEENS_6half_tEfNS_4arch4Sm90ELb0ELb1ELb1ELb0ELb1ELb1ELb0ELb0ELi2ELi1ELi2ELi1ELb0EEENS1_21CollectiveEpilogueBwdISC_SD_SF_Li256ELb0ELb0ELi1EEENS1_19SingleTileSchedulerILb0ELb0ELb0ELi128EEEEEEEEEvNT_6ParamsE,@function
        .size           _ZN7cutlass13device_kernelIN5flash11enable_sm90INS1_16FlashAttnBwdSm90INS1_25CollectiveMainloopBwdSm90ILi2ELi2ELi2EN4cute5tupleIJNS5_1CILi1EEES8_S8_EEENS6_IJNS7_ILi64EEENS7_ILi128EEESB_EEENS_6half_tEfNS_4arch4Sm90ELb0ELb1ELb1ELb0ELb1ELb1ELb0ELb0ELi2ELi1ELi2ELi1ELb0EEENS1_21CollectiveEpilogueBwdISC_SD_SF_Li256ELb0ELb0ELi1EEENS1_19SingleTileSchedulerILb0ELb0ELb0ELi128EEEEEEEEEvNT_6ParamsE,(.L_x_3662 - _ZN7cutlass13device_kernelIN5flash11enable_sm90INS1_16FlashAttnBwdSm90INS1_25CollectiveMainloopBwdSm90ILi2ELi2ELi2EN4cute5tupleIJNS5_1CILi1EEES8_S8_EEENS6_IJNS7_ILi64EEENS7_ILi128EEESB_EEENS_6half_tEfNS_4arch4Sm90ELb0ELb1ELb1ELb0ELb1ELb1ELb0ELb0ELi2ELi1ELi2ELi1ELb0EEENS1_21CollectiveEpilogueBwdISC_SD_SF_Li256ELb0ELb0ELi1EEENS1_19SingleTileSchedulerILb0ELb0ELb0ELi128EEEEEEEEEvNT_6ParamsE)
        .other          _ZN7cutlass13device_kernelIN5flash11enable_sm90INS1_16FlashAttnBwdSm90INS1_25CollectiveMainloopBwdSm90ILi2ELi2ELi2EN4cute5tupleIJNS5_1CILi1EEES8_S8_EEENS6_IJNS7_ILi64EEENS7_ILi128EEESB_EEENS_6half_tEfNS_4arch4Sm90ELb0ELb1ELb1ELb0ELb1ELb1ELb0ELb0ELi2ELi1ELi2ELi1ELb0EEENS1_21CollectiveEpilogueBwdISC_SD_SF_Li256ELb0ELb0ELi1EEENS1_19SingleTileSchedulerILb0ELb0ELb0ELi128EEEEEEEEEvNT_6ParamsE,@"STO_CUDA_ENTRY STV_DEFAULT"
_ZN7cutlass13device_kernelIN5flash11enable_sm90INS1_16FlashAttnBwdSm90INS1_25CollectiveMainloopBwdSm90ILi2ELi2ELi2EN4cute5tupleIJNS5_1CILi1EEES8_S8_EEENS6_IJNS7_ILi64EEENS7_ILi128EEESB_EEENS_6half_tEfNS_4arch4Sm90ELb0ELb1ELb1ELb0ELb1ELb1ELb0ELb0ELi2ELi1ELi2ELi1ELb0EEENS1_21CollectiveEpilogueBwdISC_SD_SF_Li256ELb0ELb0ELi1EEENS1_19SingleTileSchedulerILb0ELb0ELb0ELi128EEEEEEEEEvNT_6ParamsE:
        /* <DEDUP_REMOVED lines=30> */
.L_x_1238:
[----:B------:R-:W-:Y:S05]  /*01e0*/  BSYNC B0 ;  /* 0x0000000000007941 */ /* 0x000fea0003800000 */
.L_x_1237:
        /* <DEDUP_REMOVED lines=37> */
.L_x_1239:
        /* <DEDUP_REMOVED lines=22> */
.L_x_1240:
[----:B------:R-:W-:Y:S01]  /*05a0*/  PLOP3.LUT P0, PT, PT, PT, UP0, 0x80, 0x0 ;  /* 0x000000000000781c */ /* 0x000fe20003f0f008 */
[----:B------:R-:W-:Y:S01]  /*05b0*/  NOP ;  /* 0x0000000000007918 */ /* 0x000fe20000000000 */
[----:B------:R-:W-:Y:S01]  /*05c0*/  ULDC.64 UR46, c[0x0][0x208] ;  /* 0x00008200002e7ab9 */ /* 0x000fe20000000a00 */
[----:B------:R-:W-:Y:S01]  /*05d0*/  BSSY B6, `(.L_x_1241) ;  /* 0x0000a76000067945 */ /* 0x000fe20003800000 */
[----:B-12-4-:R-:W-:Y:S09]  /*05e0*/  BAR.SYNC.DEFER_BLOCKING 0x0 ;  /* 0x0000000000007b1d */ /* 0x016ff20000010000 */
[----:B------:R-:W-:Y:S05]  /*05f0*/  @!P0 BRA `(.L_x_1242) ;  /* 0x0000006800788947 */ /* 0x000fea0003800000 */
.L_x_1243:
        /* <DEDUP_REMOVED lines=101> */
.L_x_1245:
        /* <DEDUP_REMOVED lines=31> */
.L_x_1248:
        /* <DEDUP_REMOVED lines=15> */
.L_x_1247:
        /* <DEDUP_REMOVED lines=22> */
.L_x_1250:
        /* <DEDUP_REMOVED lines=15> */
.L_x_1249:
        /* <DEDUP_REMOVED lines=8> */
.L_x_1384:
        /* <DEDUP_REMOVED lines=23> */
.L_x_1252:
        /* <DEDUP_REMOVED lines=98> */
.L_x_1264:
[----:B------:R-:W-:Y:S01]  /*1990*/  IMAD.U32 R0, RZ, RZ, UR38 ;  /* 0x00000026ff007e24 */ /* 0x000fe2000f8e00ff */
[----:B------:R-:W-:Y:S05]  /*19a0*/  YIELD ;  /* 0x0000000000007946 */ /* 0x000fea0003800000 */
[----:B------:R-:W-:-:S04]  /*19b0*/  LOP3.LUT R0, R0, 0x1, RZ, 0xfc, !PT ;  /* 0x0000000100007812 */ /* 0x000fc800078efcff */
[----:B------:R-:W-:-:S13]  /*19c0*/  ISETP.NE.AND P6, PT, R0, 0x3, PT ;  /* 0x000000030000780c */ /* 0x000fda0003fc5270 */
[----:B-1----:R-:W-:Y:S05]  /*19d0*/  @!P6 BRA `(.L_x_1254) ;  /* 0x000000000004e947 */ /* 0x002fea0003800000 */
[----:B------:R-:W-:Y:S01]  /*19e0*/  BPT.TRAP 0x1 ;  /* 0x000000040000795c */ /* 0x000fe20000300000 */
.L_x_1254:
        /* <DEDUP_REMOVED lines=8> */
.L_x_1255:
[----:B---3--:R-:W-:Y:S05]  /*1a70*/  @P0 BRA `(.L_x_1256) ;  /* 0x0000000000080947 */ /* 0x008fea0003800000 */
[----:B------:R-:W3:Y:S02]  /*1a80*/  SYNCS.PHASECHK.TRANS64.TRYWAIT P0, [R0+URZ+0x30810], R191 ;  /* 0x030810bf000075a7 */ /* 0x000ee4000800017f */
[----:B---3--:R-:W-:Y:S05]  /*1a90*/  @!P0 BRA `(.L_x_1257) ;  /* 0x0000009000e88947 */ /* 0x008fea0003800000 */
.L_x_1256:
        /* <DEDUP_REMOVED lines=84> */
.L_x_1258:
[----:B------:R1:W1:Y:S01]  /*1fe0*/  SYNCS.PHASECHK.TRANS64.TRYWAIT P0, [R0+URZ+0x30830], R191 ;  /* 0x030830bf000075a7 */ /* 0x000262000800017f */
[----:B------:R-:W-:Y:S05]  /*1ff0*/  @!P6 BRA `(.L_x_1259) ;  /* 0x000000000004e947 */ /* 0x000fea0003800000 */
[----:B------:R-:W-:Y:S01]  /*2000*/  BPT.TRAP 0x1 ;  /* 0x000000040000795c */ /* 0x000fe20000300000 */
.L_x_1259:
        /* <DEDUP_REMOVED lines=52> */
.L_x_1260:
        /* <DEDUP_REMOVED lines=539> */
.L_x_1262:
        /* <DEDUP_REMOVED lines=49> */
.L_x_1263:
        /* <DEDUP_REMOVED lines=78> */
.L_x_1246:
        /* <DEDUP_REMOVED lines=23> */
.L_x_1266:
        /* <DEDUP_REMOVED lines=20> */
.L_x_1267:
        /* <DEDUP_REMOVED lines=18> */
.L_x_1268:
        /* <DEDUP_REMOVED lines=18> */
.L_x_1269:
        /* <DEDUP_REMOVED lines=153> */
.L_x_1271:
[----:B------:R-:W-:Y:S05]  /*5b70*/  BSYNC B0 ;  /* 0x0000000000007941 */ /* 0x000fea0003800000 */
.L_x_1270:
[----:B------:R-:W-:-:S04]  /*5b80*/  DEPBAR.LE SB0, 0x0 ;  /* 0x000080000000791a */ /* 0x000fc80000000000 */
[----:B------:R-:W-:Y:S05]  /*5b90*/  BRA `(.L_x_1244) ;  /* 0x0000005000647947 */ /* 0x000fea0003800000 */
.L_x_1265:
[----:B------:R-:W1:Y:S01]  /*5ba0*/  S2R R0, SR_TID.X ;  /* 0x0000000000007919 */ /* 0x000e620000002100 */
[----:B------:R-:W2:Y:S01]  /*5bb0*/  S2UR UR9, SR_CTAID.Y ;  /* 0x00000000000979c3 */ /* 0x000ea20000002600 */
[----:B------:R-:W-:Y:S01]  /*5bc0*/  BSSY B0, `(.L_x_1272) ;  /* 0x0000033000007945 */ /* 0x000fe20003800000 */
[----:B------:R-:W3:Y:S06]  /*5bd0*/  S2R R11, SR_CTAID.X ;  /* 0x00000000000b7919 */ /* 0x000eec0000002500 */
        /* <DEDUP_REMOVED lines=49> */
.L_x_1273:
[----:B------:R-:W-:Y:S05]  /*5ef0*/  BSYNC B0 ;  /* 0x0000000000007941 */ /* 0x000fea0003800000 */
.L_x_1272:
        /* <DEDUP_REMOVED lines=16> */
.L_x_1275:
[----:B------:R-:W-:Y:S05]  /*6000*/  BSYNC B0 ;  /* 0x0000000000007941 */ /* 0x000fea0003800000 */
.L_x_1274:
        /* <DEDUP_REMOVED lines=16> */
.L_x_1277:
[----:B------:R-:W-:Y:S05]  /*6110*/  BSYNC B0 ;  /* 0x0000000000007941 */ /* 0x000fea0003800000 */
.L_x_1276:
        /* <DEDUP_REMOVED lines=17> */
.L_x_1279:
[----:B------:R-:W-:Y:S05]  /*6230*/  BSYNC B0 ;  /* 0x0000000000007941 */ /* 0x000fea0003800000 */
.L_x_1278:
        /* <DEDUP_REMOVED lines=16> */
.L_x_1281:
[----:B------:R-:W-:Y:S05]  /*6340*/  BSYNC B0 ;  /* 0x0000000000007941 */ /* 0x000fea0003800000 */
.L_x_1280:
        /* <DEDUP_REMOVED lines=18> */
.L_x_1283:
[----:B------:R-:W-:Y:S05]  /*6470*/  BSYNC B0 ;  /* 0x0000000000007941 */ /* 0x000fea0003800000 */
.L_x_1282:
        /* <DEDUP_REMOVED lines=31> */
.L_x_1285:
[----:B------:R-:W-:Y:S05]  /*6670*/  BSYNC B0 ;  /* 0x0000000000007941 */ /* 0x000fea0003800000 */
.L_x_1284:
        /* <DEDUP_REMOVED lines=22> */
.L_x_1287:
[----:B------:R-:W-:Y:S05]  /*67e0*/  BSYNC B0 ;  /* 0x0000000000007941 */ /* 0x000fea0003800000 */
.L_x_1286:
        /* <DEDUP_REMOVED lines=14> */
.L_x_1289:
[----:B------:R-:W-:Y:S05]  /*68d0*/  BSYNC B0 ;  /* 0x0000000000007941 */ /* 0x000fea0003800000 */
.L_x_1288:
        /* <DEDUP_REMOVED lines=16> */
.L_x_1291:
[----:B------:R-:W-:Y:S05]  /*69e0*/  BSYNC B0 ;  /* 0x0000000000007941 */ /* 0x000fea0003800000 */
.L_x_1290:
        /* <DEDUP_REMOVED lines=15> */
.L_x_1293:
[----:B------:R-:W-:Y:S05]  /*6ae0*/  BSYNC B0 ;  /* 0x0000000000007941 */ /* 0x000fea0003800000 */
.L_x_1292:
        /* <DEDUP_REMOVED lines=15> */
.L_x_1295:
[----:B------:R-:W-:Y:S05]  /*6be0*/  BSYNC B0 ;  /* 0x0000000000007941 */ /* 0x000fea0003800000 */
.L_x_1294:
        /* <DEDUP_REMOVED lines=15> */
.L_x_1297:
[----:B------:R-:W-:Y:S05]  /*6ce0*/  BSYNC B0 ;  /* 0x0000000000007941 */ /* 0x000fea0003800000 */
.L_x_1296:
        /* <DEDUP_REMOVED lines=15> */
.L_x_1299:
[----:B------:R-:W-:Y:S05]  /*6de0*/  BSYNC B0 ;  /* 0x0000000000007941 */ /* 0x000fea0003800000 */
.L_x_1298:
        /* <DEDUP_REMOVED lines=15> */
.L_x_1301:
[----:B------:R-:W-:Y:S05]  /*6ee0*/  BSYNC B0 ;  /* 0x0000000000007941 */ /* 0x000fea0003800000 */
.L_x_1300:
        /* <DEDUP_REMOVED lines=15> */
.L_x_1242:
        /* <DEDUP_REMOVED lines=13> */
[----:B------:R-:W-:Y:S02]  /*70b0*/  ULDC UR4, c[0x0][0x280] ;  /* 0x0000a00000047ab9 */ /* 0x000fe40000000800 */
[----:B------:R-:W-:-:S04]  /*70c0*/  UIADD3 UR5, UR4, 0x3f, URZ ;  /* 0x0000003f04057890 */ /* 0x000fc8000fffe03f */
[----:B------:R-:W-:Y:S01]  /*70d0*/  USHF.R.S32.HI UR6, URZ, 0x1f, UR5 ;  /* 0x0000001f3f067899 */ /* 0x000fe20008011405 */
[----:B------:R-:W2:Y:S03]  /*70e0*/  S2UR UR17, SR_CTAID.Y ;  /* 0x00000000001179c3 */ /* 0x000ea60000002600 */
[----:B------:R-:W-:-:S04]  /*70f0*/  ULEA.HI UR5, UR6, UR5, URZ, 0x6 ;  /* 0x0000000506057291 */ /* 0x000fc8000f8f303f */
[----:B------:R-:W-:Y:S01]  /*7100*/  USHF.R.S32.HI UR5, URZ, 0x6, UR5 ;  /* 0x000000063f057899 */ /* 0x000fe20008011405 */
[----:B-1----:R-:W-:Y:S01]  /*7110*/  ISETP.LE.AND P0, PT, RZ, UR23, PT ;  /* 0x00000017ff007c0c */ /* 0x002fe2000bf03270 */
[----:B--2---:R-:W-:-:S12]  /*7120*/  USHF.R.S32.HI UR18, URZ, 0x1f, UR17 ;  /* 0x0000001f3f127899 */ /* 0x004fd80008011411 */
[----:B------:R-:W-:Y:S05]  /*7130*/  @!P0 BRA `(.L_x_1303) ;  /* 0x00000000002c8947 */ /* 0x000fea0003800000 */
        /* <DEDUP_REMOVED lines=9> */
[----:B------:R-:W-:Y:S01]  /*71d0*/  USEL UR11, UR5, UR7, UP0 ;  /* 0x00000007050b7287 */ /* 0x000fe20008000000 */
[----:B------:R-:W-:Y:S11]  /*71e0*/  BRA `(.L_x_1304) ;  /* 0x0000000000047947 */ /* 0x000ff60003800000 */
.L_x_1303:
[----:B------:R-:W-:-:S05]  /*71f0*/  UMOV UR11, UR5 ;  /* 0x00000005000b7c82 */ /* 0x000fca0008000000 */
.L_x_1304:
[----:B------:R-:W-:Y:S01]  /*7200*/  ULEA UR4, UR23, UR4, 0x7 ;  /* 0x0000000417047291 */ /* 0x000fe2000f8e383f */
[----:B------:R-:W-:Y:S01]  /*7210*/  ULDC UR6, c[0x0][0x290] ;  /* 0x0000a40000067ab9 */ /* 0x000fe20000000800 */
[----:B------:R-:W-:Y:S01]  /*7220*/  ULDC UR7, c[0x0][0x74c] ;  /* 0x0001d30000077ab9 */ /* 0x000fe20000000800 */
[----:B------:R-:W-:Y:S01]  /*7230*/  ULDC.64 UR12, c[0x0][0x2e0] ;  /* 0x0000b800000c7ab9 */ /* 0x000fe20000000a00 */
[----:B------:R-:W-:Y:S01]  /*7240*/  UIADD3 UR8, -UR7, UR4, -UR6 ;  /* 0x0000000407087290 */ /* 0x000fe2000fffe906 */
[----:B------:R-:W-:Y:S02]  /*7250*/  ULDC UR15, c[0x0][0x288] ;  /* 0x0000a200000f7ab9 */ /* 0x000fe40000000800 */
[----:B------:R-:W-:Y:S01]  /*7260*/  ULDC.64 UR6, c[0x0][0x2d8] ;  /* 0x0000b60000067ab9 */ /* 0x000fe20000000a00 */
[----:B------:R-:W-:Y:S02]  /*7270*/  USHF.R.S32.HI UR9, URZ, 0x1f, UR8 ;  /* 0x0000001f3f097899 */ /* 0x000fe40008011408 */
[----:B------:R-:W-:-:S02]  /*7280*/  UIMAD UR4, UR18, UR6, URZ ;  /* 0x00000006120472a4 */ /* 0x000fc4000f8e023f */
[----:B------:R-:W-:Y:S02]  /*7290*/  ULEA.HI UR10, UR9, UR8, URZ, 0x6 ;  /* 0x00000008090a7291 */ /* 0x000fe4000f8f303f */
[----:B------:R-:W-:Y:S02]  /*72a0*/  UIMAD.WIDE.U32 UR8, UR17, UR6, URZ ;  /* 0x00000006110872a5 */ /* 0x000fe4000f8e003f */
[----:B------:R-:W-:Y:S02]  /*72b0*/  USHF.R.S32.HI UR10, URZ, 0x6, UR10 ;  /* 0x000000063f0a7899 */ /* 0x000fe4000801140a */
[----:B------:R-:W-:Y:S02]  /*72c0*/  UIMAD UR4, UR17, UR7, UR4 ;  /* 0x00000007110472a4 */ /* 0x000fe4000f8e0204 */
[----:B------:R-:W-:Y:S02]  /*72d0*/  UISETP.LT.AND UP0, UPT, URZ, UR10, UPT ;  /* 0x0000000a3f00728c */ /* 0x000fe4000bf01270 */
[----:B------:R-:W-:-:S02]  /*72e0*/  USHF.R.S32.HI UR7, URZ, 0x1f, UR16 ;  /* 0x0000001f3f077899 */ /* 0x000fc40008011410 */
[----:B------:R-:W-:Y:S02]  /*72f0*/  USEL UR6, URZ, UR10, !UP0 ;  /* 0x0000000a3f067287 */ /* 0x000fe4000c000000 */
[----:B------:R-:W-:Y:S02]  /*7300*/  UIMAD UR7, UR7, UR12, URZ ;  /* 0x0000000c070772a4 */ /* 0x000fe4000f8e023f */
[----:B------:R-:W-:Y:S02]  /*7310*/  UISETP.GT.AND UP0, UPT, UR11, UR6, UPT ;  /* 0x000000060b00728c */ /* 0x000fe4000bf04270 */
[----:B------:R-:W-:Y:S02]  /*7320*/  UIMAD UR10, UR16, UR15, URZ ;  /* 0x0000000f100a72a4 */ /* 0x000fe4000f8e023f */
[----:B------:R-:W-:Y:S02]  /*7330*/  UIMAD UR14, UR16, UR13, UR7 ;  /* 0x0000000d100e72a4 */ /* 0x000fe4000f8e0207 */
[----:B------:R-:W-:Y:S01]  /*7340*/  PLOP3.LUT P1, PT, PT, PT, UP0, 0x80, 0x0 ;  /* 0x000000000000781c */ /* 0x000fe20003f2f008 */
[----:B------:R-:W-:-:S02]  /*7350*/  UIADD3 UR9, UR9, UR4, URZ ;  /* 0x0000000409097290 */ /* 0x000fc4000fffe03f */
[----:B------:R-:W-:Y:S02]  /*7360*/  UIADD3 UR7, UP1, UR10, UR17, URZ ;  /* 0x000000110a077290 */ /* 0x000fe4000ff3e03f */
[----:B------:R-:W-:Y:S01]  /*7370*/  UIMAD.WIDE.U32 UR8, UR16, UR12, UR8 ;  /* 0x0000000c100872a5 */ /* 0x000fe2000f8e0008 */
[----:B------:R-:W-:Y:S01]  /*7380*/  ELECT P0, URZ, PT ;  /* 0x00000000003f782f */ /* 0x000fe20003800000 */
[----:B------:R-:W-:-:S06]  /*7390*/  ULEA.HI.X.SX32 UR10, UR10, UR18, 0x1, UP1 ;  /* 0x000000120a0a7291 */ /* 0x000fcc00088f0e3f */
[----:B------:R-:W-:Y:S06]  /*73a0*/  @!P1 BRA `(.L_x_1305) ;  /* 0x00000010004c9947 */ /* 0x000fec0003800000 */
[----:B------:R-:W1:Y:S01]  /*73b0*/  S2R R0, SR_TID.X ;  /* 0x0000000000007919 */ /* 0x000e620000002100 */
[----:B------:R-:W-:Y:S02]  /*73c0*/  UIADD3 UR4, -UR6, UR11, URZ ;  /* 0x0000000b06047290 */ /* 0x000fe4000fffe13f */
[----:B------:R-:W-:Y:S02]  /*73d0*/  UIADD3 UR14, UR9, UR14, URZ ;  /* 0x0000000e090e7290 */ /* 0x000fe4000fffe03f */
[----:B------:R-:W-:-:S04]  /*73e0*/  ULOP3.LUT UR4, UR4, 0x1, URZ, 0xc0, !UPT ;  /* 0x0000000104047892 */ /* 0x000fc8000f8ec03f */
[----:B------:R-:W-:-:S03]  /*73f0*/  UISETP.NE.U32.AND UP0, UPT, UR4, 0x1, UPT ;  /* 0x000000010400788c */ /* 0x000fc6000bf05070 */
[----:B------:R-:W-:Y:S02]  /*7400*/  ULDC UR4, c[0x0][0x760] ;  /* 0x0001d80000047ab9 */ /* 0x000fe40000000800 */
[----:B------:R-:W-:Y:S01]  /*7410*/  UIMAD UR15, UR15, UR4, URZ ;  /* 0x000000040f0f72a4 */ /* 0x000fe2000f8e023f */
[----:B------:R-:W-:Y:S02]  /*7420*/  PLOP3.LUT P1, PT, PT, PT, UP0, 0x80, 0x0 ;  /* 0x000000000000781c */ /* 0x000fe40003f2f008 */
[----:B-1----:R-:W-:-:S11]  /*7430*/  LOP3.LUT R9, R0, 0x1f, RZ, 0xc0, !PT ;  /* 0x0000001f00097812 */ /* 0x002fd600078ec0ff */
[----:B------:R-:W-:Y:S05]  /*7440*/  @P1 BRA `(.L_x_1306) ;  /* 0x00000004006c1947 */ /* 0x000fea0003800000 */
        /* <DEDUP_REMOVED lines=8> */
[----:B------:R-:W-:-:S04]  /*74d0*/  IMAD.U32 R2, RZ, RZ, UR13 ;  /* 0x0000000dff027e24 */ /* 0x000fc8000f8e00ff */
[----:B------:R-:W-:Y:S01]  /*74e0*/  IMAD.U32 R3, RZ, RZ, UR4 ;  /* 0x00000004ff037e24 */ /* 0x000fe2000f8e00ff */
[----:B------:R-:W-:Y:S06]  /*74f0*/  @P2 BRA `(.L_x_1308) ;  /* 0x0000000000142947 */ /* 0x000fec0003800000 */
.L_x_1309:
[----:B------:R-:W2:Y:S04]  /*7500*/  LDG.E.STRONG.GPU R0, desc[UR46][R2.64] ;  /* 0x0000002e02007981 */ /* 0x000ea8000c1ef900 */
[----:B--2---:R-:W-:Y:S01]  /*7510*/  CCTL.IVALL ;  /* 0x00000000ff00798f */ /* 0x004fe20002000000 */
[----:B------:R-:W-:Y:S05]  /*7520*/  YIELD ;  /* 0x0000000000007946 */ /* 0x000fea0003800000 */
[----:B------:R-:W-:-:S13]  /*7530*/  ISETP.NE.AND P1, PT, R0, UR23, PT ;  /* 0x0000001700007c0c */ /* 0x000fda000bf25270 */
[----:B------:R-:W-:Y:S05]  /*7540*/  @P1 BRA `(.L_x_1309) ;  /* 0xfffffffc00ec1947 */ /* 0x000fea000383ffff */
.L_x_1308:
[----:B------:R-:W-:Y:S05]  /*7550*/  BSYNC B0 ;  /* 0x0000000000007941 */ /* 0x000fea0003800000 */
.L_x_1307:
[----:B------:R-:W-:-:S03]  /*7560*/  UMOV UR4, 0xffffffff ;  /* 0xffffffff00047882 */ /* 0x000fc60000000000 */
[----:B------:R-:W-:Y:S05]  /*7570*/  BRA.DIV UR4, `(.L_x_1310) ;  /* 0x0000003a04587947 */ /* 0x000fea000b800000 */
[----:B------:R-:W-:Y:S01]  /*7580*/  NOP ;  /* 0x0000000000007918 */ /* 0x000fe20000000000 */
.L_x_1387:
        /* <DEDUP_REMOVED lines=22> */
.L_x_1312:
[----:B------:R-:W-:Y:S05]  /*76f0*/  BSYNC B0 ;  /* 0x0000000000007941 */ /* 0x000fea0003800000 */
.L_x_1311:
        /* <DEDUP_REMOVED lines=20> */
.L_x_1314:
[----:B------:R-:W-:Y:S05]  /*7840*/  BSYNC B0 ;  /* 0x0000000000007941 */ /* 0x000fea0003800000 */
.L_x_1313:
[----:B------:R-:W-:Y:S06]  /*7850*/  BAR.ARV 0xa, 0xa0 ;  /* 0x0282800000007b1d */ /* 0x000fec0000002000 */
[----:B------:R-:W-:Y:S04]  /*7860*/  BSSY B0, `(.L_x_1315) ;  /* 0x0000003000007945 */ /* 0x000fe80003800000 */
[----:B------:R-:W-:Y:S05]  /*7870*/  @!P0 BRA `(.L_x_1316) ;  /* 0x0000000000048947 */ /* 0x000fea0003800000 */
[----:B------:R-:W-:-:S04]  /*7880*/  DEPBAR.LE SB0, 0x0 ;  /* 0x000080000000791a */ /* 0x000fc80000000000 */
.L_x_1316:
[----:B------:R-:W-:Y:S05]  /*7890*/  BSYNC B0 ;  /* 0x0000000000007941 */ /* 0x000fea0003800000 */
.L_x_1315:
        /* <DEDUP_REMOVED lines=19> */
.L_x_1318:
[----:B------:R-:W-:Y:S05]  /*79d0*/  BSYNC B0 ;  /* 0x0000000000007941 */ /* 0x000fea0003800000 */
.L_x_1317:
[----:B------:R-:W-:Y:S01]  /*79e0*/  UIADD3 UR18, UR6, 0x1, URZ ;  /* 0x0000000106127890 */ /* 0x000fe2000fffe03f */
[----:B------:R-:W-:Y:S11]  /*79f0*/  BRA `(.L_x_1319) ;  /* 0x0000000000047947 */ /* 0x000ff60003800000 */
.L_x_1306:
[----:B------:R-:W-:-:S05]  /*7a00*/  UMOV UR18, UR6 ;  /* 0x0000000600127c82 */ /* 0x000fca0008000000 */
.L_x_1319:
[----:B------:R-:W-:-:S03]  /*7a10*/  UIADD3 UR4, UR6, 0x1, URZ ;  /* 0x0000000106047890 */ /* 0x000fc6000fffe03f */
[----:B------:R-:W-:Y:S01]  /*7a20*/  UMOV UR6, UR18 ;  /* 0x0000001200067c82 */ /* 0x000fe20008000000 */
[----:B------:R-:W-:-:S06]  /*7a30*/  UISETP.NE.AND UP0, UPT, UR11, UR4, UPT ;  /* 0x000000040b00728c */ /* 0x000fcc000bf05270 */
[----:B------:R-:W-:-:S13]  /*7a40*/  PLOP3.LUT P1, PT, PT, PT, UP0, 0x80, 0x0 ;  /* 0x000000000000781c */ /* 0x000fda0003f2f008 */
[----:B------:R-:W-:Y:S05]  /*7a50*/  @!P1 BRA `(.L_x_1305) ;  /* 0x0000000800a09947 */ /* 0x000fea0003800000 */
[----:B------:R-:W-:Y:S01]  /*7a60*/  ULDC.64 UR20, c[0x0][0x2c0] ;  /* 0x0000b00000147ab9 */ /* 0x000fe20000000a00 */
[----:B------:R-:W-:Y:S01]  /*7a70*/  UMOV UR4, URZ ;  /* 0x0000003f00047c82 */ /* 0x000fe20008000000 */
[----:B------:R-:W-:Y:S01]  /*7a80*/  ULEA UR20, UP0, UR8, UR20, 0x2 ;  /* 0x0000001408147291 */ /* 0x000fe2000f80103f */
[----:B------:R-:W-:-:S03]  /*7a90*/  UMOV UR6, UR18 ;  /* 0x0000001200067c82 */ /* 0x000fc60008000000 */
[----:B------:R-:W-:Y:S02]  /*7aa0*/  ULEA.HI.X UR21, UR8, UR21, UR14, 0x2, UP0 ;  /* 0x0000001508157291 */ /* 0x000fe400080f140e */
[----:B------:R-:W-:-:S04]  /*7ab0*/  UIADD3 UR20, UP0, UR20, 0x4000, URZ ;  /* 0x0000400014147890 */ /* 0x000fc8000ff1e03f */
[----:B------:R-:W-:-:S12]  /*7ac0*/  UIADD3.X UR21, URZ, UR21, URZ, UP0, !UPT ;  /* 0x000000153f157290 */ /* 0x000fd800087fe43f */
.L_x_1344:
        /* <DEDUP_REMOVED lines=11> */
.L_x_1322:
[----:B------:R-:W2:Y:S04]  /*7b80*/  LDG.E.STRONG.GPU R0, desc[UR46][R2.64] ;  /* 0x0000002e02007981 */ /* 0x000ea8000c1ef900 */
[----:B--2---:R-:W-:Y:S01]  /*7b90*/  CCTL.IVALL ;  /* 0x00000000ff00798f */ /* 0x004fe20002000000 */
[----:B------:R-:W-:Y:S05]  /*7ba0*/  YIELD ;  /* 0x0000000000007946 */ /* 0x000fea0003800000 */
[----:B------:R-:W-:-:S13]  /*7bb0*/  ISETP.NE.AND P1, PT, R0, UR23, PT ;  /* 0x0000001700007c0c */ /* 0x000fda000bf25270 */
[----:B------:R-:W-:Y:S05]  /*7bc0*/  @P1 BRA `(.L_x_1322) ;  /* 0xfffffffc00ec1947 */ /* 0x000fea000383ffff */
.L_x_1321:
[----:B------:R-:W-:Y:S05]  /*7bd0*/  BSYNC B0 ;  /* 0x0000000000007941 */ /* 0x000fea0003800000 */
.L_x_1320:
[----:B------:R-:W-:-:S03]  /*7be0*/  UMOV UR16, 0xffffffff ;  /* 0xffffffff00107882 */ /* 0x000fc60000000000 */
[----:B------:R-:W-:Y:S05]  /*7bf0*/  BRA.DIV UR16, `(.L_x_1323) ;  /* 0x0000003210d47947 */ /* 0x000fea000b800000 */
[----:B------:R-:W-:Y:S01]  /*7c00*/  NOP ;  /* 0x0000000000007918 */ /* 0x000fe20000000000 */
.L_x_1390:
        /* <DEDUP_REMOVED lines=17> */
[----:B------:R1:W-:Y:S02]  /*7d20*/  UBLKRED.G.S.ADD.F32.RN [UR16], [UR22], UR24, desc[UR26] ;  /* 0x00001a10160073bb */ /* 0x0003e400080a1418 */
[----:B-1----:R0:W-:Y:S02]  /*7d30*/  UTMACMDFLUSH ;  /* 0x00000000000079b7 */ /* 0x0021e40000000000 */
.L_x_1325:
[----:B------:R-:W-:Y:S05]  /*7d40*/  BSYNC B0 ;  /* 0x0000000000007941 */ /* 0x000fea0003800000 */
.L_x_1324:
[----:B------:R-:W-:Y:S01]  /*7d50*/  ULEA UR16, UR18, UR4, 0xd ;  /* 0x0000000412107291 */ /* 0x000fe2000f8e683f */
[----:B------:R-:W-:Y:S03]  /*7d60*/  BAR.SYNC.DEFER_BLOCKING 0xe, 0xa0 ;  /* 0x0382800000007b1d */ /* 0x000fe60000010000 */
[----:B------:R-:W-:-:S03]  /*7d70*/  UIMAD.WIDE UR16, UR16, 0x4, UR20 ;  /* 0x00000004101078a5 */ /* 0x000fc6000f8e0214 */
        /* <DEDUP_REMOVED lines=12> */
.L_x_1327:
[----:B------:R-:W-:Y:S05]  /*7e40*/  BSYNC B0 ;  /* 0x0000000000007941 */ /* 0x000fea0003800000 */
.L_x_1326:
[----:B------:R-:W-:Y:S06]  /*7e50*/  BAR.ARV 0xa, 0xa0 ;  /* 0x0282800000007b1d */ /* 0x000fec0000002000 */
[----:B------:R-:W-:Y:S04]  /*7e60*/  BSSY B0, `(.L_x_1328) ;  /* 0x0000003000007945 */ /* 0x000fe80003800000 */
[----:B------:R-:W-:Y:S05]  /*7e70*/  @!P0 BRA `(.L_x_1329) ;  /* 0x0000000000048947 */ /* 0x000fea0003800000 */
[----:B------:R-:W-:-:S04]  /*7e80*/  DEPBAR.LE SB0, 0x0 ;  /* 0x000080000000791a */ /* 0x000fc80000000000 */
.L_x_1329:
[----:B------:R-:W-:Y:S05]  /*7e90*/  BSYNC B0 ;  /* 0x0000000000007941 */ /* 0x000fea0003800000 */
.L_x_1328:
        /* <DEDUP_REMOVED lines=19> */
.L_x_1331:
[----:B------:R-:W-:Y:S05]  /*7fd0*/  BSYNC B0 ;  /* 0x0000000000007941 */ /* 0x000fea0003800000 */
.L_x_1330:
        /* <DEDUP_REMOVED lines=9> */
.L_x_1334:
[----:B------:R-:W2:Y:S04]  /*8070*/  LDG.E.STRONG.GPU R0, desc[UR46][R2.64] ;  /* 0x0000002e02007981 */ /* 0x000ea8000c1ef900 */
[----:B--2---:R-:W-:Y:S01]  /*8080*/  CCTL.IVALL ;  /* 0x00000000ff00798f */ /* 0x004fe20002000000 */
[----:B------:R-:W-:Y:S05]  /*8090*/  YIELD ;  /* 0x0000000000007946 */ /* 0x000fea0003800000 */
[----:B------:R-:W-:-:S13]  /*80a0*/  ISETP.NE.AND P1, PT, R0, UR23, PT ;  /* 0x0000001700007c0c */ /* 0x000fda000bf25270 */
[----:B------:R-:W-:Y:S05]  /*80b0*/  @P1 BRA `(.L_x_1334) ;  /* 0xfffffffc00ec1947 */ /* 0x000fea000383ffff */
.L_x_1333:
[----:B------:R-:W-:Y:S05]  /*80c0*/  BSYNC B0 ;  /* 0x0000000000007941 */ /* 0x000fea0003800000 */
.L_x_1332:
[----:B------:R-:W-:-:S03]  /*80d0*/  UMOV UR12, 0xffffffff ;  /* 0xffffffff000c7882 */ /* 0x000fc60000000000 */
[----:B------:R-:W-:Y:S05]  /*80e0*/  BRA.DIV UR12, `(.L_x_1335) ;  /* 0x0000002e0cb47947 */ /* 0x000fea000b800000 */
[----:B------:R-:W-:Y:S01]  /*80f0*/  NOP ;  /* 0x0000000000007918 */ /* 0x000fe20000000000 */
.L_x_1393:
[----:B------:R-:W-:Y:S05]  /*8100*/  WARPSYNC.ALL ;  /* 0x0000000000007948 */ /* 0x000fea0003800000 */
[----:B------:R-:W-:Y:S06]  /*8110*/  BAR.SYNC.DEFER_BLOCKING 0xd, 0xa0 ;  /* 0x0342800000007b1d */ /* 0x000fec0000010000 */
[----:B------:R-:W-:Y:S04]  /*8120*/  BSSY B0, `(.L_x_1336) ;  /* 0x000000d000007945 */ /* 0x000fe80003800000 */
[----:B------:R-:W-:Y:S05]  /*8130*/  @!P0 BRA `(.L_x_1337) ;  /* 0x00000000002c8947 */ /* 0x000fea0003800000 */
[----:B------:R-:W1:Y:S01]  /*8140*/  S2UR UR13, SR_CgaCtaId ;  /* 0x00000000000d79c3 */ /* 0x000e620000008800 */
[----:B------:R-:W-:Y:S01]  /*8150*/  UMOV UR12, 0x400 ;  /* 0x00000400000c7882 */ /* 0x000fe20000000000 */
[----:B------:R-:W-:Y:S01]  /*8160*/  UIADD3 UR24, UP0, UR16, 0x4000, URZ ;  /* 0x0000400010187890 */ /* 0x000fe2000ff1e03f */
[----:B------:R-:W-:Y:S01]  /*8170*/  UMOV UR26, 0x0 ;  /* 0x00000000001a7882 */ /* 0x000fe20000000000 */
[----:B------:R-:W-:Y:S02]  /*8180*/  UMOV UR27, 0x14f00000 ;  /* 0x14f00000001b7882 */ /* 0x000fe40000000000 */
[----:B------:R-:W-:Y:S02]  /*8190*/  UIADD3.X UR25, URZ, UR17, URZ, UP0, !UPT ;  /* 0x000000113f197290 */ /* 0x000fe400087fe43f */
[----:B-1----:R-:W-:-:S03]  /*81a0*/  ULEA UR12, UR13, UR12, 0x18 ;  /* 0x0000000c0d0c7291 */ /* 0x002fc6000f8ec03f */
[----:B------:R-:W-:Y:S01]  /*81b0*/  UMOV UR13, 0x400 ;  /* 0x00000400000d7882 */ /* 0x000fe20000000000 */
[----:B------:R-:W-:-:S09]  /*81c0*/  UIADD3 UR12, UR12, 0x10000, URZ ;  /* 0x000100000c0c7890 */ /* 0x000fd2000fffe03f */
[----:B------:R1:W-:Y:S02]  /*81d0*/  UBLKRED.G.S.ADD.F32.RN [UR24], [UR12], UR13, desc[UR26] ;  /* 0x00001a180c0073bb */ /* 0x0003e400080a140d */
[----:B-1----:R0:W-:Y:S02]  /*81e0*/  UTMACMDFLUSH ;  /* 0x00000000000079b7 */ /* 0x0021e40000000000 */
.L_x_1337:
[----:B------:R-:W-:Y:S05]  /*81f0*/  BSYNC B0 ;  /* 0x0000000000007941 */ /* 0x000fea0003800000 */
.L_x_1336:
        /* <DEDUP_REMOVED lines=12> */
[----:B------:R1:W-:Y:S01]  /*82c0*/  UBLKRED.G.S.ADD.F32.RN [UR24], [UR12], UR13, desc[UR26] ;  /* 0x00001a180c0073bb */ /* 0x0003e200080a140d */
[----:B------:R0:W-:Y:S01]  /*82d0*/  UTMACMDFLUSH ;  /* 0x00000000000079b7 */ /* 0x0001e20000000000 */
[----:B-1----:R-:W-:-:S04]  /*82e0*/  DEPBAR.LE SB0, 0x1 ;  /* 0x000080400000791a */ /* 0x002fc80000000000 */
.L_x_1339:
[----:B------:R-:W-:Y:S05]  /*82f0*/  BSYNC B0 ;  /* 0x0000000000007941 */ /* 0x000fea0003800000 */
.L_x_1338:
[----:B------:R-:W-:Y:S06]  /*8300*/  BAR.ARV 0xa, 0xa0 ;  /* 0x0282800000007b1d */ /* 0x000fec0000002000 */
[----:B------:R-:W-:Y:S04]  /*8310*/  BSSY B0, `(.L_x_1340) ;  /* 0x0000003000007945 */ /* 0x000fe80003800000 */
[----:B------:R-:W-:Y:S05]  /*8320*/  @!P0 BRA `(.L_x_1341) ;  /* 0x0000000000048947 */ /* 0x000fea0003800000 */
[----:B------:R-:W-:-:S04]  /*8330*/  DEPBAR.LE SB0, 0x0 ;  /* 0x000080000000791a */ /* 0x000fc80000000000 */
.L_x_1341:
[----:B------:R-:W-:Y:S05]  /*8340*/  BSYNC B0 ;  /* 0x0000000000007941 */ /* 0x000fea0003800000 */
.L_x_1340:
        /* <DEDUP_REMOVED lines=19> */
.L_x_1343:
[----:B------:R-:W-:Y:S05]  /*8480*/  BSYNC B0 ;  /* 0x0000000000007941 */ /* 0x000fea0003800000 */
.L_x_1342:
[----:B------:R-:W-:Y:S02]  /*8490*/  UIADD3 UR6, UR6, 0x2, URZ ;  /* 0x0000000206067890 */ /* 0x000fe4000fffe03f */
[----:B------:R-:W-:Y:S02]  /*84a0*/  UIADD3 UR4, UR4, 0x4000, URZ ;  /* 0x0000400004047890 */ /* 0x000fe4000fffe03f */
[----:B------:R-:W-:-:S06]  /*84b0*/  UISETP.GE.AND UP0, UPT, UR6, UR11, UPT ;  /* 0x0000000b0600728c */ /* 0x000fcc000bf06270 */
[----:B------:R-:W-:-:S13]  /*84c0*/  PLOP3.LUT P1, PT, PT, PT, UP0, 0x80, 0x0 ;  /* 0x000000000000781c */ /* 0x000fda0003f2f008 */
[----:B------:R-:W-:Y:S05]  /*84d0*/  @!P1 BRA `(.L_x_1344) ;  /* 0xfffffff4007c9947 */ /* 0x000fea000383ffff */
.L_x_1305:
[----:B------:R-:W-:-:S06]  /*84e0*/  UISETP.GT.AND UP0, UPT, UR5, UR6, UPT ;  /* 0x000000060500728c */ /* 0x000fcc000bf04270 */
[----:B------:R-:W-:-:S13]  /*84f0*/  PLOP3.LUT P0, PT, PT, PT, UP0, 0x80, 0x0 ;  /* 0x000000000000781c */ /* 0x000fda0003f0f008 */
[----:B------:R-:W-:Y:S05]  /*8500*/  @!P0 BRA `(.L_x_1244) ;  /* 0x0000002800088947 */ /* 0x000fea0003800000 */
[----:B------:R-:W2:Y:S01]  /*8510*/  S2R R0, SR_TID.X ;  /* 0x0000000000007919 */ /* 0x000ea20000002100 */
[----:B------:R-:W-:Y:S01]  /*8520*/  UIADD3 UR4, UR5, -UR6, URZ ;  /* 0x8000000605047290 */ /* 0x000fe2000fffe03f */
[----:B------:R-:W-:Y:S01]  /*8530*/  ULDC UR16, c[0x0][0x288] ;  /* 0x0000a20000107ab9 */ /* 0x000fe20000000800 */
[----:B------:R-:W-:Y:S02]  /*8540*/  ULDC UR17, c[0x0][0x760] ;  /* 0x0001d80000117ab9 */ /* 0x000fe40000000800 */
[----:B------:R-:W-:Y:S02]  /*8550*/  ULOP3.LUT UR4, UR4, 0x1, URZ, 0xc0, !UPT ;  /* 0x0000000104047892 */ /* 0x000fe4000f8ec03f */
[----:B------:R-:W-:Y:S02]  /*8560*/  UIMAD UR18, UR16, UR17, URZ ;  /* 0x00000011101272a4 */ /* 0x000fe4000f8e023f */
[----:B------:R-:W-:-:S06]  /*8570*/  UISETP.NE.U32.AND UP0, UPT, UR4, 0x1, UPT ;  /* 0x000000010400788c */ /* 0x000fcc000bf05070 */
[----:B------:R-:W-:Y:S02]  /*8580*/  PLOP3.LUT P0, PT, PT, PT, UP0, 0x80, 0x0 ;  /* 0x000000000000781c */ /* 0x000fe40003f0f008 */
[----:B--2---:R-:W-:-:S11]  /*8590*/  LOP3.LUT R0, R0, 0x1f, RZ, 0xc0, !PT ;  /* 0x0000001f00007812 */ /* 0x004fd600078ec0ff */
[----:B------:R-:W-:Y:S05]  /*85a0*/  @P0 BRA `(.L_x_1345) ;  /* 0x0000000000780947 */ /* 0x000fea0003800000 */
[----:B------:R-:W-:Y:S01]  /*85b0*/  UIMAD UR4, UR18, UR6, URZ ;  /* 0x00000006120472a4 */ /* 0x000fe2000f8e023f */
[----:B------:R-:W-:Y:S01]  /*85c0*/  ISETP.NE.AND P0, PT, R0, RZ, PT ;  /* 0x000000ff0000720c */ /* 0x000fe20003f05270 */
[----:B------:R-:W-:Y:S01]  /*85d0*/  ULDC.64 UR12, c[0x0][0x768] ;  /* 0x0001da00000c7ab9 */ /* 0x000fe20000000a00 */
[----:B------:R-:W-:Y:S01]  /*85e0*/  BSSY B0, `(.L_x_1346) ;  /* 0x0000019000007945 */ /* 0x000fe20003800000 */
[----:B------:R-:W-:-:S04]  /*85f0*/  UIADD3 UR8, UP0, UR4, UR7, URZ ;  /* 0x0000000704087290 */ /* 0x000fc8000ff1e03f */
[----:B------:R-:W-:Y:S02]  /*8600*/  ULEA.HI.X.SX32 UR9, UR4, UR10, 0x1, UP0 ;  /* 0x0000000a04097291 */ /* 0x000fe400080f0e3f */
[----:B------:R-:W-:Y:S02]  /*8610*/  ULEA UR11, UP0, UR8, UR12, 0x2 ;  /* 0x0000000c080b7291 */ /* 0x000fe4000f80103f */
[----:B------:R-:W-:Y:S02]  /*8620*/  UIADD3 UR4, UR6, 0x1, URZ ;  /* 0x0000000106047890 */ /* 0x000fe4000fffe03f */
[----:B------:R-:W-:Y:S01]  /*8630*/  ULEA.HI.X UR9, UR8, UR13, UR9, 0x2, UP0 ;  /* 0x0000000d08097291 */ /* 0x000fe200080f1409 */
[----:B------:R-:W-:Y:S01]  /*8640*/  NOP ;  /* 0x0000000000007918 */ /* 0x000fe20000000000 */
[----:B------:R-:W-:Y:S10]  /*8650*/  @P0 BRA `(.L_x_1347) ;  /* 0x0000000000440947 */ /* 0x000ff40003800000 */
        /* <DEDUP_REMOVED lines=9> */
[----:B-1----:R-:W1:Y:S01]  /*86f0*/  S2R R2, SR_LANEID ;  /* 0x0000000000027919 */ /* 0x002e620000000000 */
[----:B------:R-:W-:Y:S01]  /*8700*/  VOTEU.ANY UR8, UPT, PT ;  /* 0x0000000000087886 */ /* 0x000fe200038e0100 */
[----:B------:R-:W-:Y:S01]  /*8710*/  IMAD.U32 R3, RZ, RZ, UR9 ;  /* 0x00000009ff037e24 */ /* 0x000fe2000f8e00ff */
[----:B------:R-:W-:-:S02]  /*8720*/  UFLO.U32 UR12, UR8 ;  /* 0x00000008000c72bd */ /* 0x000fc400080e0000 */
[----:B------:R-:W2:Y:S04]  /*8730*/  POPC R5, UR8 ;  /* 0x0000000800057d09 */ /* 0x000ea80008000000 */
[----:B-1----:R-:W-:Y:S01]  /*8740*/  ISETP.EQ.U32.AND P0, PT, R2, UR12, PT ;  /* 0x0000000c02007c0c */ /* 0x002fe2000bf02070 */
[----:B------:R-:W-:-:S12]  /*8750*/  IMAD.U32 R2, RZ, RZ, UR11 ;  /* 0x0000000bff027e24 */ /* 0x000fd8000f8e00ff */
[----:B--2---:R2:W-:Y:S02]  /*8760*/  @P0 REDG.E.ADD.S32.STRONG.GPU desc[UR46][R2.64], R5 ;  /* 0x000000050200098e */ /* 0x0045e4000c10e3ae */
.L_x_1347:
[----:B------:R-:W-:Y:S05]  /*8770*/  BSYNC B0 ;  /* 0x0000000000007941 */ /* 0x000fea0003800000 */
.L_x_1346:
[----:B------:R-:W-:Y:S05]  /*8780*/  BRA `(.L_x_1348) ;  /* 0x0000000000047947 */ /* 0x000fea0003800000 */
.L_x_1345:
[----:B------:R-:W-:-:S05]  /*8790*/  UMOV UR4, UR6 ;  /* 0x0000000600047c82 */ /* 0x000fca0008000000 */
.L_x_1348:
[----:B------:R-:W-:-:S04]  /*87a0*/  UIADD3 UR8, UR6, 0x1, URZ ;  /* 0x0000000106087890 */ /* 0x000fc8000fffe03f */
[----:B------:R-:W-:-:S06]  /*87b0*/  UISETP.NE.AND UP0, UPT, UR5, UR8, UPT ;  /* 0x000000080500728c */ /* 0x000fcc000bf05270 */
[----:B------:R-:W-:-:S13]  /*87c0*/  PLOP3.LUT P0, PT, PT, PT, UP0, 0x80, 0x0 ;  /* 0x000000000000781c */ /* 0x000fda0003f0f008 */
[----:B------:R-:W-:Y:S05]  /*87d0*/  @!P0 BRA `(.L_x_1244) ;  /* 0x0000002400548947 */ /* 0x000fea0003800000 */
[----:B------:R-:W-:Y:S01]  /*87e0*/  UIADD3 UR8, UR4, 0x1, URZ ;  /* 0x0000000104087890 */ /* 0x000fe2000fffe03f */
[----:B------:R-:W-:Y:S01]  /*87f0*/  ISETP.NE.AND P1, PT, R0, RZ, PT ;  /* 0x000000ff0000720c */ /* 0x000fe20003f25270 */
[----:B------:R-:W-:Y:S02]  /*8800*/  UIMAD UR9, UR4, UR16, URZ ;  /* 0x00000010040972a4 */ /* 0x000fe4000f8e023f */
[----:B------:R-:W-:Y:S02]  /*8810*/  UIADD3 UR11, -UR5, UR4, URZ ;  /* 0x00000004050b7290 */ /* 0x000fe4000fffe13f */
[----:B------:R-:W-:Y:S02]  /*8820*/  UIMAD UR8, UR18, UR8, URZ ;  /* 0x00000008120872a4 */ /* 0x000fe4000f8e023f */
[----:B------:R-:W-:Y:S01]  /*8830*/  UIMAD UR9, UR9, UR17, URZ ;  /* 0x00000011090972a4 */ /* 0x000fe2000f8e023f */
[----:B------:R-:W-:-:S11]  /*8840*/  ULDC.64 UR20, c[0x0][0x768] ;  /* 0x0001da0000147ab9 */ /* 0x000fd60000000a00 */
.L_x_1353:
[----:B------:R-:W-:Y:S01]  /*8850*/  UIADD3 UR12, UP0, UR9, UR7, URZ ;  /* 0x00000007090c7290 */ /* 0x000fe2000ff1e03f */
[----:B------:R-:W-:-:S03]  /*8860*/  NOP ;  /* 0x0000000000007918 */ /* 0x000fc60000000000 */
[----:B------:R-:W-:Y:S01]  /*8870*/  ULEA.HI.X.SX32 UR13, UR9, UR10, 0x1, UP0 ;  /* 0x0000000a090d7291 */ /* 0x000fe200080f0e3f */
[----:B------:R-:W-:Y:S01]  /*8880*/  BSSY B0, `(.L_x_1349) ;  /* 0x0000015000007945 */ /* 0x000fe20003800000 */
[----:B------:R-:W-:-:S04]  /*8890*/  ULEA UR15, UP0, UR12, UR20, 0x2 ;  /* 0x000000140c0f7291 */ /* 0x000fc8000f80103f */
[----:B------:R-:W-:Y:S01]  /*88a0*/  ULEA.HI.X UR13, UR12, UR21, UR13, 0x2, UP0 ;  /* 0x000000150c0d7291 */ /* 0x000fe200080f140d */
[----:B---34-:R-:W-:Y:S11]  /*88b0*/  @P1 BRA `(.L_x_1350) ;  /* 0x0000000000441947 */ /* 0x018ff60003800000 */
[----:B------:R-:W-:Y:S01]  /*88c0*/  @!PT LDS RZ, [RZ] ;  /* 0x00000000fffff984 */ /* 0x000fe20000000800 */
[----:B------:R-:W-:Y:S01]  /*88d0*/  @!PT LDS RZ, [RZ] ;  /* 0x00000000fffff984 */ /* 0x000fe20000000800 */
[----:B------:R-:W-:Y:S01]  /*88e0*/  @!PT LDS RZ, [RZ] ;  /* 0x00000000fffff984 */ /* 0x000fe20000000800 */
[----:B------:R-:W-:Y:S01]  /*88f0*/  @!PT LDS RZ, [RZ] ;  /* 0x00000000fffff984 */ /* 0x000fe20000000800 */
[----:B------:R3:W-:Y:S06]  /*8900*/  MEMBAR.ALL.CTA ;  /* 0x0000000000007992 */ /* 0x0007ec0000008000 */
[----:B---3--:R-:W-:Y:S06]  /*8910*/  MEMBAR.ALL.GPU ;  /* 0x0000000000007992 */ /* 0x008fec000000a000 */
[----:B------:R-:W-:-:S00]  /*8920*/  ERRBAR ;  /* 0x00000000000079ab */ /* 0x000fc00000000000 */
[----:B------:R-:W-:Y:S06]  /*8930*/  CGAERRBAR ;  /* 0x00000000000075ab */ /* 0x000fec0000000000 */
[----:B012345:R-:W-:Y:S01]  /*8940*/  CCTL.IVALL ;  /* 0x00000000ff00798f */ /* 0x03ffe20002000000 */
[----:B------:R-:W3:Y:S01]  /*8950*/  S2R R0, SR_LANEID ;  /* 0x0000000000007919 */ /* 0x000ee20000000000 */
[----:B------:R-:W-:Y:S01]  /*8960*/  VOTEU.ANY UR12, UPT, PT ;  /* 0x00000000000c7886 */ /* 0x000fe200038e0100 */
[----:B-12---:R-:W-:Y:S01]  /*8970*/  IMAD.U32 R2, RZ, RZ, UR15 ;  /* 0x0000000fff027e24 */ /* 0x006fe2000f8e00ff */
[----:B------:R-:W-:-:S02]  /*8980*/  UFLO.U32 UR14, UR12 ;  /* 0x0000000c000e72bd */ /* 0x000fc400080e0000 */
[----:B------:R-:W1:Y:S01]  /*8990*/  POPC R5, UR12 ;  /* 0x0000000c00057d09 */ /* 0x000e620008000000 */
[----:B------:R-:W-:-:S03]  /*89a0*/  IMAD.U32 R3, RZ, RZ, UR13 ;  /* 0x0000000dff037e24 */ /* 0x000fc6000f8e00ff */
[----:B---3--:R-:W-:-:S13]  /*89b0*/  ISETP.EQ.U32.AND P0, PT, R0, UR14, PT ;  /* 0x0000000e00007c0c */ /* 0x008fda000bf02070 */
[----:B-1----:R3:W-:Y:S02]  /*89c0*/  @P0 REDG.E.ADD.S32.STRONG.GPU desc[UR46][R2.64], R5 ;  /* 0x000000050200098e */ /* 0x0027e4000c10e3ae */
.L_x_1350:
[----:B------:R-:W-:Y:S05]  /*89d0*/  BSYNC B0 ;  /* 0x0000000000007941 */ /* 0x000fea0003800000 */
.L_x_1349:
[----:B------:R-:W-:Y:S01]  /*89e0*/  UIADD3 UR12, UP0, UR8, UR7, URZ ;  /* 0x00000007080c7290 */ /* 0x000fe2000ff1e03f */
[----:B------:R-:W-:-:S03]  /*89f0*/  NOP ;  /* 0x0000000000007918 */ /* 0x000fc60000000000 */
[----:B------:R-:W-:Y:S01]  /*8a00*/  ULEA.HI.X.SX32 UR13, UR8, UR10, 0x1, UP0 ;  /* 0x0000000a080d7291 */ /* 0x000fe200080f0e3f */
[----:B------:R-:W-:Y:S01]  /*8a10*/  BSSY B0, `(.L_x_1351) ;  /* 0x0000015000007945 */ /* 0x000fe20003800000 */
[----:B------:R-:W-:-:S04]  /*8a20*/  ULEA UR15, UP0, UR12, UR20, 0x2 ;  /* 0x000000140c0f7291 */ /* 0x000fc8000f80103f */
[----:B------:R-:W-:Y:S01]  /*8a30*/  ULEA.HI.X UR13, UR12, UR21, UR13, 0x2, UP0 ;  /* 0x000000150c0d7291 */ /* 0x000fe200080f140d */
[----:B------:R-:W-:Y:S11]  /*8a40*/  @P1 BRA `(.L_x_1352) ;  /* 0x0000000000441947 */ /* 0x000ff60003800000 */
[----:B------:R-:W-:Y:S01]  /*8a50*/  @!PT LDS RZ, [RZ] ;  /* 0x00000000fffff984 */ /* 0x000fe20000000800 */
[----:B------:R-:W-:Y:S01]  /*8a60*/  @!PT LDS RZ, [RZ] ;  /* 0x00000000fffff984 */ /* 0x000fe20000000800 */
[----:B------:R-:W-:Y:S01]  /*8a70*/  @!PT LDS RZ, [RZ] ;  /* 0x00000000fffff984 */ /* 0x000fe20000000800 */
[----:B------:R-:W-:Y:S01]  /*8a80*/  @!PT LDS RZ, [RZ] ;  /* 0x00000000fffff984 */ /* 0x000fe20000000800 */
[----:B------:R4:W-:Y:S06]  /*8a90*/  MEMBAR.ALL.CTA ;  /* 0x0000000000007992 */ /* 0x0009ec0000008000 */
[----:B----4-:R-:W-:Y:S06]  /*8aa0*/  MEMBAR.ALL.GPU ;  /* 0x0000000000007992 */ /* 0x010fec000000a000 */
[----:B------:R-:W-:-:S00]  /*8ab0*/  ERRBAR ;  /* 0x00000000000079ab */ /* 0x000fc00000000000 */
[----:B------:R-:W-:Y:S06]  /*8ac0*/  CGAERRBAR ;  /* 0x00000000000075ab */ /* 0x000fec0000000000 */
[----:B012345:R-:W-:Y:S01]  /*8ad0*/  CCTL.IVALL ;  /* 0x00000000ff00798f */ /* 0x03ffe20002000000 */
[----:B------:R-:W4:Y:S01]  /*8ae0*/  S2R R0, SR_LANEID ;  /* 0x0000000000007919 */ /* 0x000f220000000000 */
[----:B------:R-:W-:Y:S01]  /*8af0*/  VOTEU.ANY UR12, UPT, PT ;  /* 0x00000000000c7886 */ /* 0x000fe200038e0100 */
[----:B-123--:R-:W-:Y:S01]  /*8b00*/  IMAD.U32 R2, RZ, RZ, UR15 ;  /* 0x0000000fff027e24 */ /* 0x00efe2000f8e00ff */
[----:B------:R-:W-:-:S02]  /*8b10*/  UFLO.U32 UR14, UR12 ;  /* 0x0000000c000e72bd */ /* 0x000fc400080e0000 */
[----:B------:R-:W1:Y:S01]  /*8b20*/  POPC R5, UR12 ;  /* 0x0000000c00057d09 */ /* 0x000e620008000000 */
[----:B------:R-:W-:-:S03]  /*8b30*/  IMAD.U32 R3, RZ, RZ, UR13 ;  /* 0x0000000dff037e24 */ /* 0x000fc6000f8e00ff */
[----:B----4-:R-:W-:-:S13]  /*8b40*/  ISETP.EQ.U32.AND P0, PT, R0, UR14, PT ;  /* 0x0000000e00007c0c */ /* 0x010fda000bf02070 */
[----:B-1----:R4:W-:Y:S02]  /*8b50*/  @P0 REDG.E.ADD.S32.STRONG.GPU desc[UR46][R2.64], R5 ;  /* 0x000000050200098e */ /* 0x0029e4000c10e3ae */
.L_x_1352:
[----:B------:R-:W-:Y:S05]  /*8b60*/  BSYNC B0 ;  /* 0x0000000000007941 */ /* 0x000fea0003800000 */
.L_x_1351:
[----:B------:R-:W-:Y:S02]  /*8b70*/  UIADD3 UR11, UR11, 0x2, URZ ;  /* 0x000000020b0b7890 */ /* 0x000fe4000fffe03f */
[----:B------:R-:W-:Y:S02]  /*8b80*/  ULEA UR8, UR18, UR8, 0x1 ;  /* 0x0000000812087291 */ /* 0x000fe4000f8e083f */
[----:B------:R-:W-:Y:S02]  /*8b90*/  ULEA UR9, UR18, UR9, 0x1 ;  /* 0x0000000912097291 */ /* 0x000fe4000f8e083f */
[----:B------:R-:W-:-:S13]  /*8ba0*/  ISETP.NE.AND P0, PT, RZ, UR11, PT ;  /* 0x0000000bff007c0c */ /* 0x000fda000bf05270 */
[----:B------:R-:W-:Y:S05]  /*8bb0*/  @!P0 BRA `(.L_x_1244) ;  /* 0x00000020005c8947 */ /* 0x000fea0003800000 */
[----:B------:R-:W-:Y:S05]  /*8bc0*/  BRA `(.L_x_1353) ;  /* 0xfffffffc00207947 */ /* 0x000fea000383ffff */
.L_x_1302:
        /* <DEDUP_REMOVED lines=33> */
.L_x_1355:
        /* <DEDUP_REMOVED lines=43> */
.L_x_1394:
        /* <DEDUP_REMOVED lines=15> */
.L_x_1358:
        /* <DEDUP_REMOVED lines=98> */
.L_x_1369:
[----:B--234-:R-:W-:-:S04]  /*97a0*/  SHF.L.U32 R21, R11, 0x1f, RZ ;  /* 0x0000001f0b157819 */ /* 0x01cfc800000006ff */
[----:B------:R-:W1:Y:S02]  /*97b0*/  SYNCS.PHASECHK.TRANS64.TRYWAIT P1, [R16+URZ+0x30840], R21 ;  /* 0x03084015100075a7 */ /* 0x000e64000802017f */
[----:B-1----:R-:W-:Y:S05]  /*97c0*/  @!P1 BRA `(.L_x_1361) ;  /* 0x00000018002c9947 */ /* 0x002fea0003800000 */
.L_x_1395:
[----:B------:R-:W-:Y:S05]  /*97d0*/  @P0 BRA `(.L_x_1362) ;  /* 0x0000000000140947 */ /* 0x000fea0003800000 */
[----:B------:R-:W-:Y:S01]  /*97e0*/  ISETP.NE.AND P1, PT, R6, RZ, PT ;  /* 0x000000ff0600720c */ /* 0x000fe20003f25270 */
[----:B------:R-:W-:-:S04]  /*97f0*/  IMAD.MOV.U32 R3, RZ, RZ, 0x4100 ;  /* 0x00004100ff037424 */ /* 0x000fc800078e00ff */
[----:B------:R3:W-:Y:S08]  /*9800*/  SYNCS.ARRIVE.TRANS64 RZ, [R16+URZ+0x30830], R3 ;  /* 0x0308300310ff79a7 */ /* 0x0007f0000800003f */
[----:B------:R-:W-:Y:S05]  /*9810*/  @!P1 BRA `(.L_x_1362) ;  /* 0x0000000000049947 */ /* 0x000fea0003800000 */
[----:B------:R-:W-:Y:S01]  /*9820*/  BPT.TRAP 0x1 ;  /* 0x000000040000795c */ /* 0x000fe20000300000 */
.L_x_1362:
        /* <DEDUP_REMOVED lines=36> */
.L_x_1396:
[----:B------:R-:W-:Y:S05]  /*9a70*/  @P0 BRA `(.L_x_1364) ;  /* 0x0000000000140947 */ /* 0x000fea0003800000 */
[----:B------:R-:W-:Y:S01]  /*9a80*/  ISETP.NE.AND P1, PT, R6, RZ, PT ;  /* 0x000000ff0600720c */ /* 0x000fe20003f25270 */
[----:B------:R-:W-:-:S04]  /*9a90*/  IMAD.MOV.U32 R2, RZ, RZ, 0x4100 ;  /* 0x00004100ff027424 */ /* 0x000fc800078e00ff */
[----:B------:R3:W-:Y:S08]  /*9aa0*/  SYNCS.ARRIVE.TRANS64 RZ, [R16+URZ+0x30818], R2 ;  /* 0x0308180210ff79a7 */ /* 0x0007f0000800003f */
[----:B------:R-:W-:Y:S05]  /*9ab0*/  @!P1 BRA `(.L_x_1364) ;  /* 0x0000000000049947 */ /* 0x000fea0003800000 */
[----:B------:R-:W-:Y:S01]  /*9ac0*/  BPT.TRAP 0x1 ;  /* 0x000000040000795c */ /* 0x000fe20000300000 */
.L_x_1364:
        /* <DEDUP_REMOVED lines=36> */
.L_x_1397:
[----:B------:R-:W-:Y:S05]  /*9d10*/  @P0 BRA `(.L_x_1366) ;  /* 0x0000000000140947 */ /* 0x000fea0003800000 */
[----:B------:R-:W-:Y:S01]  /*9d20*/  ISETP.NE.AND P1, PT, R6, RZ, PT ;  /* 0x000000ff0600720c */ /* 0x000fe20003f25270 */
[----:B-123--:R-:W-:-:S04]  /*9d30*/  IMAD.MOV.U32 R21, RZ, RZ, 0x4100 ;  /* 0x00004100ff157424 */ /* 0x00efc800078e00ff */
[----:B------:R4:W-:Y:S08]  /*9d40*/  SYNCS.ARRIVE.TRANS64 RZ, [R16+URZ+0x30838], R21 ;  /* 0x0308381510ff79a7 */ /* 0x0009f0000800003f */
[----:B------:R-:W-:Y:S05]  /*9d50*/  @!P1 BRA `(.L_x_1366) ;  /* 0x0000000000049947 */ /* 0x000fea0003800000 */
[----:B------:R-:W-:Y:S01]  /*9d60*/  BPT.TRAP 0x1 ;  /* 0x000000040000795c */ /* 0x000fe20000300000 */
.L_x_1366:
        /* <DEDUP_REMOVED lines=31> */
.L_x_1399:
[----:B------:R-:W-:Y:S05]  /*9f60*/  @P0 BRA `(.L_x_1368) ;  /* 0x0000000000140947 */ /* 0x000fea0003800000 */
[----:B------:R-:W-:Y:S01]  /*9f70*/  ISETP.NE.AND P1, PT, R6, RZ, PT ;  /* 0x000000ff0600720c */ /* 0x000fe20003f25270 */
[----:B------:R-:W-:-:S04]  /*9f80*/  IMAD.MOV.U32 R5, RZ, RZ, 0x4100 ;  /* 0x00004100ff057424 */ /* 0x000fc800078e00ff */
[----:B------:R1:W-:Y:S08]  /*9f90*/  SYNCS.ARRIVE.TRANS64 RZ, [R16+URZ+0x30810], R5 ;  /* 0x0308100510ff79a7 */ /* 0x0003f0000800003f */
[----:B------:R-:W-:Y:S05]  /*9fa0*/  @!P1 BRA `(.L_x_1368) ;  /* 0x0000000000049947 */ /* 0x000fea0003800000 */
[----:B------:R-:W-:Y:S01]  /*9fb0*/  BPT.TRAP 0x1 ;  /* 0x000000040000795c */ /* 0x000fe20000300000 */
.L_x_1368:
        /* <DEDUP_REMOVED lines=37> */
.L_x_1360:
[----:B------:R-:W3:Y:S02]  /*a210*/  LDL.LU R4, [R1+0x4] ;  /* 0x0000040001047983 */ /* 0x000ee40000300800 */
[----:B---3--:R-:W-:Y:S02]  /*a220*/  ISETP.NE.AND P1, PT, R4, RZ, PT ;  /* 0x000000ff0400720c */ /* 0x008fe40003f25270 */
[----:B------:R1:W5:Y:S11]  /*a230*/  LDL R4, [R1] ;  /* 0x0000000001047983 */ /* 0x0003760000100800 */
[----:B-1----:R-:W-:Y:S05]  /*a240*/  @!P1 BRA `(.L_x_1359) ;  /* 0x0000000400489947 */ /* 0x002fea0003800000 */
[----:B------:R-:W-:-:S04]  /*a250*/  SHF.L.U32 R13, R11, 0x1f, RZ ;  /* 0x0000001f0b0d7819 */ /* 0x000fc800000006ff */
[----:B------:R-:W1:Y:S02]  /*a260*/  SYNCS.PHASECHK.TRANS64.TRYWAIT P1, [R16+URZ+0x30840], R13 ;  /* 0x0308400d100075a7 */ /* 0x000e64000802017f */
[----:B-1----:R-:W-:Y:S05]  /*a270*/  @!P1 BRA `(.L_x_1370) ;  /* 0x0000000c00d49947 */ /* 0x002fea0003800000 */
.L_x_1400:
[----:B------:R-:W-:Y:S05]  /*a280*/  @P0 BRA `(.L_x_1371) ;  /* 0x0000000000140947 */ /* 0x000fea0003800000 */
[----:B------:R-:W-:Y:S01]  /*a290*/  ISETP.NE.AND P1, PT, R6, RZ, PT ;  /* 0x000000ff0600720c */ /* 0x000fe20003f25270 */
[----:B--2---:R-:W-:-:S04]  /*a2a0*/  IMAD.MOV.U32 R5, RZ, RZ, 0x4100 ;  /* 0x00004100ff057424 */ /* 0x004fc800078e00ff */
[----:B------:R3:W-:Y:S08]  /*a2b0*/  SYNCS.ARRIVE.TRANS64 RZ, [R16+URZ+0x30830], R5 ;  /* 0x0308300510ff79a7 */ /* 0x0007f0000800003f */
[----:B------:R-:W-:Y:S05]  /*a2c0*/  @!P1 BRA `(.L_x_1371) ;  /* 0x0000000000049947 */ /* 0x000fea0003800000 */
[----:B------:R-:W-:Y:S01]  /*a2d0*/  BPT.TRAP 0x1 ;  /* 0x000000040000795c */ /* 0x000fe20000300000 */
.L_x_1371:
        /* <DEDUP_REMOVED lines=33> */
.L_x_1401:
[----:B------:R-:W-:Y:S05]  /*a4f0*/  @P0 BRA `(.L_x_1373) ;  /* 0x0000000000140947 */ /* 0x000fea0003800000 */
[----:B------:R-:W-:Y:S01]  /*a500*/  ISETP.NE.AND P0, PT, R6, RZ, PT ;  /* 0x000000ff0600720c */ /* 0x000fe20003f05270 */
[----:B------:R-:W-:-:S04]  /*a510*/  IMAD.MOV.U32 R5, RZ, RZ, 0x4100 ;  /* 0x00004100ff057424 */ /* 0x000fc800078e00ff */
[----:B------:R3:W-:Y:S08]  /*a520*/  SYNCS.ARRIVE.TRANS64 RZ, [R16+URZ+0x30818], R5 ;  /* 0x0308180510ff79a7 */ /* 0x0007f0000800003f */
[----:B------:R-:W-:Y:S05]  /*a530*/  @!P0 BRA `(.L_x_1373) ;  /* 0x0000000000048947 */ /* 0x000fea0003800000 */
[----:B------:R-:W-:Y:S01]  /*a540*/  BPT.TRAP 0x1 ;  /* 0x000000040000795c */ /* 0x000fe20000300000 */
.L_x_1373:
        /* <DEDUP_REMOVED lines=34> */
.L_x_1359:
[----:B------:R-:W3:Y:S01]  /*a770*/  S2R R0, SR_TID.X ;  /* 0x0000000000007919 */ /* 0x000ee20000002100 */
[----:B------:R-:W-:Y:S01]  /*a780*/  IMAD R3, R19, 0x8, R16 ;  /* 0x0000000813037824 */ /* 0x000fe200078e0210 */
[----:B---3--:R-:W-:Y:S02]  /*a790*/  LOP3.LUT R2, R0, 0x7f, RZ, 0xc0, !PT ;  /* 0x0000007f00027812 */ /* 0x008fe400078ec0ff */
[----:B------:R-:W-:Y:S02]  /*a7a0*/  SHF.L.U32 R0, R11, 0x1f, RZ ;  /* 0x0000001f0b007819 */ /* 0x000fe400000006ff */
[----:B------:R-:W-:Y:S02]  /*a7b0*/  ISETP.NE.AND P1, PT, R2, RZ, PT ;  /* 0x000000ff0200720c */ /* 0x000fe40003f25270 */
[----:B------:R-:W3:Y:S02]  /*a7c0*/  SYNCS.PHASECHK.TRANS64.TRYWAIT P0, [R3+URZ+0x30840], R0 ;  /* 0x03084000030075a7 */ /* 0x000ee4000800017f */
[----:B---3--:R-:W-:Y:S09]  /*a7d0*/  @!P0 BRA `(.L_x_1374) ;  /* 0x0000000800a48947 */ /* 0x008ff20003800000 */
.L_x_1402:
[----:B------:R-:W-:Y:S05]  /*a7e0*/  @P1 BRA `(.L_x_1375) ;  /* 0x0000000000181947 */ /* 0x000fea0003800000 */
[----:B------:R-:W1:Y:S01]  /*a7f0*/  S2R R2, SR_TID.X ;  /* 0x0000000000027919 */ /* 0x000e620000002100 */
[----:B---3--:R-:W-:-:S04]  /*a800*/  IMAD.MOV.U32 R0, RZ, RZ, 0x4100 ;  /* 0x00004100ff007424 */ /* 0x008fc800078e00ff */
[----:B------:R3:W-:Y:S01]  /*a810*/  SYNCS.ARRIVE.TRANS64 RZ, [R3+URZ+0x30830], R0 ;  /* 0x0308300003ff79a7 */ /* 0x0007e2000800003f */
[----:B-1----:R-:W-:-:S13]  /*a820*/  LOP3.LUT P0, RZ, R2, 0x1f, RZ, 0xc0, !PT ;  /* 0x0000001f02ff7812 */ /* 0x002fda000780c0ff */
[----:B---3--:R-:W-:Y:S05]  /*a830*/  @!P0 BRA `(.L_x_1375) ;  /* 0x0000000000048947 */ /* 0x008fea0003800000 */
[----:B------:R-:W-:Y:S01]  /*a840*/  BPT.TRAP 0x1 ;  /* 0x000000040000795c */ /* 0x000fe20000300000 */
.L_x_1375:
        /* <DEDUP_REMOVED lines=40> */
.L_x_1356:
[----:B------:R-:W-:Y:S05]  /*aad0*/  BSYNC B0 ;  /* 0x0000000000007941 */ /* 0x000fea0003800000 */
.L_x_1354:
[----:B------:R-:W-:-:S03]  /*aae0*/  UMOV UR7, 0xffffffff ;  /* 0xffffffff00077882 */ /* 0x000fc60000000000 */
[----:B------:R-:W-:Y:S05]  /*aaf0*/  BRA.DIV UR7, `(.L_x_1376) ;  /* 0x0000000607f07947 */ /* 0x000fea000b800000 */
[----:B------:R-:W-:-:S13]  /*ab00*/  ELECT P6, URZ, PT ;  /* 0x00000000003f782f */ /* 0x000fda00038c0000 */
.L_x_1405:
[----:B------:R-:W-:Y:S05]  /*ab10*/  @!P6 BRA `(.L_x_1244) ;  /* 0x000000000084e947 */ /* 0x000fea0003800000 */
[----:B------:R-:W-:-:S06]  /*ab20*/  ULOP3.LUT UR7, UR38, 0x2, URZ, 0xfc, !UPT ;  /* 0x0000000226077892 */ /* 0x000fcc000f8efc3f */
[----:B------:R-:W-:-:S05]  /*ab30*/  IMAD.U32 R2, RZ, RZ, UR7 ;  /* 0x00000007ff027e24 */ /* 0x000fca000f8e00ff */
[----:B------:R-:W-:-:S13]  /*ab40*/  ISETP.NE.AND P2, PT, R2, 0x3, PT ;  /* 0x000000030200780c */ /* 0x000fda0003f45270 */
[----:B------:R-:W-:Y:S05]  /*ab50*/  @!P2 BRA `(.L_x_1377) ;  /* 0x000000000004a947 */ /* 0x000fea0003800000 */
[----:B------:R-:W-:Y:S01]  /*ab60*/  BPT.TRAP 0x1 ;  /* 0x000000040000795c */ /* 0x000fe20000300000 */
.L_x_1377:
        /* <DEDUP_REMOVED lines=15> */
.L_x_1406:
[----:B------:R-:W2:Y:S02]  /*ac60*/  SYNCS.PHASECHK.TRANS64.TRYWAIT P0, [R3+URZ], R2 ;  /* 0x00000002030075a7 */ /* 0x000ea4000800017f */
[----:B--2---:R-:W-:Y:S05]  /*ac70*/  @!P0 BRA `(.L_x_1379) ;  /* 0x0000000400c48947 */ /* 0x004fea0003800000 */
.L_x_1407:
[----:B------:R-:W-:Y:S05]  /*ac80*/  @!P2 BRA `(.L_x_1380) ;  /* 0x000000000004a947 */ /* 0x000fea0003800000 */
[----:B------:R-:W-:Y:S01]  /*ac90*/  BPT.TRAP 0x1 ;  /* 0x000000040000795c */ /* 0x000fe20000300000 */
.L_x_1380:
[----:B--2---:R-:W-:-:S04]  /*aca0*/  VIADD R3, R7, 0x30840 ;  /* 0x0003084007037836 */ /* 0x004fc80000000000 */
[----:B------:R-:W-:-:S04]  /*acb0*/  IMAD R0, R0, 0x8, R3 ;  /* 0x0000000800007824 */ /* 0x000fc800078e0203 */
[----:B------:R-:W2:Y:S02]  /*acc0*/  SYNCS.PHASECHK.TRANS64.TRYWAIT P0, [R0+URZ], R5 ;  /* 0x00000005000075a7 */ /* 0x000ea4000800017f */
[----:B--2---:R-:W-:Y:S05]  /*acd0*/  @!P0 BRA `(.L_x_1381) ;  /* 0x0000000400c08947 */ /* 0x004fea0003800000 */
.L_x_1408:
[----:B------:R-:W-:-:S07]  /*ace0*/  IMAD R3, R4, 0x8, R3 ;  /* 0x0000000804037824 */ /* 0x000fce00078e0203 */
.L_x_1382:
[----:B---3--:R3:W4:Y:S02]  /*acf0*/  SYNCS.PHASECHK.TRANS64.TRYWAIT P0, [R3+URZ], R2 ;  /* 0x00000002030075a7 */ /* 0x008724000800017f */
[----:B----4-:R-:W-:Y:S05]  /*ad00*/  @!P0 NANOSLEEP.SYNCS 0x989680 ;  /* 0x009896800000895d */ /* 0x010fea0003900000 */
[----:B------:R-:W4:Y:S02]  /*ad10*/  @!P0 SYNCS.PHASECHK.TRANS64 P0, [R3+URZ], R2 ;  /* 0x00000002030085a7 */ /* 0x000f24000800007f */
[----:B----4-:R-:W-:Y:S05]  /*ad20*/  @!P0 BRA `(.L_x_1382) ;  /* 0xfffffffc00f08947 */ /* 0x010fea000383ffff */
.L_x_1244:
[----:B------:R-:W-:Y:S05]  /*ad30*/  BSYNC B6 ;  /* 0x0000000000067941 */ /* 0x000fea0003800000 */
.L_x_1241:
[----:B------:R-:W-:Y:S05]  /*ad40*/  EXIT ;  /* 0x000000000000794d */ /* 0x000fea0003800000 */
.L_x_1251:
[----:B------:R-:W-:Y:S02]  /*ad50*/  IMAD.MOV.U32 R12, RZ, RZ, RZ ;  /* 0x000000ffff0c7224 */ /* 0x000fe400078e00ff */
[----:B------:R-:W-:Y:S02]  /*ad60*/  IMAD.MOV.U32 R11, RZ, RZ, 0x1f ;  /* 0x0000001fff0b7424 */ /* 0x000fe400078e00ff */
[----:B------:R-:W-:-:S07]  /*ad70*/  IMAD.MOV.U32 R15, RZ, RZ, -0x1 ;  /* 0xffffffffff0f7424 */ /* 0x000fce00078e00ff */
[----:B------:R-:W-:Y:S05]  /*ad80*/  WARPSYNC.COLLECTIVE R15, `(.L_x_1383) ;  /* 0x000000000f087348 */ /* 0x000fea0003c00000 */
[----:B------:R1:W2:Y:S02]  /*ad90*/  SHFL.IDX P6, R14, R13, R12, R11 ;  /* 0x0000000c0d0e7389 */ /* 0x0002a400000c000b */
[----:B-12---:R-:W-:Y:S01]  /*ada0*/  ENDCOLLECTIVE ;  /* 0x000000000000791b */ /* 0x006fe20003800000 */
.L_x_1383:
[----:B------:R-:W-:Y:S05]  /*adb0*/  BRA `(.L_x_1384) ;  /* 0xffffff6400107947 */ /* 0x000fea000383ffff */
.L_x_1253:
        /* <DEDUP_REMOVED lines=8> */
.L_x_1257:
[----:B---3--:R3:W4:Y:S02]  /*ae40*/  SYNCS.PHASECHK.TRANS64.TRYWAIT P0, [R0+URZ+0x30810], R191 ;  /* 0x030810bf000075a7 */ /* 0x008724000800017f */
[----:B----4-:R-:W-:Y:S05]  /*ae50*/  @!P0 NANOSLEEP.SYNCS 0x989680 ;  /* 0x009896800000895d */ /* 0x010fea0003900000 */
[----:B------:R-:W4:Y:S02]  /*ae60*/  @!P0 SYNCS.PHASECHK.TRANS64 P0, [R0+URZ+0x30810], R191 ;  /* 0x030810bf000085a7 */ /* 0x000f24000800007f */
[----:B----4-:R-:W-:Y:S05]  /*ae70*/  @!P0 BRA `(.L_x_1257) ;  /* 0xfffffffc00f08947 */ /* 0x010fea000383ffff */
[----:B------:R-:W-:Y:S05]  /*ae80*/  BRA `(.L_x_1256) ;  /* 0xffffff6c00047947 */ /* 0x000fea000383ffff */
.L_x_1261:
[----:B--2---:R2:W1:Y:S02]  /*ae90*/  SYNCS.PHASECHK.TRANS64.TRYWAIT P0, [R0+URZ+0x30830], R191 ;  /* 0x030830bf000075a7 */ /* 0x004464000800017f */
[----:B-1----:R-:W-:Y:S05]  /*aea0*/  @!P0 NANOSLEEP.SYNCS 0x989680 ;  /* 0x009896800000895d */ /* 0x002fea0003900000 */
[----:B------:R-:W1:Y:S02]  /*aeb0*/  @!P0 SYNCS.PHASECHK.TRANS64 P0, [R0+URZ+0x30830], R191 ;  /* 0x030830bf000085a7 */ /* 0x000e64000800007f */
[----:B-1----:R-:W-:Y:S05]  /*aec0*/  @!P0 BRA `(.L_x_1261) ;  /* 0xfffffffc00f08947 */ /* 0x002fea000383ffff */
[----:B------:R-:W-:Y:S05]  /*aed0*/  BRA `(.L_x_1260) ;  /* 0xffffff74001c7947 */ /* 0x000fea000383ffff */
.L_x_1310:
[----:B------:R-:W-:Y:S01]  /*aee0*/  BSSY B0, `(.L_x_1385) ;  /* 0x0000005000007945 */ /* 0x000fe20003800000 */
[----:B------:R-:W-:-:S07]  /*aef0*/  IMAD.MOV.U32 R15, RZ, RZ, -0x1 ;  /* 0xffffffffff0f7424 */ /* 0x000fce00078e00ff */
[----:B------:R-:W-:Y:S05]  /*af00*/  WARPSYNC.COLLECTIVE R15, `(.L_x_1386) ;  /* 0x000000000f087348 */ /* 0x000fea0003c00000 */
[----:B------:R-:W-:Y:S01]  /*af10*/  NOP ;  /* 0x0000000000007918 */ /* 0x000fe20000000000 */
[----:B------:R-:W-:Y:S01]  /*af20*/  ENDCOLLECTIVE ;  /* 0x000000000000791b */ /* 0x000fe20003800000 */
.L_x_1386:
[----:B------:R-:W-:Y:S05]  /*af30*/  BSYNC B0 ;  /* 0x0000000000007941 */ /* 0x000fea0003800000 */
.L_x_1385:
[----:B------:R-:W-:Y:S05]  /*af40*/  BRA `(.L_x_1387) ;  /* 0xffffffc400907947 */ /* 0x000fea000383ffff */
.L_x_1323:
[----:B------:R-:W-:Y:S01]  /*af50*/  BSSY B0, `(.L_x_1388) ;  /* 0x0000005000007945 */ /* 0x000fe20003800000 */
[----:B------:R-:W-:-:S07]  /*af60*/  IMAD.MOV.U32 R15, RZ, RZ, -0x1 ;  /* 0xffffffffff0f7424 */ /* 0x000fce00078e00ff */
[----:B------:R-:W-:Y:S05]  /*af70*/  WARPSYNC.COLLECTIVE R15, `(.L_x_1389) ;  /* 0x000000000f087348 */ /* 0x000fea0003c00000 */
[----:B------:R-:W-:Y:S01]  /*af80*/  NOP ;  /* 0x0000000000007918 */ /* 0x000fe20000000000 */
[----:B------:R-:W-:Y:S01]  /*af90*/  ENDCOLLECTIVE ;  /* 0x000000000000791b */ /* 0x000fe20003800000 */
.L_x_1389:
[----:B------:R-:W-:Y:S05]  /*afa0*/  BSYNC B0 ;  /* 0x0000000000007941 */ /* 0x000fea0003800000 */
.L_x_1388:
[----:B------:R-:W-:Y:S05]  /*afb0*/  BRA `(.L_x_1390) ;  /* 0xffffffcc00147947 */ /* 0x000fea000383ffff */
.L_x_1335:
[----:B------:R-:W-:Y:S01]  /*afc0*/  BSSY B0, `(.L_x_1391) ;  /* 0x0000005000007945 */ /* 0x000fe20003800000 */
[----:B------:R-:W-:-:S07]  /*afd0*/  IMAD.MOV.U32 R15, RZ, RZ, -0x1 ;  /* 0xffffffffff0f7424 */ /* 0x000fce00078e00ff */
[----:B------:R-:W-:Y:S05]  /*afe0*/  WARPSYNC.COLLECTIVE R15, `(.L_x_1392) ;  /* 0x000000000f087348 */ /* 0x000fea0003c00000 */
[----:B------:R-:W-:Y:S01]  /*aff0*/  NOP ;  /* 0x0000000000007918 */ /* 0x000fe20000000000 */
[----:B------:R-:W-:Y:S01]  /*b000*/  ENDCOLLECTIVE ;  /* 0x000000000000791b */ /* 0x000fe20003800000 */
.L_x_1392:
[----:B------:R-:W-:Y:S05]  /*b010*/  BSYNC B0 ;  /* 0x0000000000007941 */ /* 0x000fea0003800000 */
.L_x_1391:
[----:B------:R-:W-:Y:S05]  /*b020*/  BRA `(.L_x_1393) ;  /* 0xffffffd000347947 */ /* 0x000fea000383ffff */
.L_x_1357:
[----:B-1----:R1:W2:Y:S02]  /*b030*/  SYNCS.PHASECHK.TRANS64.TRYWAIT P0, [R16+URZ+0x30820], R3 ;  /* 0x03082003100075a7 */ /* 0x0022a4000800017f */
[----:B--2---:R-:W-:Y:S05]  /*b040*/  @!P0 NANOSLEEP.SYNCS 0x989680 ;  /* 0x009896800000895d */ /* 0x004fea0003900000 */
[----:B------:R-:W2:Y:S02]  /*b050*/  @!P0 SYNCS.PHASECHK.TRANS64 P0, [R16+URZ+0x30820], R3 ;  /* 0x03082003100085a7 */ /* 0x000ea4000800007f */
[----:B--2---:R-:W-:Y:S05]  /*b060*/  @!P0 BRA `(.L_x_1357) ;  /* 0xfffffffc00f08947 */ /* 0x004fea000383ffff */
[----:B------:R-:W-:Y:S05]  /*b070*/  BRA `(.L_x_1394) ;  /* 0xffffffe000047947 */ /* 0x000fea000383ffff */
.L_x_1361:
[----:B-1----:R1:W3:Y:S02]  /*b080*/  SYNCS.PHASECHK.TRANS64.TRYWAIT P1, [R16+URZ+0x30840], R21 ;  /* 0x03084015100075a7 */ /* 0x0022e4000802017f */
[----:B---3--:R-:W-:Y:S05]  /*b090*/  @!P1 NANOSLEEP.SYNCS 0x989680 ;  /* 0x009896800000995d */ /* 0x008fea0003900000 */
[----:B------:R-:W3:Y:S02]  /*b0a0*/  @!P1 SYNCS.PHASECHK.TRANS64 P1, [R16+URZ+0x30840], R21 ;  /* 0x03084015100095a7 */ /* 0x000ee4000802007f */
[----:B---3--:R-:W-:Y:S05]  /*b0b0*/  @!P1 BRA `(.L_x_1361) ;  /* 0xfffffffc00f09947 */ /* 0x008fea000383ffff */
[----:B------:R-:W-:Y:S05]  /*b0c0*/  BRA `(.L_x_1395) ;  /* 0xffffffe400c07947 */ /* 0x000fea000383ffff */
.L_x_1363:
[----:B--2---:R2:W3:Y:S02]  /*b0d0*/  SYNCS.PHASECHK.TRANS64.TRYWAIT P1, [R16+URZ+0x30828], R21 ;  /* 0x03082815100075a7 */ /* 0x0044e4000802017f */
[----:B---3--:R-:W-:Y:S05]  /*b0e0*/  @!P1 NANOSLEEP.SYNCS 0x989680 ;  /* 0x009896800000995d */ /* 0x008fea0003900000 */
[----:B------:R-:W3:Y:S02]  /*b0f0*/  @!P1 SYNCS.PHASECHK.TRANS64 P1, [R16+URZ+0x30828], R21 ;  /* 0x03082815100095a7 */ /* 0x000ee4000802007f */
[----:B---3--:R-:W-:Y:S05]  /*b100*/  @!P1 BRA `(.L_x_1363) ;  /* 0xfffffffc00f09947 */ /* 0x008fea000383ffff */
[----:B------:R-:W-:Y:S05]  /*b110*/  BRA `(.L_x_1396) ;  /* 0xffffffe800547947 */ /* 0x000fea000383ffff */
.L_x_1365:
[----:B---3--:R3:W4:Y:S02]  /*b120*/  SYNCS.PHASECHK.TRANS64.TRYWAIT P1, [R16+URZ+0x30848], R21 ;  /* 0x03084815100075a7 */ /* 0x008724000802017f */
[----:B----4-:R-:W-:Y:S05]  /*b130*/  @!P1 NANOSLEEP.SYNCS 0x989680 ;  /* 0x009896800000995d */ /* 0x010fea0003900000 */
[----:B------:R-:W4:Y:S02]  /*b140*/  @!P1 SYNCS.PHASECHK.TRANS64 P1, [R16+URZ+0x30848], R21 ;  /* 0x03084815100095a7 */ /* 0x000f24000802007f */
[----:B----4-:R-:W-:Y:S05]  /*b150*/  @!P1 BRA `(.L_x_1365) ;  /* 0xfffffffc00f09947 */ /* 0x010fea000383ffff */
[----:B------:R-:W-:Y:S05]  /*b160*/  BRA `(.L_x_1397) ;  /* 0xffffffe800e87947 */ /* 0x000fea000383ffff */
.L_x_1367:
[----:B------:R-:W-:-:S07]  /*b170*/  SHF.L.U32 R5, R11, 0x1f, RZ ;  /* 0x0000001f0b057819 */ /* 0x000fce00000006ff */
.L_x_1398:
[----:B------:R1:W1:Y:S02]  /*b180*/  SYNCS.PHASECHK.TRANS64.TRYWAIT P1, [R16+URZ+0x30820], R5 ;  /* 0x03082005100075a7 */ /* 0x000264000802017f */
[----:B-1----:R-:W-:Y:S05]  /*b190*/  @!P1 NANOSLEEP.SYNCS 0x989680 ;  /* 0x009896800000995d */ /* 0x002fea0003900000 */
[----:B------:R-:W1:Y:S02]  /*b1a0*/  @!P1 SYNCS.PHASECHK.TRANS64 P1, [R16+URZ+0x30820], R5 ;  /* 0x03082005100095a7 */ /* 0x000e64000802007f */
[----:B-1----:R-:W-:Y:S05]  /*b1b0*/  @!P1 BRA `(.L_x_1398) ;  /* 0xfffffffc00f09947 */ /* 0x002fea000383ffff */
[----:B------:R-:W-:Y:S05]  /*b1c0*/  BRA `(.L_x_1399) ;  /* 0xffffffec00647947 */ /* 0x000fea000383ffff */
.L_x_1370:
[----:B-1----:R1:W3:Y:S02]  /*b1d0*/  SYNCS.PHASECHK.TRANS64.TRYWAIT P1, [R16+URZ+0x30840], R13 ;  /* 0x0308400d100075a7 */ /* 0x0022e4000802017f */
[----:B---3--:R-:W-:Y:S05]  /*b1e0*/  @!P1 NANOSLEEP.SYNCS 0x989680 ;  /* 0x009896800000995d */ /* 0x008fea0003900000 */
[----:B------:R-:W3:Y:S02]  /*b1f0*/  @!P1 SYNCS.PHASECHK.TRANS64 P1, [R16+URZ+0x30840], R13 ;  /* 0x0308400d100095a7 */ /* 0x000ee4000802007f */
[----:B---3--:R-:W-:Y:S05]  /*b200*/  @!P1 BRA `(.L_x_1370) ;  /* 0xfffffffc00f09947 */ /* 0x008fea000383ffff */
[----:B------:R-:W-:Y:S05]  /*b210*/  BRA `(.L_x_1400) ;  /* 0xfffffff000187947 */ /* 0x000fea000383ffff */
.L_x_1372:
[----:B--2---:R2:W3:Y:S02]  /*b220*/  SYNCS.PHASECHK.TRANS64.TRYWAIT P1, [R16+URZ+0x30828], R13 ;  /* 0x0308280d100075a7 */ /* 0x0044e4000802017f */
[----:B---3--:R-:W-:Y:S05]  /*b230*/  @!P1 NANOSLEEP.SYNCS 0x989680 ;  /* 0x009896800000995d */ /* 0x008fea0003900000 */
[----:B------:R-:W3:Y:S02]  /*b240*/  @!P1 SYNCS.PHASECHK.TRANS64 P1, [R16+URZ+0x30828], R13 ;  /* 0x0308280d100095a7 */ /* 0x000ee4000802007f */
[----:B---3--:R-:W-:Y:S05]  /*b250*/  @!P1 BRA `(.L_x_1372) ;  /* 0xfffffffc00f09947 */ /* 0x008fea000383ffff */
[----:B------:R-:W-:Y:S05]  /*b260*/  BRA `(.L_x_1401) ;  /* 0xfffffff000a07947 */ /* 0x000fea000383ffff */
.L_x_1374:
[----:B---3--:R3:W1:Y:S02]  /*b270*/  SYNCS.PHASECHK.TRANS64.TRYWAIT P0, [R3+URZ+0x30840], R0 ;  /* 0x03084000030075a7 */ /* 0x008664000800017f */
[----:B-1----:R-:W-:Y:S05]  /*b280*/  @!P0 NANOSLEEP.SYNCS 0x989680 ;  /* 0x009896800000895d */ /* 0x002fea0003900000 */
[----:B------:R-:W1:Y:S02]  /*b290*/  @!P0 SYNCS.PHASECHK.TRANS64 P0, [R3+URZ+0x30840], R0 ;  /* 0x03084000030085a7 */ /* 0x000e64000800007f */
[----:B-1----:R-:W-:Y:S05]  /*b2a0*/  @!P0 BRA `(.L_x_1374) ;  /* 0xfffffffc00f08947 */ /* 0x002fea000383ffff */
[----:B------:R-:W-:Y:S05]  /*b2b0*/  BRA `(.L_x_1402) ;  /* 0xfffffff400487947 */ /* 0x000fea000383ffff */
.L_x_1376:
[----:B------:R-:W-:Y:S01]  /*b2c0*/  BSSY B0, `(.L_x_1403) ;  /* 0x0000006000007945 */ /* 0x000fe20003800000 */
[----:B------:R-:W-:-:S07]  /*b2d0*/  IMAD.MOV.U32 R15, RZ, RZ, -0x1 ;  /* 0xffffffffff0f7424 */ /* 0x000fce00078e00ff */
[----:B------:R-:W-:Y:S05]  /*b2e0*/  WARPSYNC.COLLECTIVE R15, `(.L_x_1404) ;  /* 0x000000000f0c7348 */ /* 0x000fea0003c00000 */
[----:B------:R-:W-:Y:S02]  /*b2f0*/  ELECT P6, UR62, PT ;  /* 0x00000000003e782f */ /* 0x000fe400038c0000 */
[----:B------:R-:W-:Y:S01]  /*b300*/  MOV R14, UR62 ;  /* 0x0000003e000e7c02 */ /* 0x000fe20008000f00 */
[----:B------:R-:W-:Y:S10]  /*b310*/  ENDCOLLECTIVE ;  /* 0x000000000000791b */ /* 0x000ff40003800000 */
.L_x_1404:
[----:B------:R-:W-:Y:S05]  /*b320*/  BSYNC B0 ;  /* 0x0000000000007941 */ /* 0x000fea0003800000 */
.L_x_1403:
[----:B------:R-:W-:Y:S05]  /*b330*/  BRA `(.L_x_1405) ;  /* 0xfffffff400f47947 */ /* 0x000fea000383ffff */
.L_x_1378:
[----:B-1----:R1:W2:Y:S02]  /*b340*/  SYNCS.PHASECHK.TRANS64.TRYWAIT P0, [R6+URZ], R5 ;  /* 0x00000005060075a7 */ /* 0x0022a4000800017f */
[----:B--2---:R-:W-:Y:S05]  /*b350*/  @!P0 NANOSLEEP.SYNCS 0x989680 ;  /* 0x009896800000895d */ /* 0x004fea0003900000 */
[----:B------:R-:W2:Y:S02]  /*b360*/  @!P0 SYNCS.PHASECHK.TRANS64 P0, [R6+URZ], R5 ;  /* 0x00000005060085a7 */ /* 0x000ea4000800007f */
[----:B--2---:R-:W-:Y:S05]  /*b370*/  @!P0 BRA `(.L_x_1378) ;  /* 0xfffffffc00f08947 */ /* 0x004fea000383ffff */
[----:B------:R-:W-:Y:S05]  /*b380*/  BRA `(.L_x_1406) ;  /* 0xfffffff800347947 */ /* 0x000fea000383ffff */
.L_x_1379:
[----:B--2---:R2:W3:Y:S02]  /*b390*/  SYNCS.PHASECHK.TRANS64.TRYWAIT P0, [R3+URZ], R2 ;  /* 0x00000002030075a7 */ /* 0x0044e4000800017f */
[----:B---3--:R-:W-:Y:S05]  /*b3a0*/  @!P0 NANOSLEEP.SYNCS 0x989680 ;  /* 0x009896800000895d */ /* 0x008fea0003900000 */
[----:B------:R-:W3:Y:S02]  /*b3b0*/  @!P0 SYNCS.PHASECHK.TRANS64 P0, [R3+URZ], R2 ;  /* 0x00000002030085a7 */ /* 0x000ee4000800007f */
[----:B---3--:R-:W-:Y:S05]  /*b3c0*/  @!P0 BRA `(.L_x_1379) ;  /* 0xfffffffc00f08947 */ /* 0x008fea000383ffff */
[----:B------:R-:W-:Y:S05]  /*b3d0*/  BRA `(.L_x_1407) ;  /* 0xfffffff800287947 */ /* 0x000fea000383ffff */
.L_x_1381:
[----:B--2---:R2:W3:Y:S02]  /*b3e0*/  SYNCS.PHASECHK.TRANS64.TRYWAIT P0, [R0+URZ], R5 ;  /* 0x00000005000075a7 */ /* 0x0044e4000800017f */
[----:B---3--:R-:W-:Y:S05]  /*b3f0*/  @!P0 NANOSLEEP.SYNCS 0x989680 ;  /* 0x009896800000895d */ /* 0x008fea0003900000 */
[----:B------:R-:W3:Y:S02]  /*b400*/  @!P0 SYNCS.PHASECHK.TRANS64 P0, [R0+URZ], R5 ;  /* 0x00000005000085a7 */ /* 0x000ee4000800007f */
[----:B---3--:R-:W-:Y:S05]  /*b410*/  @!P0 BRA `(.L_x_1381) ;  /* 0xfffffffc00f08947 */ /* 0x008fea000383ffff */
[----:B------:R-:W-:Y:S05]  /*b420*/  BRA `(.L_x_1408) ;  /* 0xfffffff8002c7947 */ /* 0x000fea000383ffff */
.L_x_1409:
        /* <DEDUP_REMOVED lines=13> */
.L_x_3662:


//--------------------- .text._ZN7cutlass13device_kernelIN5flash11enable_sm90INS1_16FlashAttnBwdSm90INS1_25CollectiveMainloopBwdSm90ILi2ELi2ELi2EN4cute5tupleIJNS5_1CILi1EEES8_S8_EEENS6_IJNS7_ILi64EEENS7_ILi128EEESB_EEENS_6half_tEfNS_4arch4Sm90ELb0ELb1ELb1ELb0ELb0ELb1ELb0ELb0ELi2ELi1ELi2ELi1ELb0EEENS1_24CollectiveEpilogueBwdGQAISC_fSF_Li256ELb0ELb0EEENS1_19SingleTileSchedulerILb0ELb0ELb0ELi128EEEEEEEEEvNT_6ParamsE --------------------------
	.section	.text._ZN7cutlass13device_kernelIN5flash11enable_sm90INS1_16FlashAttnBwdSm90INS1_25CollectiveMainloopBwdSm90ILi2ELi2ELi2EN4cute5tupleIJNS5_1CILi1EEES8_S8_EEENS6_IJNS7_ILi64EEENS7_ILi128EEESB_EEENS_6half_tEfNS_4arch4Sm90ELb0ELb1ELb1ELb0ELb0ELb1ELb0ELb0ELi2ELi1ELi2ELi1ELb0EEENS1_24CollectiveEpilogueBwdGQAISC_fSF_Li256ELb0ELb0EEENS1_19SingleTileSchedulerILb0ELb0ELb0ELi128EEEEEEEEEvNT_6ParamsE,"ax",@progbits
	.align	128
.text._ZN7cutlass13device_kernelIN5flash11enable_sm90INS1_16FlashAttnBwdSm90INS1_25CollectiveMainloopBwdSm90ILi2ELi2ELi2EN4cute5tupleIJNS5_1CILi1EEES8_S8_EEENS6_IJNS7_ILi64EEENS7_ILi128EEESB_EEENS_6half_tEfNS_4arch4Sm90ELb0ELb1ELb1ELb0ELb0ELb1ELb0ELb0ELi2ELi1ELi2ELi1ELb0EEENS1_24CollectiveEpilogueBwdGQAISC_fSF_Li256ELb0ELb0EEENS1_19SingleTileSchedulerILb0ELb0ELb0ELi128EEEEEEEEEvNT_6ParamsE:
        .type           _ZN7cutlass13device_kernelIN5flash11enable_sm90INS1_16FlashAttnBwdSm90INS1_25CollectiveMainloopBwdSm90ILi2ELi2ELi2EN4cute5tupleIJNS5_1CILi1EEES8_S8_EEENS6_IJNS7_ILi64EEENS7_ILi128EEESB_EEENS_6half_tEfNS_4arch4Sm90ELb0ELb1ELb1ELb0ELb0ELb1ELb0ELb0ELi2ELi1ELi2ELi1ELb0EEENS1_24CollectiveEpilogueBwdGQAISC_fSF_Li256ELb0ELb0EEENS1_19SingleTileSchedulerILb0ELb0ELb0ELi128EEEEEEEEEvNT_6ParamsE,@function
        .size           _ZN7cutlass13device_kernelIN5flash11enable_sm90INS1_16FlashAttnBwdSm90INS1_25CollectiveMainloopBwdSm90ILi2ELi2ELi2EN4cute5tupleIJNS5_1CILi1EEES8_S8_EEENS6_IJNS7_ILi64EEENS7_ILi128EEESB_EEENS_6half_tEfNS_4arch4Sm90ELb0ELb1ELb1ELb0ELb0ELb1ELb0ELb0ELi2ELi1ELi2ELi1ELb0EEENS1_24CollectiveEpilogueBwdGQAISC_fSF_Li256ELb0ELb0EEENS1_19SingleTileSchedulerILb0ELb0ELb0ELi128EEEEEEEEEvNT_6ParamsE,(.L_x_3663 - _ZN7cutlass13device_kernelIN5flash11enable_sm90INS1_16FlashAttnBwdSm90INS1_25CollectiveMainloopBwdSm90ILi2ELi2ELi2EN4cute5tupleIJNS5_1CILi1EEES8_S8_EEENS6_IJNS7_ILi64EEENS7_ILi128EEESB_EEENS_6half_tEfNS_4arch4Sm90ELb0ELb1ELb1ELb0ELb0ELb1ELb0ELb0ELi2ELi1ELi2ELi1ELb0EEENS1_24CollectiveEpilogueBwdGQAISC_fSF_Li256ELb0ELb0EEENS1_19SingleTileSchedulerILb0ELb0ELb0ELi128EEEEEEEEEvNT_6ParamsE)
        .other          _ZN7cutlass13device_kernelIN5flash11enable_sm90INS1_16FlashAttnBwdSm90INS1_25CollectiveMainloopBwdSm90ILi2ELi2ELi2EN4cute5tupleIJNS5_1CILi1EEES8_S8_EEENS6_IJNS7_ILi64EEENS7_ILi128EEESB_EEENS_6half_tEfNS_4arch4Sm90ELb0ELb1ELb1ELb0ELb0ELb1ELb0ELb0ELi2ELi1ELi2ELi1ELb0EEENS1_24CollectiveEpilogueBwdGQAISC_fSF_Li256ELb0ELb0EEENS1_19SingleTileSchedulerILb0ELb0ELb0ELi128EEEEEEEEEvNT_6ParamsE,@"STO_CUDA_ENTRY STV_DEFAULT"
_ZN7cutlass13device_kernelIN5flash11enable_sm90INS1_16FlashAttnBwdSm90INS1_25CollectiveMainloopBwdSm90ILi2ELi2ELi2EN4cute5tupleIJNS5_1CILi1EEES8_S8_EEENS6_IJNS7_ILi64EEENS7_ILi128EEESB_EEENS_6half_tEfNS_4arch4Sm90ELb0ELb1ELb1ELb0ELb0ELb1ELb0ELb0ELi2ELi1ELi2ELi1ELb0EEENS1_24CollectiveEpilogueBwdGQAISC_fSF_Li256ELb0ELb0EEENS1_19SingleTileSchedulerILb0ELb0ELb0ELi128EEEEEEEEEvNT_6ParamsE:
        /* <DEDUP_REMOVED lines=24> */
.L_x_1411:
[----:B------:R-:W-:Y:S05]  /*0180*/  BSYNC B0 ;  /* 0x0000000000007941 */ /* 0x000fea0003800000 */
.L_x_1410:
        /* <DEDUP_REMOVED lines=37> */
.L_x_1412:
        /* <DEDUP_REMOVED lines=22> */
.L_x_1413:
[----:B------:R-:W-:Y:S01]  /*0540*/  PLOP3.LUT P0, PT, PT, PT, UP0, 0x80, 0x0 ;  /* 0x000000000000781c */ /* 0x000fe20003f0f008 */
[----:B------:R-:W-:Y:S01]  /*0550*/  NOP ;  /* 0x0000000000007918 */ /* 0x000fe20000000000 */
[----:B------:R-:W-:Y:S01]  /*0560*/  BSSY B6, `(.L_x_1414) ;  /* 0x00007db000067945 */ /* 0x000fe20003800000 */
[----:B-12-4-:R-:W-:Y:S10]  /*0570*/  BAR.SYNC.DEFER_BLOCKING 0x0 ;  /* 0x0000000000007b1d */ /* 0x016ff40000010000 */
[----:B------:R-:W-:Y:S05]  /*0580*/  @!P0 BRA `(.L_x_1415) ;  /* 0x0000004c00cc8947 */ /* 0x000fea0003800000 */
.L_x_1416:
        /* <DEDUP_REMOVED lines=101> */
.L_x_1418:
        /* <DEDUP_REMOVED lines=31> */
.L_x_1421:
        /* <DEDUP_REMOVED lines=15> */
.L_x_1420:
        /* <DEDUP_REMOVED lines=22> */
.L_x_1423:
        /* <DEDUP_REMOVED lines=15> */
.L_x_1422:
        /* <DEDUP_REMOVED lines=8> */
.L_x_1495:
        /* <DEDUP_REMOVED lines=23> */
.L_x_1425:
        /* <DEDUP_REMOVED lines=98> */
.L_x_1437:
[----:B------:R-:W-:-:S05]  /*1920*/  IMAD.U32 R0, RZ, RZ, UR38 ;  /* 0x00000026ff007e24 */ /* 0x000fca000f8e00ff */
[----:B------:R-:W-:-:S04]  /*1930*/  LOP3.LUT R0, R0, 0x1, RZ, 0xfc, !PT ;  /* 0x0000000100007812 */ /* 0x000fc800078efcff */
[----:B------:R-:W-:-:S13]  /*1940*/  ISETP.NE.AND P6, PT, R0, 0x3, PT ;  /* 0x000000030000780c */ /* 0x000fda0003fc5270 */
[----:B-1----:R-:W-:Y:S05]  /*1950*/  @!P6 BRA `(.L_x_1427) ;  /* 0x000000000004e947 */ /* 0x002fea0003800000 */
[----:B------:R-:W-:Y:S01]  /*1960*/  BPT.TRAP 0x1 ;  /* 0x000000040000795c */ /* 0x000fe20000300000 */
.L_x_1427:
        /* <DEDUP_REMOVED lines=8> */
.L_x_1428:
[----:B---3--:R-:W-:Y:S05]  /*19f0*/  @P0 BRA `(.L_x_1429) ;  /* 0x0000000000080947 */ /* 0x008fea0003800000 */
[----:B------:R-:W3:Y:S02]  /*1a00*/  SYNCS.PHASECHK.TRANS64.TRYWAIT P0, [R0+URZ+0x30810], R191 ;  /* 0x030810bf000075a7 */ /* 0x000ee4000800017f */
[----:B---3--:R-:W-:Y:S05]  /*1a10*/  @!P0 BRA `(.L_x_1430) ;  /* 0x0000006800808947 */ /* 0x008fea0003800000 */
.L_x_1429:
        /* <DEDUP_REMOVED lines=84> */
.L_x_1431:
[----:B------:R1:W1:Y:S01]  /*1f60*/  SYNCS.PHASECHK.TRANS64.TRYWAIT P0, [R0+URZ+0x30830], R191 ;  /* 0x030830bf000075a7 */ /* 0x000262000800017f */
[----:B------:R-:W-:Y:S05]  /*1f70*/  @!P6 BRA `(.L_x_1432) ;  /* 0x000000000004e947 */ /* 0x000fea0003800000 */
[----:B------:R-:W-:Y:S01]  /*1f80*/  BPT.TRAP 0x1 ;  /* 0x000000040000795c */ /* 0x000fe20000300000 */
.L_x_1432:
        /* <DEDUP_REMOVED lines=52> */
.L_x_1433:
        /* <DEDUP_REMOVED lines=539> */
.L_x_1435:
        /* <DEDUP_REMOVED lines=49> */
.L_x_1436:
        /* <DEDUP_REMOVED lines=78> */
.L_x_1419:
[----:B------:R-:W-:Y:S05]  /*4c70*/  @P0 BRA `(.L_x_1417) ;  /* 0x0000003400a40947 */ /* 0x000fea0003800000 */
[----:B------:R-:W2:Y:S01]  /*4c80*/  S2R R4, SR_TID.X ;  /* 0x0000000000047919 */ /* 0x000ea20000002100 */
[----:B------:R-:W3:Y:S01]  /*4c90*/  S2UR UR6, SR_CgaCtaId ;  /* 0x00000000000679c3 */ /* 0x000ee20000008800 */
[----:B------:R-:W-:Y:S01]  /*4ca0*/  ULDC UR7, c[0x0][0x850] ;  /* 0x0002140000077ab9 */ /* 0x000fe20000000800 */
[----:B------:R-:W-:Y:S01]  /*4cb0*/  UMOV UR4, 0x400 ;  /* 0x0000040000047882 */ /* 0x000fe20000000000 */
[----:B------:R-:W-:Y:S01]  /*4cc0*/  UISETP.NE.AND UP0, UPT, UR7, 0x1, UPT ;  /* 0x000000010700788c */ /* 0x000fe2000bf05270 */
[----:B------:R-:W-:Y:S01]  /*4cd0*/  BSSY B0, `(.L_x_1438) ;  /* 0x0000056000007945 */ /* 0x000fe20003800000 */
[----:B------:R-:W-:Y:S01]  /*4ce0*/  ULDC.64 UR12, c[0x0][0x818] ;  /* 0x00020600000c7ab9 */ /* 0x000fe20000000a00 */
[----:B------:R-:W-:Y:S01]  /*4cf0*/  ULDC.64 UR14, c[0x0][0x820] ;  /* 0x00020800000e7ab9 */ /* 0x000fe20000000a00 */
[----:B------:R-:W-:Y:S01]  /*4d00*/  ULDC.64 UR16, c[0x0][0x848] ;  /* 0x0002120000107ab9 */ /* 0x000fe20000000a00 */
[----:B------:R-:W4:Y:S06]  /*4d10*/  S2UR UR5, SR_CTAID.Y ;  /* 0x00000000000579c3 */ /* 0x000f2c0000002600 */
[----:B------:R-:W-:-:S02]  /*4d20*/  @UP0 ULDC UR9, c[0x0][0x858] ;  /* 0x0002160000090ab9 */ /* 0x000fc40000000800 */
[----:B------:R-:W5:Y:S01]  /*4d30*/  S2UR UR8, SR_CTAID.X ;  /* 0x00000000000879c3 */ /* 0x000f620000002500 */
[----:B---3--:R-:W-:-:S07]  /*4d40*/  ULEA UR4, UR6, UR4, 0x18 ;  /* 0x0000000406047291 */ /* 0x008fce000f8ec03f */
[----:B------:R-:W3:Y:S01]  /*4d50*/  S2UR UR18, SR_CTAID.Z ;  /* 0x00000000001279c3 */ /* 0x000ee20000002700 */
[----:B------:R-:W-:Y:S01]  /*4d60*/  @UP0 ULDC UR6, c[0x0][0x854] ;  /* 0x0002150000060ab9 */ /* 0x000fe20000000800 */
[----:B--2---:R-:W-:Y:S01]  /*4d70*/  VIADD R5, R4, 0xffffff80 ;  /* 0xffffff8004057836 */ /* 0x004fe20000000000 */
[----:B----4-:R-:W-:-:S04]  /*4d80*/  UIMAD.WIDE.U32 UR6, UR5, UR6, URZ ;  /* 0x00000006050672a5 */ /* 0x010fc8000f8e003f */
[----:B------:R-:W-:Y:S01]  /*4d90*/  SHF.R.S32.HI R0, RZ, 0x1f, R5 ;  /* 0x0000001fff007819 */ /* 0x000fe20000011405 */
[----:B------:R-:W-:Y:S01]  /*4da0*/  @UP0 USHF.R.U32.HI UR5, URZ, UR9, UR7 ;  /* 0x000000093f050299 */ /* 0x000fe20008011607 */
[----:B------:R-:W-:Y:S01]  /*4db0*/  BAR.SYNC.DEFER_BLOCKING 0x1, 0x100 ;  /* 0x0044000000007b1d */ /* 0x000fe20000010000 */
[----:B------:R-:W-:Y:S01]  /*4dc0*/  ISETP.NE.AND P0, PT, R5, RZ, PT ;  /* 0x000000ff0500720c */ /* 0x000fe20003f05270 */
[----:B-----5:R-:W-:Y:S01]  /*4dd0*/  USHF.L.U32 UR8, UR8, 0xe, URZ ;  /* 0x0000000e08087899 */ /* 0x020fe2000800063f */
[----:B------:R-:W-:Y:S01]  /*4de0*/  LEA.HI R2, R0, R5, RZ, 0x7 ;  /* 0x0000000500027211 */ /* 0x000fe200078f38ff */
[----:B------:R-:W-:Y:S02]  /*4df0*/  USHF.R.S32.HI UR10, URZ, 0x1f, UR5 ;  /* 0x0000001f3f0a7899 */ /* 0x000fe40008011405 */
[----:B------:R-:W-:Y:S01]  /*4e00*/  USHF.R.S32.HI UR9, URZ, 0x1f, UR8 ;  /* 0x0000001f3f097899 */ /* 0x000fe20008011408 */
[C---:B------:R-:W-:Y:S01]  /*4e10*/  LOP3.LUT R0, R2.reuse, 0xfffff80, RZ, 0xc0, !PT ;  /* 0x0fffff8002007812 */ /* 0x040fe200078ec0ff */
[----:B------:R-:W-:Y:S01]  /*4e20*/  IMAD.SHL.U32 R2, R2, 0x40, RZ ;  /* 0x0000004002027824 */ /* 0x000fe200078e00ff */
[----:B------:R-:W-:-:S02]  /*4e30*/  UIMAD UR11, UR10, UR12, URZ ;  /* 0x0000000c0a0b72a4 */ /* 0x000fc4000f8e023f */
[----:B------:R-:W-:Y:S01]  /*4e40*/  UIMAD.WIDE.U32 UR6, UR5, UR12, UR8 ;  /* 0x0000000c050672a5 */ /* 0x000fe2000f8e0008 */
[----:B------:R-:W-:Y:S01]  /*4e50*/  IMAD.IADD R0, R5, 0x1, -R0 ;  /* 0x0000000105007824 */ /* 0x000fe200078e0a00 */
[----:B-1----:R-:W-:Y:S01]  /*4e60*/  LOP3.LUT R3, R2, 0x3fffe000, RZ, 0xc0, !PT ;  /* 0x3fffe00002037812 */ /* 0x002fe200078ec0ff */
[----:B------:R-:W-:-:S03]  /*4e70*/  UIMAD UR11, UR5, UR13, UR11 ;  /* 0x0000000d050b72a4 */ /* 0x000fc6000f8e020b */
[----:B------:R-:W-:Y:S01]  /*4e80*/  ULDC.64 UR12, c[0x0][0x840] ;  /* 0x00021000000c7ab9 */ /* 0x000fe20000000a00 */
[----:B------:R-:W-:Y:S01]  /*4e90*/  IMAD R0, R0, 0x4, R3 ;  /* 0x0000000400007824 */ /* 0x000fe200078e0203 */
[----:B------:R-:W-:Y:S02]  /*4ea0*/  UIMAD UR10, UR10, UR12, URZ ;  /* 0x0000000c0a0a72a4 */ /* 0x000fe4000f8e023f */
[----:B------:R-:W-:Y:S02]  /*4eb0*/  UIMAD.WIDE.U32 UR8, UR5, UR12, UR8 ;  /* 0x0000000c050872a5 */ /* 0x000fe4000f8e0008 */
[----:B------:R-:W-:Y:S01]  /*4ec0*/  LEA R0, R0, UR4, 0x2 ;  /* 0x0000000400007c11 */ /* 0x000fe2000f8e10ff */
[----:B------:R-:W-:Y:S02]  /*4ed0*/  UIMAD UR12, UR5, UR13, UR10 ;  /* 0x0000000d050c72a4 */ /* 0x000fe4000f8e020a */
[----:B---3--:R-:W-:Y:S02]  /*4ee0*/  USHF.R.S32.HI UR5, URZ, 0x1f, UR18 ;  /* 0x0000001f3f057899 */ /* 0x008fe40008011412 */
[----:B------:R1:W-:Y:S01]  /*4ef0*/  STS.128 [R0], R24 ;  /* 0x0000001800007388 */ /* 0x0003e20000000c00 */
[----:B------:R-:W-:-:S02]  /*4f00*/  UIADD3 UR7, UR7, UR11, URZ ;  /* 0x0000000b07077290 */ /* 0x000fc4000fffe03f */
[----:B------:R-:W-:Y:S01]  /*4f10*/  UIMAD UR10, UR5, UR14, URZ ;  /* 0x0000000e050a72a4 */ /* 0x000fe2000f8e023f */
[----:B------:R1:W-:Y:S01]  /*4f20*/  STS.128 [R0+0x800], R28 ;  /* 0x0008001c00007388 */ /* 0x0003e20000000c00 */
[----:B------:R-:W-:Y:S02]  /*4f30*/  UIMAD UR5, UR5, UR16, URZ ;  /* 0x00000010050572a4 */ /* 0x000fe4000f8e023f */
[----:B------:R-:W-:Y:S01]  /*4f40*/  UIADD3 UR9, UR9, UR12, URZ ;  /* 0x0000000c09097290 */ /* 0x000fe2000fffe03f */
[----:B------:R1:W-:Y:S01]  /*4f50*/  STS.128 [R0+0x1000], R32 ;  /* 0x0010002000007388 */ /* 0x0003e20000000c00 */
[----:B------:R-:W-:Y:S02]  /*4f60*/  UIMAD UR10, UR18, UR15, UR10 ;  /* 0x0000000f120a72a4 */ /* 0x000fe4000f8e020a */
[----:B------:R-:W-:Y:S01]  /*4f70*/  UIMAD.WIDE.U32 UR6, UR18, UR14, UR6 ;  /* 0x0000000e120672a5 */ /* 0x000fe2000f8e0006 */
[----:B------:R1:W-:Y:S01]  /*4f80*/  STS.128 [R0+0x1800], R36 ;  /* 0x0018002400007388 */ /* 0x0003e20000000c00 */
[----:B------:R-:W-:-:S02]  /*4f90*/  UIMAD UR5, UR18, UR17, UR5 ;  /* 0x00000011120572a4 */ /* 0x000fc4000f8e0205 */
[----:B------:R-:W-:Y:S01]  /*4fa0*/  UIMAD.WIDE.U32 UR8, UR18, UR16, UR8 ;  /* 0x00000010120872a5 */ /* 0x000fe2000f8e0008 */
[----:B------:R1:W-:Y:S01]  /*4fb0*/  STS.128 [R0+0x2000], R40 ;  /* 0x0020002800007388 */ /* 0x0003e20000000c00 */
[----:B------:R-:W-:Y:S01]  /*4fc0*/  ULDC.64 UR12, c[0x0][0x800] ;  /* 0x00020000000c7ab9 */ /* 0x000fe20000000a00 */
[----:B------:R-:W-:Y:S01]  /*4fd0*/  ULDC.64 UR14, c[0x0][0x828] ;  /* 0x00020a00000e7ab9 */ /* 0x000fe20000000a00 */
[----:B------:R-:W-:Y:S01]  /*4fe0*/  UIADD3 UR7, UR7, UR10, URZ ;  /* 0x0000000a07077290 */ /* 0x000fe2000fffe03f */
[----:B------:R1:W-:Y:S01]  /*4ff0*/  STS.128 [R0+0x2800], R44 ;  /* 0x0028002c00007388 */ /* 0x0003e20000000c00 */
[----:B------:R-:W-:Y:S02]  /*5000*/  ULEA UR12, UP0, UR6, UR12, 0x2 ;  /* 0x0000000c060c7291 */ /* 0x000fe4000f80103f */
[----:B------:R-:W-:Y:S01]  /*5010*/  UIADD3 UR5, UR9, UR5, URZ ;  /* 0x0000000509057290 */ /* 0x000fe2000fffe03f */
[----:B------:R1:W-:Y:S01]  /*5020*/  STS.128 [R0+0x3000], R48 ;  /* 0x0030003000007388 */ /* 0x0003e20000000c00 */
[----:B------:R-:W-:-:S02]  /*5030*/  ULEA UR14, UP1, UR8, UR14, 0x2 ;  /* 0x0000000e080e7291 */ /* 0x000fc4000f82103f */
[----:B------:R-:W-:Y:S01]  /*5040*/  ULEA.HI.X UR13, UR6, UR13, UR7, 0x2, UP0 ;  /* 0x0000000d060d7291 */ /* 0x000fe200080f1407 */
[----:B------:R1:W-:Y:S01]  /*5050*/  STS.128 [R0+0x3800], R52 ;  /* 0x0038003400007388 */ /* 0x0003e20000000c00 */
[----:B------:R-:W-:-:S03]  /*5060*/  ULEA.HI.X UR7, UR8, UR15, UR5, 0x2, UP1 ;  /* 0x0000000f08077291 */ /* 0x000fc600088f1405 */
        /* <DEDUP_REMOVED lines=14> */
[----:B--2---:R-:W-:Y:S06]  /*5150*/  BAR.SYNC.DEFER_BLOCKING 0x1, 0x100 ;  /* 0x0044000000007b1d */ /* 0x004fec0000010000 */
[----:B------:R-:W-:Y:S05]  /*5160*/  @P0 BRA `(.L_x_1439) ;  /* 0x0000000000300947 */ /* 0x000fea0003800000 */
[----:B------:R-:W-:Y:S01]  /*5170*/  PLOP3.LUT P0, PT, PT, PT, PT, 0x80, 0x0 ;  /* 0x000000000000781c */ /* 0x000fe20003f0f070 */
[----:B------:R-:W-:Y:S01]  /*5180*/  UMOV UR5, 0x1000 ;  /* 0x0000100000057882 */ /* 0x000fe20000000000 */
[----:B------:R-:W-:Y:S01]  /*5190*/  UMOV UR8, 0x0 ;  /* 0x0000000000087882 */ /* 0x000fe20000000000 */
[----:B------:R-:W-:Y:S01]  /*51a0*/  UMOV UR9, 0x14f00000 ;  /* 0x14f0000000097882 */ /* 0x000fe20000000000 */
[----:B------:R-:W-:-:S09]  /*51b0*/  UMOV UR6, UR14 ;  /* 0x0000000e00067c82 */ /* 0x000fd20008000000 */
.L_x_1440:
[----:B------:R-:W-:Y:S01]  /*51c0*/  @P0 ELECT P1, URZ, PT ;  /* 0x00000000003f082f */ /* 0x000fe20003820000 */
[----:B------:R2:W-:-:S12]  /*51d0*/  UBLKRED.G.S.ADD.F32.RN [UR6], [UR4], UR5, desc[UR8] ;  /* 0x00000806040073bb */ /* 0x0005d800080a1405 */
[----:B------:R-:W-:Y:S02]  /*51e0*/  @P1 PLOP3.LUT P0, PT, P1, PT, PT, 0x8, 0x0 ;  /* 0x000000000000181c */ /* 0x000fe40000f0e170 */
[----:B------:R-:W-:-:S11]  /*51f0*/  PLOP3.LUT P1, PT, PT, PT, PT, 0x8, 0x0 ;  /* 0x000000000000781c */ /* 0x000fd60003f2e170 */
[----:B--2---:R-:W-:Y:S05]  /*5200*/  @P0 BRA.U.ANY `(.L_x_1440) ;  /* 0xfffffffd00ec0947 */ /* 0x004fea000393ffff */
[----:B------:R0:W-:Y:S01]  /*5210*/  UTMACMDFLUSH ;  /* 0x00000000000079b7 */ /* 0x0001e20000000000 */
[----:B------:R-:W-:-:S04]  /*5220*/  DEPBAR.LE SB0, 0x0 ;  /* 0x000080000000791a */ /* 0x000fc80000000000 */
.L_x_1439:
[----:B------:R-:W-:Y:S05]  /*5230*/  BSYNC B0 ;  /* 0x0000000000007941 */ /* 0x000fea0003800000 */
.L_x_1438:
        /* <DEDUP_REMOVED lines=23> */
[----:B---3--:R-:W3:Y:S02]  /*53b0*/  FENCE.VIEW.ASYNC.S ;  /* 0x00000000000073c6 */ /* 0x008ee40000000000 */
[----:B---3--:R-:W-:Y:S06]  /*53c0*/  BAR.SYNC.DEFER_BLOCKING 0x1, 0x100 ;  /* 0x0044000000007b1d */ /* 0x008fec0000010000 */
[----:B------:R-:W-:Y:S05]  /*53d0*/  @P0 BRA `(.L_x_1417) ;  /* 0x0000002c00cc0947 */ /* 0x000fea0003800000 */
[----:B------:R-:W-:Y:S01]  /*53e0*/  PLOP3.LUT P0, PT, PT, PT, PT, 0x80, 0x0 ;  /* 0x000000000000781c */ /* 0x000fe20003f0f070 */
[----:B------:R-:W-:Y:S01]  /*53f0*/  UMOV UR5, 0x1000 ;  /* 0x0000100000057882 */ /* 0x000fe20000000000 */
[----:B------:R-:W-:Y:S01]  /*5400*/  UMOV UR8, 0x0 ;  /* 0x0000000000087882 */ /* 0x000fe20000000000 */
[----:B------:R-:W-:Y:S01]  /*5410*/  UMOV UR9, 0x14f00000 ;  /* 0x14f0000000097882 */ /* 0x000fe20000000000 */
[----:B------:R-:W-:Y:S01]  /*5420*/  UMOV UR6, UR12 ;  /* 0x0000000c00067c82 */ /* 0x000fe20008000000 */
[----:B------:R-:W-:-:S08]  /*5430*/  UMOV UR7, UR13 ;  /* 0x0000000d00077c82 */ /* 0x000fd00008000000 */
.L_x_1441:
[----:B------:R-:W-:Y:S01]  /*5440*/  @P0 ELECT P1, URZ, PT ;  /* 0x00000000003f082f */ /* 0x000fe20003820000 */
[----:B------:R3:W-:-:S12]  /*5450*/  UBLKRED.G.S.ADD.F32.RN [UR6], [UR4], UR5, desc[UR8] ;  /* 0x00000806040073bb */ /* 0x0007d800080a1405 */
[----:B------:R-:W-:Y:S02]  /*5460*/  @P1 PLOP3.LUT P0, PT, P1, PT, PT, 0x8, 0x0 ;  /* 0x000000000000181c */ /* 0x000fe40000f0e170 */
[----:B------:R-:W-:-:S11]  /*5470*/  PLOP3.LUT P1, PT, PT, PT, PT, 0x8, 0x0 ;  /* 0x000000000000781c */ /* 0x000fd60003f2e170 */
[----:B---3--:R-:W-:Y:S05]  /*5480*/  @P0 BRA.U.ANY `(.L_x_1441) ;  /* 0xfffffffd00ec0947 */ /* 0x008fea000393ffff */
[----:B------:R0:W-:Y:S01]  /*5490*/  UTMACMDFLUSH ;  /* 0x00000000000079b7 */ /* 0x0001e20000000000 */
[----:B------:R-:W-:-:S04]  /*54a0*/  DEPBAR.LE SB0, 0x0 ;  /* 0x000080000000791a */ /* 0x000fc80000000000 */
[----:B------:R-:W-:Y:S05]  /*54b0*/  BRA `(.L_x_1417) ;  /* 0x0000002c00947947 */ /* 0x000fea0003800000 */
.L_x_1415:
        /* <DEDUP_REMOVED lines=40> */
.L_x_1443:
[----:B------:R-:W-:Y:S02]  /*5740*/  UISETP.GT.AND UP0, UPT, UR8, UR5, UPT ;  /* 0x000000050800728c */ /* 0x000fe4000bf04270 */
[----:B------:R-:W-:Y:S02]  /*5750*/  USHF.R.S32.HI UR14, URZ, 0x1f, UR12 ;  /* 0x0000001f3f0e7899 */ /* 0x000fe4000801140c */
[----:B------:R-:W-:Y:S02]  /*5760*/  USHF.R.S32.HI UR4, URZ, 0x1f, UR13 ;  /* 0x0000001f3f047899 */ /* 0x000fe4000801140d */
[----:B------:R-:W-:-:S13]  /*5770*/  PLOP3.LUT P0, PT, PT, PT, UP0, 0x80, 0x0 ;  /* 0x000000000000781c */ /* 0x000fda0003f0f008 */
[----:B------:R-:W-:Y:S05]  /*5780*/  @!P0 BRA `(.L_x_1417) ;  /* 0x0000002800e08947 */ /* 0x000fea0003800000 */
[----:B------:R-:W-:Y:S01]  /*5790*/  ULDC.64 UR10, c[0x0][0x2d8] ;  /* 0x0000b600000a7ab9 */ /* 0x000fe20000000a00 */
[----:B------:R-:W-:Y:S01]  /*57a0*/  ELECT P0, URZ, PT ;  /* 0x00000000003f782f */ /* 0x000fe20003800000 */
[----:B------:R-:W-:Y:S02]  /*57b0*/  UIMAD UR9, UR4, UR10, URZ ;  /* 0x0000000a040972a4 */ /* 0x000fe4000f8e023f */
[----:B------:R-:W-:Y:S02]  /*57c0*/  UIADD3 UR4, -UR5, UR8, URZ ;  /* 0x0000000805047290 */ /* 0x000fe4000fffe13f */
[----:B------:R-:W-:Y:S02]  /*57d0*/  UIMAD.WIDE.U32 UR6, UR13, UR10, URZ ;  /* 0x0000000a0d0672a5 */ /* 0x000fe4000f8e003f */
[----:B------:R-:W-:Y:S02]  /*57e0*/  ULOP3.LUT UR4, UR4, 0x1, URZ, 0xc0, !UPT ;  /* 0x0000000104047892 */ /* 0x000fe4000f8ec03f */
[----:B------:R-:W-:-:S02]  /*57f0*/  UIMAD UR9, UR13, UR11, UR9 ;  /* 0x0000000b0d0972a4 */ /* 0x000fc4000f8e0209 */
[----:B------:R-:W-:Y:S01]  /*5800*/  UISETP.NE.U32.AND UP0, UPT, UR4, 0x1, UPT ;  /* 0x000000010400788c */ /* 0x000fe2000bf05070 */
[----:B------:R-:W-:Y:S01]  /*5810*/  ULDC.64 UR10, c[0x0][0x2e0] ;  /* 0x0000b800000a7ab9 */ /* 0x000fe20000000a00 */
[----:B------:R-:W-:Y:S02]  /*5820*/  UIADD3 UR7, UR7, UR9, URZ ;  /* 0x0000000907077290 */ /* 0x000fe4000fffe03f */
[----:B------:R-:W-:Y:S02]  /*5830*/  UIMAD UR9, UR14, UR10, URZ ;  /* 0x0000000a0e0972a4 */ /* 0x000fe4000f8e023f */
[----:B------:R-:W-:Y:S01]  /*5840*/  PLOP3.LUT P1, PT, PT, PT, UP0, 0x80, 0x0 ;  /* 0x000000000000781c */ /* 0x000fe20003f2f008 */
[----:B------:R-:W-:Y:S02]  /*5850*/  UIMAD.WIDE.U32 UR6, UR12, UR10, UR6 ;  /* 0x0000000a0c0672a5 */ /* 0x000fe4000f8e0006 */
[----:B------:R-:W-:-:S04]  /*5860*/  UIMAD UR9, UR12, UR11, UR9 ;  /* 0x0000000b0c0972a4 */ /* 0x000fc8000f8e0209 */
[----:B------:R-:W-:-:S06]  /*5870*/  UIADD3 UR9, UR7, UR9, URZ ;  /* 0x0000000907097290 */ /* 0x000fcc000fffe03f */
[----:B------:R-:W-:Y:S06]  /*5880*/  @P1 BRA `(.L_x_1444) ;  /* 0x0000000000bc1947 */ /* 0x000fec0003800000 */
        /* <DEDUP_REMOVED lines=18> */
.L_x_1446:
[----:B------:R-:W-:Y:S05]  /*59b0*/  BSYNC B0 ;  /* 0x0000000000007941 */ /* 0x000fea0003800000 */
.L_x_1445:
        /* <DEDUP_REMOVED lines=19> */
.L_x_1448:
[----:B------:R-:W-:Y:S05]  /*5af0*/  BSYNC B0 ;  /* 0x0000000000007941 */ /* 0x000fea0003800000 */
.L_x_1447:
[----:B------:R-:W-:Y:S06]  /*5b00*/  BAR.ARV 0xa, 0xa0 ;  /* 0x0282800000007b1d */ /* 0x000fec0000002000 */
[----:B------:R-:W-:Y:S04]  /*5b10*/  BSSY B0, `(.L_x_1449) ;  /* 0x0000003000007945 */ /* 0x000fe80003800000 */
[----:B------:R-:W-:Y:S05]  /*5b20*/  @!P0 BRA `(.L_x_1450) ;  /* 0x0000000000048947 */ /* 0x000fea0003800000 */
[----:B------:R-:W-:-:S04]  /*5b30*/  DEPBAR.LE SB0, 0x0 ;  /* 0x000080000000791a */ /* 0x000fc80000000000 */
.L_x_1450:
[----:B------:R-:W-:Y:S05]  /*5b40*/  BSYNC B0 ;  /* 0x0000000000007941 */ /* 0x000fea0003800000 */
.L_x_1449:
[----:B------:R-:W-:Y:S06]  /*5b50*/  BAR.ARV 0xb, 0xa0 ;  /* 0x02c2800000007b1d */ /* 0x000fec0000002000 */
[----:B------:R-:W-:Y:S01]  /*5b60*/  UIADD3 UR12, UR5, 0x1, URZ ;  /* 0x00000001050c7890 */ /* 0x000fe2000fffe03f */
[----:B------:R-:W-:Y:S11]  /*5b70*/  BRA `(.L_x_1451) ;  /* 0x0000000000047947 */ /* 0x000ff60003800000 */
.L_x_1444:
[----:B------:R-:W-:-:S05]  /*5b80*/  UMOV UR12, UR5 ;  /* 0x00000005000c7c82 */ /* 0x000fca0008000000 */
.L_x_1451:
        /* <DEDUP_REMOVED lines=17> */
.L_x_1464:
        /* <DEDUP_REMOVED lines=20> */
.L_x_1453:
[----:B------:R-:W-:Y:S05]  /*5de0*/  BSYNC B0 ;  /* 0x0000000000007941 */ /* 0x000fea0003800000 */
.L_x_1452:
        /* <DEDUP_REMOVED lines=13> */
.L_x_1455:
[----:B------:R-:W-:Y:S05]  /*5ec0*/  BSYNC B0 ;  /* 0x0000000000007941 */ /* 0x000fea0003800000 */
.L_x_1454:
[----:B------:R-:W-:Y:S06]  /*5ed0*/  BAR.ARV 0xa, 0xa0 ;  /* 0x0282800000007b1d */ /* 0x000fec0000002000 */
[----:B------:R-:W-:Y:S04]  /*5ee0*/  BSSY B0, `(.L_x_1456) ;  /* 0x0000003000007945 */ /* 0x000fe80003800000 */
[----:B------:R-:W-:Y:S05]  /*5ef0*/  @!P0 BRA `(.L_x_1457) ;  /* 0x0000000000048947 */ /* 0x000fea0003800000 */
[----:B------:R-:W-:-:S04]  /*5f00*/  DEPBAR.LE SB0, 0x0 ;  /* 0x000080000000791a */ /* 0x000fc80000000000 */
.L_x_1457:
[----:B------:R-:W-:Y:S05]  /*5f10*/  BSYNC B0 ;  /* 0x0000000000007941 */ /* 0x000fea0003800000 */
.L_x_1456:
        /* <DEDUP_REMOVED lines=13> */
.L_x_1459:
[----:B------:R-:W-:Y:S05]  /*5ff0*/  BSYNC B0 ;  /* 0x0000000000007941 */ /* 0x000fea0003800000 */
.L_x_1458:
        /* <DEDUP_REMOVED lines=13> */
.L_x_1461:
[----:B------:R-:W-:Y:S05]  /*60d0*/  BSYNC B0 ;  /* 0x0000000000007941 */ /* 0x000fea0003800000 */
.L_x_1460:
[----:B------:R-:W-:Y:S01]  /*60e0*/  UIADD3 UR12, UR12, 0x2, URZ ;  /* 0x000000020c0c7890 */ /* 0x000fe2000fffe03f */
[----:B------:R-:W-:Y:S06]  /*60f0*/  BAR.ARV 0xa, 0xa0 ;  /* 0x0282800000007b1d */ /* 0x000fec0000002000 */
[----:B------:R-:W-:Y:S01]  /*6100*/  UISETP.GE.AND UP0, UPT, UR12, UR8, UPT ;  /* 0x000000080c00728c */ /* 0x000fe2000bf06270 */
[----:B------:R-:W-:Y:S04]  /*6110*/  BSSY B0, `(.L_x_1462) ;  /* 0x0000003000007945 */ /* 0x000fe80003800000 */
[----:B------:R-:W-:Y:S06]  /*6120*/  @!P0 BRA `(.L_x_1463) ;  /* 0x0000000000048947 */ /* 0x000fec0003800000 */
[----:B------:R-:W-:-:S04]  /*6130*/  DEPBAR.LE SB0, 0x0 ;  /* 0x000080000000791a */ /* 0x000fc80000000000 */
.L_x_1463:
[----:B------:R-:W-:Y:S05]  /*6140*/  BSYNC B0 ;  /* 0x0000000000007941 */ /* 0x000fea0003800000 */
.L_x_1462:
[----:B------:R-:W-:Y:S06]  /*6150*/  BAR.ARV 0xb, 0xa0 ;  /* 0x02c2800000007b1d */ /* 0x000fec0000002000 */
[----:B------:R-:W-:Y:S01]  /*6160*/  PLOP3.LUT P1, PT, PT, PT, UP0, 0x80, 0x0 ;  /* 0x000000000000781c */ /* 0x000fe20003f2f008 */
[----:B------:R-:W-:Y:S02]  /*6170*/  UIADD3 UR20, UR20, 0x4000, URZ ;  /* 0x0000400014147890 */ /* 0x000fe4000fffe03f */
[----:B------:R-:W-:-:S10]  /*6180*/  UIADD3 UR4, UR4, 0x4000, URZ ;  /* 0x0000400004047890 */ /* 0x000fd4000fffe03f */
[----:B------:R-:W-:Y:S05]  /*6190*/  @!P1 BRA `(.L_x_1464) ;  /* 0xfffffff800c09947 */ /* 0x000fea000383ffff */
[----:B------:R-:W-:Y:S05]  /*61a0*/  BRA `(.L_x_1417) ;  /* 0x0000002000587947 */ /* 0x000fea0003800000 */
.L_x_1442:
        /* <DEDUP_REMOVED lines=33> */
.L_x_1466:
        /* <DEDUP_REMOVED lines=43> */
.L_x_1496:
        /* <DEDUP_REMOVED lines=15> */
.L_x_1469:
        /* <DEDUP_REMOVED lines=98> */
.L_x_1480:
[----:B--234-:R-:W-:-:S04]  /*6d80*/  SHF.L.U32 R21, R11, 0x1f, RZ ;  /* 0x0000001f0b157819 */ /* 0x01cfc800000006ff */
[----:B------:R-:W1:Y:S02]  /*6d90*/  SYNCS.PHASECHK.TRANS64.TRYWAIT P1, [R16+URZ+0x30840], R21 ;  /* 0x03084015100075a7 */ /* 0x000e64000802017f */
[----:B-1----:R-:W-:Y:S05]  /*6da0*/  @!P1 BRA `(.L_x_1472) ;  /* 0x0000001400d89947 */ /* 0x002fea0003800000 */
.L_x_1497:
[----:B------:R-:W-:Y:S05]  /*6db0*/  @P0 BRA `(.L_x_1473) ;  /* 0x0000000000140947 */ /* 0x000fea0003800000 */
[----:B------:R-:W-:Y:S01]  /*6dc0*/  ISETP.NE.AND P1, PT, R6, RZ, PT ;  /* 0x000000ff0600720c */ /* 0x000fe20003f25270 */
[----:B------:R-:W-:-:S04]  /*6dd0*/  IMAD.MOV.U32 R3, RZ, RZ, 0x4100 ;  /* 0x00004100ff037424 */ /* 0x000fc800078e00ff */
[----:B------:R3:W-:Y:S08]  /*6de0*/  SYNCS.ARRIVE.TRANS64 RZ, [R16+URZ+0x30830], R3 ;  /* 0x0308300310ff79a7 */ /* 0x0007f0000800003f */
[----:B------:R-:W-:Y:S05]  /*6df0*/  @!P1 BRA `(.L_x_1473) ;  /* 0x0000000000049947 */ /* 0x000fea0003800000 */
[----:B------:R-:W-:Y:S01]  /*6e00*/  BPT.TRAP 0x1 ;  /* 0x000000040000795c */ /* 0x000fe20000300000 */
.L_x_1473:
        /* <DEDUP_REMOVED lines=36> */
.L_x_1498:
[----:B------:R-:W-:Y:S05]  /*7050*/  @P0 BRA `(.L_x_1475) ;  /* 0x0000000000140947 */ /* 0x000fea0003800000 */
[----:B------:R-:W-:Y:S01]  /*7060*/  ISETP.NE.AND P1, PT, R6, RZ, PT ;  /* 0x000000ff0600720c */ /* 0x000fe20003f25270 */
[----:B------:R-:W-:-:S04]  /*7070*/  IMAD.MOV.U32 R2, RZ, RZ, 0x4100 ;  /* 0x00004100ff027424 */ /* 0x000fc800078e00ff */
[----:B------:R3:W-:Y:S08]  /*7080*/  SYNCS.ARRIVE.TRANS64 RZ, [R16+URZ+0x30818], R2 ;  /* 0x0308180210ff79a7 */ /* 0x0007f0000800003f */
[----:B------:R-:W-:Y:S05]  /*7090*/  @!P1 BRA `(.L_x_1475) ;  /* 0x0000000000049947 */ /* 0x000fea0003800000 */
[----:B------:R-:W-:Y:S01]  /*70a0*/  BPT.TRAP 0x1 ;  /* 0x000000040000795c */ /* 0x000fe20000300000 */
.L_x_1475:
        /* <DEDUP_REMOVED lines=36> */
.L_x_1499:
[----:B------:R-:W-:Y:S05]  /*72f0*/  @P0 BRA `(.L_x_1477) ;  /* 0x0000000000140947 */ /* 0x000fea0003800000 */
[----:B------:R-:W-:Y:S01]  /*7300*/  ISETP.NE.AND P1, PT, R6, RZ, PT ;  /* 0x000000ff0600720c */ /* 0x000fe20003f25270 */
[----:B-123--:R-:W-:-:S04]  /*7310*/  IMAD.MOV.U32 R21, RZ, RZ, 0x4100 ;  /* 0x00004100ff157424 */ /* 0x00efc800078e00ff */
[----:B------:R4:W-:Y:S08]  /*7320*/  SYNCS.ARRIVE.TRANS64 RZ, [R16+URZ+0x30838], R21 ;  /* 0x0308381510ff79a7 */ /* 0x0009f0000800003f */
[----:B------:R-:W-:Y:S05]  /*7330*/  @!P1 BRA `(.L_x_1477) ;  /* 0x0000000000049947 */ /* 0x000fea0003800000 */
[----:B------:R-:W-:Y:S01]  /*7340*/  BPT.TRAP 0x1 ;  /* 0x000000040000795c */ /* 0x000fe20000300000 */
.L_x_1477:
        /* <DEDUP_REMOVED lines=31> */
.L_x_1501:
[----:B------:R-:W-:Y:S05]  /*7540*/  @P0 BRA `(.L_x_1479) ;  /* 0x0000000000140947 */ /* 0x000fea0003800000 */
[----:B------:R-:W-:Y:S01]  /*7550*/  ISETP.NE.AND P1, PT, R6, RZ, PT ;  /* 0x000000ff0600720c */ /* 0x000fe20003f25270 */
[----:B------:R-:W-:-:S04]  /*7560*/  IMAD.MOV.U32 R5, RZ, RZ, 0x4100 ;  /* 0x00004100ff057424 */ /* 0x000fc800078e00ff */
[----:B------:R1:W-:Y:S08]  /*7570*/  SYNCS.ARRIVE.TRANS64 RZ, [R16+URZ+0x30810], R5 ;  /* 0x0308100510ff79a7 */ /* 0x0003f0000800003f */
[----:B------:R-:W-:Y:S05]  /*7580*/  @!P1 BRA `(.L_x_1479) ;  /* 0x0000000000049947 */ /* 0x000fea0003800000 */
[----:B------:R-:W-:Y:S01]  /*7590*/  BPT.TRAP 0x1 ;  /* 0x000000040000795c */ /* 0x000fe20000300000 */
.L_x_1479:
        /* <DEDUP_REMOVED lines=37> */
.L_x_1471:
[----:B------:R-:W3:Y:S02]  /*77f0*/  LDL.LU R4, [R1+0x4] ;  /* 0x0000040001047983 */ /* 0x000ee40000300800 */
[----:B---3--:R-:W-:Y:S02]  /*7800*/  ISETP.NE.AND P1, PT, R4, RZ, PT ;  /* 0x000000ff0400720c */ /* 0x008fe40003f25270 */
[----:B------:R1:W5:Y:S11]  /*7810*/  LDL R4, [R1] ;  /* 0x0000000001047983 */ /* 0x0003760000100800 */
[----:B-1----:R-:W-:Y:S05]  /*7820*/  @!P1 BRA `(.L_x_1470) ;  /* 0x0000000400489947 */ /* 0x002fea0003800000 */
[----:B------:R-:W-:-:S04]  /*7830*/  SHF.L.U32 R13, R11, 0x1f, RZ ;  /* 0x0000001f0b0d7819 */ /* 0x000fc800000006ff */
[----:B------:R-:W1:Y:S02]  /*7840*/  SYNCS.PHASECHK.TRANS64.TRYWAIT P1, [R16+URZ+0x30840], R13 ;  /* 0x0308400d100075a7 */ /* 0x000e64000802017f */
[----:B-1----:R-:W-:Y:S05]  /*7850*/  @!P1 BRA `(.L_x_1481) ;  /* 0x0000000c00809947 */ /* 0x002fea0003800000 */
.L_x_1502:
[----:B------:R-:W-:Y:S05]  /*7860*/  @P0 BRA `(.L_x_1482) ;  /* 0x0000000000140947 */ /* 0x000fea0003800000 */
[----:B------:R-:W-:Y:S01]  /*7870*/  ISETP.NE.AND P1, PT, R6, RZ, PT ;  /* 0x000000ff0600720c */ /* 0x000fe20003f25270 */
[----:B--2---:R-:W-:-:S04]  /*7880*/  IMAD.MOV.U32 R5, RZ, RZ, 0x4100 ;  /* 0x00004100ff057424 */ /* 0x004fc800078e00ff */
[----:B------:R3:W-:Y:S08]  /*7890*/  SYNCS.ARRIVE.TRANS64 RZ, [R16+URZ+0x30830], R5 ;  /* 0x0308300510ff79a7 */ /* 0x0007f0000800003f */
[----:B------:R-:W-:Y:S05]  /*78a0*/  @!P1 BRA `(.L_x_1482) ;  /* 0x0000000000049947 */ /* 0x000fea0003800000 */
[----:B------:R-:W-:Y:S01]  /*78b0*/  BPT.TRAP 0x1 ;  /* 0x000000040000795c */ /* 0x000fe20000300000 */
.L_x_1482:
        /* <DEDUP_REMOVED lines=33> */
.L_x_1503:
[----:B------:R-:W-:Y:S05]  /*7ad0*/  @P0 BRA `(.L_x_1484) ;  /* 0x0000000000140947 */ /* 0x000fea0003800000 */
[----:B------:R-:W-:Y:S01]  /*7ae0*/  ISETP.NE.AND P0, PT, R6, RZ, PT ;  /* 0x000000ff0600720c */ /* 0x000fe20003f05270 */
[----:B------:R-:W-:-:S04]  /*7af0*/  IMAD.MOV.U32 R5, RZ, RZ, 0x4100 ;  /* 0x00004100ff057424 */ /* 0x000fc800078e00ff */
[----:B------:R3:W-:Y:S08]  /*7b00*/  SYNCS.ARRIVE.TRANS64 RZ, [R16+URZ+0x30818], R5 ;  /* 0x0308180510ff79a7 */ /* 0x0007f0000800003f */
[----:B------:R-:W-:Y:S05]  /*7b10*/  @!P0 BRA `(.L_x_1484) ;  /* 0x0000000000048947 */ /* 0x000fea0003800000 */
[----:B------:R-:W-:Y:S01]  /*7b20*/  BPT.TRAP 0x1 ;  /* 0x000000040000795c */ /* 0x000fe20000300000 */
.L_x_1484:
        /* <DEDUP_REMOVED lines=34> */
.L_x_1470:
[----:B------:R-:W3:Y:S01]  /*7d50*/  S2R R0, SR_TID.X ;  /* 0x0000000000007919 */ /* 0x000ee20000002100 */
[----:B------:R-:W-:Y:S01]  /*7d60*/  IMAD R3, R19, 0x8, R16 ;  /* 0x0000000813037824 */ /* 0x000fe200078e0210 */
[----:B---3--:R-:W-:Y:S02]  /*7d70*/  LOP3.LUT R2, R0, 0x7f, RZ, 0xc0, !PT ;  /* 0x0000007f00027812 */ /* 0x008fe400078ec0ff */
[----:B------:R-:W-:Y:S02]  /*7d80*/  SHF.L.U32 R0, R11, 0x1f, RZ ;  /* 0x0000001f0b007819 */ /* 0x000fe400000006ff */
[----:B------:R-:W-:Y:S02]  /*7d90*/  ISETP.NE.AND P1, PT, R2, RZ, PT ;  /* 0x000000ff0200720c */ /* 0x000fe40003f25270 */
[----:B------:R-:W3:Y:S02]  /*7da0*/  SYNCS.PHASECHK.TRANS64.TRYWAIT P0, [R3+URZ+0x30840], R0 ;  /* 0x03084000030075a7 */ /* 0x000ee4000800017f */
[----:B---3--:R-:W-:Y:S09]  /*7db0*/  @!P0 BRA `(.L_x_1485) ;  /* 0x0000000800508947 */ /* 0x008ff20003800000 */
.L_x_1504:
[----:B------:R-:W-:Y:S05]  /*7dc0*/  @P1 BRA `(.L_x_1486) ;  /* 0x0000000000181947 */ /* 0x000fea0003800000 */
[----:B------:R-:W1:Y:S01]  /*7dd0*/  S2R R2, SR_TID.X ;  /* 0x0000000000027919 */ /* 0x000e620000002100 */
[----:B---3--:R-:W-:-:S04]  /*7de0*/  IMAD.MOV.U32 R0, RZ, RZ, 0x4100 ;  /* 0x00004100ff007424 */ /* 0x008fc800078e00ff */
[----:B------:R3:W-:Y:S01]  /*7df0*/  SYNCS.ARRIVE.TRANS64 RZ, [R3+URZ+0x30830], R0 ;  /* 0x0308300003ff79a7 */ /* 0x0007e2000800003f */
[----:B-1----:R-:W-:-:S13]  /*7e00*/  LOP3.LUT P0, RZ, R2, 0x1f, RZ, 0xc0, !PT ;  /* 0x0000001f02ff7812 */ /* 0x002fda000780c0ff */
[----:B---3--:R-:W-:Y:S05]  /*7e10*/  @!P0 BRA `(.L_x_1486) ;  /* 0x0000000000048947 */ /* 0x008fea0003800000 */
[----:B------:R-:W-:Y:S01]  /*7e20*/  BPT.TRAP 0x1 ;  /* 0x000000040000795c */ /* 0x000fe20000300000 */
.L_x_1486:
        /* <DEDUP_REMOVED lines=40> */
.L_x_1467:
[----:B------:R-:W-:Y:S05]  /*80b0*/  BSYNC B0 ;  /* 0x0000000000007941 */ /* 0x000fea0003800000 */
.L_x_1465:
[----:B------:R-:W-:-:S03]  /*80c0*/  UMOV UR7, 0xffffffff ;  /* 0xffffffff00077882 */ /* 0x000fc60000000000 */
[----:B------:R-:W-:Y:S05]  /*80d0*/  BRA.DIV UR7, `(.L_x_1487) ;  /* 0x00000006079c7947 */ /* 0x000fea000b800000 */
[----:B------:R-:W-:-:S13]  /*80e0*/  ELECT P6, URZ, PT ;  /* 0x00000000003f782f */ /* 0x000fda00038c0000 */
.L_x_1507:
[----:B------:R-:W-:Y:S05]  /*80f0*/  @!P6 BRA `(.L_x_1417) ;  /* 0x000000000084e947 */ /* 0x000fea0003800000 */
[----:B------:R-:W-:-:S06]  /*8100*/  ULOP3.LUT UR7, UR38, 0x2, URZ, 0xfc, !UPT ;  /* 0x0000000226077892 */ /* 0x000fcc000f8efc3f */
[----:B------:R-:W-:-:S05]  /*8110*/  IMAD.U32 R2, RZ, RZ, UR7 ;  /* 0x00000007ff027e24 */ /* 0x000fca000f8e00ff */
[----:B------:R-:W-:-:S13]  /*8120*/  ISETP.NE.AND P2, PT, R2, 0x3, PT ;  /* 0x000000030200780c */ /* 0x000fda0003f45270 */
[----:B------:R-:W-:Y:S05]  /*8130*/  @!P2 BRA `(.L_x_1488) ;  /* 0x000000000004a947 */ /* 0x000fea0003800000 */
[----:B------:R-:W-:Y:S01]  /*8140*/  BPT.TRAP 0x1 ;  /* 0x000000040000795c */ /* 0x000fe20000300000 */
.L_x_1488:
        /* <DEDUP_REMOVED lines=15> */
.L_x_1508:
[----:B------:R-:W2:Y:S02]  /*8240*/  SYNCS.PHASECHK.TRANS64.TRYWAIT P0, [R3+URZ], R2 ;  /* 0x00000002030075a7 */ /* 0x000ea4000800017f */
[----:B--2---:R-:W-:Y:S05]  /*8250*/  @!P0 BRA `(.L_x_1490) ;  /* 0x0000000400708947 */ /* 0x004fea0003800000 */
.L_x_1509:
[----:B------:R-:W-:Y:S05]  /*8260*/  @!P2 BRA `(.L_x_1491) ;  /* 0x000000000004a947 */ /* 0x000fea0003800000 */
[----:B------:R-:W-:Y:S01]  /*8270*/  BPT.TRAP 0x1 ;  /* 0x000000040000795c */ /* 0x000fe20000300000 */
.L_x_1491:
[----:B--2---:R-:W-:-:S04]  /*8280*/  VIADD R3, R7, 0x30840 ;  /* 0x0003084007037836 */ /* 0x004fc80000000000 */
[----:B------:R-:W-:-:S04]  /*8290*/  IMAD R0, R0, 0x8, R3 ;  /* 0x0000000800007824 */ /* 0x000fc800078e0203 */
[----:B------:R-:W2:Y:S02]  /*82a0*/  SYNCS.PHASECHK.TRANS64.TRYWAIT P0, [R0+URZ], R5 ;  /* 0x00000005000075a7 */ /* 0x000ea4000800017f */
[----:B--2---:R-:W-:Y:S05]  /*82b0*/  @!P0 BRA `(.L_x_1492) ;  /* 0x00000004006c8947 */ /* 0x004fea0003800000 */
.L_x_1510:
[----:B------:R-:W-:-:S07]  /*82c0*/  IMAD R3, R4, 0x8, R3 ;  /* 0x0000000804037824 */ /* 0x000fce00078e0203 */
.L_x_1493:
[----:B---3--:R3:W4:Y:S02]  /*82d0*/  SYNCS.PHASECHK.TRANS64.TRYWAIT P0, [R3+URZ], R2 ;  /* 0x00000002030075a7 */ /* 0x008724000800017f */
[----:B----4-:R-:W-:Y:S05]  /*82e0*/  @!P0 NANOSLEEP.SYNCS 0x989680 ;  /* 0x009896800000895d */ /* 0x010fea0003900000 */
[----:B------:R-:W4:Y:S02]  /*82f0*/  @!P0 SYNCS.PHASECHK.TRANS64 P0, [R3+URZ], R2 ;  /* 0x00000002030085a7 */ /* 0x000f24000800007f */
[----:B----4-:R-:W-:Y:S05]  /*8300*/  @!P0 BRA `(.L_x_1493) ;  /* 0xfffffffc00f08947 */ /* 0x010fea000383ffff */
.L_x_1417:
[----:B------:R-:W-:Y:S05]  /*8310*/  BSYNC B6 ;  /* 0x0000000000067941 */ /* 0x000fea0003800000 */
.L_x_1414:
[----:B------:R-:W-:Y:S05]  /*8320*/  EXIT ;  /* 0x000000000000794d */ /* 0x000fea0003800000 */
.L_x_1424:
[----:B------:R-:W-:Y:S02]  /*8330*/  IMAD.MOV.U32 R12, RZ, RZ, RZ ;  /* 0x000000ffff0c7224 */ /* 0x000fe400078e00ff */
[----:B------:R-:W-:Y:S02]  /*8340*/  IMAD.MOV.U32 R11, RZ, RZ, 0x1f ;  /* 0x0000001fff0b7424 */ /* 0x000fe400078e00ff */
[----:B------:R-:W-:-:S07]  /*8350*/  IMAD.MOV.U32 R15, RZ, RZ, -0x1 ;  /* 0xffffffffff0f7424 */ /* 0x000fce00078e00ff */
[----:B------:R-:W-:Y:S05]  /*8360*/  WARPSYNC.COLLECTIVE R15, `(.L_x_1494) ;  /* 0x000000000f087348 */ /* 0x000fea0003c00000 */
[----:B------:R1:W2:Y:S02]  /*8370*/  SHFL.IDX P6, R14, R13, R12, R11 ;  /* 0x0000000c0d0e7389 */ /* 0x0002a400000c000b */
[----:B-12---:R-:W-:Y:S01]  /*8380*/  ENDCOLLECTIVE ;  /* 0x000000000000791b */ /* 0x006fe20003800000 */
.L_x_1494:
[----:B------:R-:W-:Y:S05]  /*8390*/  BRA `(.L_x_1495) ;  /* 0xffffff8c007c7947 */ /* 0x000fea000383ffff */
.L_x_1426:
        /* <DEDUP_REMOVED lines=8> */
.L_x_1430:
[----:B---3--:R3:W4:Y:S02]  /*8420*/  SYNCS.PHASECHK.TRANS64.TRYWAIT P0, [R0+URZ+0x30810], R191 ;  /* 0x030810bf000075a7 */ /* 0x008724000800017f */
[----:B----4-:R-:W-:Y:S05]  /*8430*/  @!P0 NANOSLEEP.SYNCS 0x989680 ;  /* 0x009896800000895d */ /* 0x010fea0003900000 */
[----:B------:R-:W4:Y:S02]  /*8440*/  @!P0 SYNCS.PHASECHK.TRANS64 P0, [R0+URZ+0x30810], R191 ;  /* 0x030810bf000085a7 */ /* 0x000f24000800007f */
[----:B----4-:R-:W-:Y:S05]  /*8450*/  @!P0 BRA `(.L_x_1430) ;  /* 0xfffffffc00f08947 */ /* 0x010fea000383ffff */
[----:B------:R-:W-:Y:S05]  /*8460*/  BRA `(.L_x_1429) ;  /* 0xffffff94006c7947 */ /* 0x000fea000383ffff */
.L_x_1434:
[----:B--2---:R2:W1:Y:S02]  /*8470*/  SYNCS.PHASECHK.TRANS64.TRYWAIT P0, [R0+URZ+0x30830], R191 ;  /* 0x030830bf000075a7 */ /* 0x004464000800017f */
[----:B-1----:R-:W-:Y:S05]  /*8480*/  @!P0 NANOSLEEP.SYNCS 0x989680 ;  /* 0x009896800000895d */ /* 0x002fea0003900000 */
[----:B------:R-:W1:Y:S02]  /*8490*/  @!P0 SYNCS.PHASECHK.TRANS64 P0, [R0+URZ+0x30830], R191 ;  /* 0x030830bf000085a7 */ /* 0x000e64000800007f */
[----:B-1----:R-:W-:Y:S05]  /*84a0*/  @!P0 BRA `(.L_x_1434) ;  /* 0xfffffffc00f08947 */ /* 0x002fea000383ffff */
[----:B------:R-:W-:Y:S05]  /*84b0*/  BRA `(.L_x_1433) ;  /* 0xffffff9c00847947 */ /* 0x000fea000383ffff */
.L_x_1468:
[----:B-1----:R1:W2:Y:S02]  /*84c0*/  SYNCS.PHASECHK.TRANS64.TRYWAIT P0, [R16+URZ+0x30820], R3 ;  /* 0x03082003100075a7 */ /* 0x0022a4000800017f */
[----:B--2---:R-:W-:Y:S05]  /*84d0*/  @!P0 NANOSLEEP.SYNCS 0x989680 ;  /* 0x009896800000895d */ /* 0x004fea0003900000 */
[----:B------:R-:W2:Y:S02]  /*84e0*/  @!P0 SYNCS.PHASECHK.TRANS64 P0, [R16+URZ+0x30820], R3 ;  /* 0x03082003100085a7 */ /* 0x000ea4000800007f */
[----:B--2---:R-:W-:Y:S05]  /*84f0*/  @!P0 BRA `(.L_x_1468) ;  /* 0xfffffffc00f08947 */ /* 0x004fea000383ffff */
[----:B------:R-:W-:Y:S05]  /*8500*/  BRA `(.L_x_1496) ;  /* 0xffffffe000587947 */ /* 0x000fea000383ffff */
.L_x_1472:
[----:B-1----:R1:W3:Y:S02]  /*8510*/  SYNCS.PHASECHK.TRANS64.TRYWAIT P1, [R16+URZ+0x30840], R21 ;  /* 0x03084015100075a7 */ /* 0x0022e4000802017f */
[----:B---3--:R-:W-:Y:S05]  /*8520*/  @!P1 NANOSLEEP.SYNCS 0x989680 ;  /* 0x009896800000995d */ /* 0x008fea0003900000 */
[----:B------:R-:W3:Y:S02]  /*8530*/  @!P1 SYNCS.PHASECHK.TRANS64 P1, [R16+URZ+0x30840], R21 ;  /* 0x03084015100095a7 */ /* 0x000ee4000802007f */
[----:B---3--:R-:W-:Y:S05]  /*8540*/  @!P1 BRA `(.L_x_1472) ;  /* 0xfffffffc00f09947 */ /* 0x008fea000383ffff */
[----:B------:R-:W-:Y:S05]  /*8550*/  BRA `(.L_x_1497) ;  /* 0xffffffe800147947 */ /* 0x000fea000383ffff */
.L_x_1474:
[----:B--2---:R2:W3:Y:S02]  /*8560*/  SYNCS.PHASECHK.TRANS64.TRYWAIT P1, [R16+URZ+0x30828], R21 ;  /* 0x03082815100075a7 */ /* 0x0044e4000802017f */
[----:B---3--:R-:W-:Y:S05]  /*8570*/  @!P1 NANOSLEEP.SYNCS 0x989680 ;  /* 0x009896800000995d */ /* 0x008fea0003900000 */
[----:B------:R-:W3:Y:S02]  /*8580*/  @!P1 SYNCS.PHASECHK.TRANS64 P1, [R16+URZ+0x30828], R21 ;  /* 0x03082815100095a7 */ /* 0x000ee4000802007f */
[----:B---3--:R-:W-:Y:S05]  /*8590*/  @!P1 BRA `(.L_x_1474) ;  /* 0xfffffffc00f09947 */ /* 0x008fea000383ffff */
[----:B------:R-:W-:Y:S05]  /*85a0*/  BRA `(.L_x_1498) ;  /* 0xffffffe800a87947 */ /* 0x000fea000383ffff */
.L_x_1476:
[----:B---3--:R3:W4:Y:S02]  /*85b0*/  SYNCS.PHASECHK.TRANS64.TRYWAIT P1, [R16+URZ+0x30848], R21 ;  /* 0x03084815100075a7 */ /* 0x008724000802017f */
[----:B----4-:R-:W-:Y:S05]  /*85c0*/  @!P1 NANOSLEEP.SYNCS 0x989680 ;  /* 0x009896800000995d */ /* 0x010fea0003900000 */
[----:B------:R-:W4:Y:S02]  /*85d0*/  @!P1 SYNCS.PHASECHK.TRANS64 P1, [R16+URZ+0x30848], R21 ;  /* 0x03084815100095a7 */ /* 0x000f24000802007f */
[----:B----4-:R-:W-:Y:S05]  /*85e0*/  @!P1 BRA `(.L_x_1476) ;  /* 0xfffffffc00f09947 */ /* 0x010fea000383ffff */
[----:B------:R-:W-:Y:S05]  /*85f0*/  BRA `(.L_x_1499) ;  /* 0xffffffec003c7947 */ /* 0x000fea000383ffff */
.L_x_1478:
[----:B------:R-:W-:-:S07]  /*8600*/  SHF.L.U32 R5, R11, 0x1f, RZ ;  /* 0x0000001f0b057819 */ /* 0x000fce00000006ff */
.L_x_1500:
[----:B------:R1:W1:Y:S02]  /*8610*/  SYNCS.PHASECHK.TRANS64.TRYWAIT P1, [R16+URZ+0x30820], R5 ;  /* 0x03082005100075a7 */ /* 0x000264000802017f */
[----:B-1----:R-:W-:Y:S05]  /*8620*/  @!P1 NANOSLEEP.SYNCS 0x989680 ;  /* 0x009896800000995d */ /* 0x002fea0003900000 */
[----:B------:R-:W1:Y:S02]  /*8630*/  @!P1 SYNCS.PHASECHK.TRANS64 P1, [R16+URZ+0x30820], R5 ;  /* 0x03082005100095a7 */ /* 0x000e64000802007f */
[----:B-1----:R-:W-:Y:S05]  /*8640*/  @!P1 BRA `(.L_x_1500) ;  /* 0xfffffffc00f09947 */ /* 0x002fea000383ffff */
[----:B------:R-:W-:Y:S05]  /*8650*/  BRA `(.L_x_1501) ;  /* 0xffffffec00b87947 */ /* 0x000fea000383ffff */
.L_x_1481:
[----:B-1----:R1:W3:Y:S02]  /*8660*/  SYNCS.PHASECHK.TRANS64.TRYWAIT P1, [R16+URZ+0x30840], R13 ;  /* 0x0308400d100075a7 */ /* 0x0022e4000802017f */
[----:B---3--:R-:W-:Y:S05]  /*8670*/  @!P1 NANOSLEEP.SYNCS 0x989680 ;  /* 0x009896800000995d */ /* 0x008fea0003900000 */
[----:B------:R-:W3:Y:S02]  /*8680*/  @!P1 SYNCS.PHASECHK.TRANS64 P1, [R16+URZ+0x30840], R13 ;  /* 0x0308400d100095a7 */ /* 0x000ee4000802007f */
[----:B---3--:R-:W-:Y:S05]  /*8690*/  @!P1 BRA `(.L_x_1481) ;  /* 0xfffffffc00f09947 */ /* 0x008fea000383ffff */
[----:B------:R-:W-:Y:S05]  /*86a0*/  BRA `(.L_x_1502) ;  /* 0xfffffff0006c7947 */ /* 0x000fea000383ffff */
.L_x_1483:
[----:B--2---:R2:W3:Y:S02]  /*86b0*/  SYNCS.PHASECHK.TRANS64.TRYWAIT P1, [R16+URZ+0x30828], R13 ;  /* 0x0308280d100075a7 */ /* 0x0044e4000802017f */
[----:B---3--:R-:W-:Y:S05]  /*86c0*/  @!P1 NANOSLEEP.SYNCS 0x989680 ;  /* 0x009896800000995d */ /* 0x008fea0003900000 */
[----:B------:R-:W3:Y:S02]  /*86d0*/  @!P1 SYNCS.PHASECHK.TRANS64 P1, [R16+URZ+0x30828], R13 ;  /* 0x0308280d100095a7 */ /* 0x000ee4000802007f */
[----:B---3--:R-:W-:Y:S05]  /*86e0*/  @!P1 BRA `(.L_x_1483) ;  /* 0xfffffffc00f09947 */ /* 0x008fea000383ffff */
[----:B------:R-:W-:Y:S05]  /*86f0*/  BRA `(.L_x_1503) ;  /* 0xfffffff000f47947 */ /* 0x000fea000383ffff */
.L_x_1485:
[----:B---3--:R3:W1:Y:S02]  /*8700*/  SYNCS.PHASECHK.TRANS64.TRYWAIT P0, [R3+URZ+0x30840], R0 ;  /* 0x03084000030075a7 */ /* 0x008664000800017f */
[----:B-1----:R-:W-:Y:S05]  /*8710*/  @!P0 NANOSLEEP.SYNCS 0x989680 ;  /* 0x009896800000895d */ /* 0x002fea0003900000 */
[----:B------:R-:W1:Y:S02]  /*8720*/  @!P0 SYNCS.PHASECHK.TRANS64 P0, [R3+URZ+0x30840], R0 ;  /* 0x03084000030085a7 */ /* 0x000e64000800007f */
[----:B-1----:R-:W-:Y:S05]  /*8730*/  @!P0 BRA `(.L_x_1485) ;  /* 0xfffffffc00f08947 */ /* 0x002fea000383ffff */
[----:B------:R-:W-:Y:S05]  /*8740*/  BRA `(.L_x_1504) ;  /* 0xfffffff4009c7947 */ /* 0x000fea000383ffff */
.L_x_1487:
[----:B------:R-:W-:Y:S01]  /*8750*/  BSSY B0, `(.L_x_1505) ;  /* 0x0000006000007945 */ /* 0x000fe20003800000 */
[----:B------:R-:W-:-:S07]  /*8760*/  IMAD.MOV.U32 R15, RZ, RZ, -0x1 ;  /* 0xffffffffff0f7424 */ /* 0x000fce00078e00ff */
[----:B------:R-:W-:Y:S05]  /*8770*/  WARPSYNC.COLLECTIVE R15, `(.L_x_1506) ;  /* 0x000000000f0c7348 */ /* 0x000fea0003c00000 */
[----:B------:R-:W-:Y:S02]  /*8780*/  ELECT P6, UR62, PT ;  /* 0x00000000003e782f */ /* 0x000fe400038c0000 */
[----:B------:R-:W-:Y:S01]  /*8790*/  MOV R14, UR62 ;  /* 0x0000003e000e7c02 */ /* 0x000fe20008000f00 */
[----:B------:R-:W-:Y:S10]  /*87a0*/  ENDCOLLECTIVE ;  /* 0x000000000000791b */ /* 0x000ff40003800000 */
.L_x_1506:
[----:B------:R-:W-:Y:S05]  /*87b0*/  BSYNC B0 ;  /* 0x0000000000007941 */ /* 0x000fea0003800000 */
.L_x_1505:
[----:B------:R-:W-:Y:S05]  /*87c0*/  BRA `(.L_x_1507) ;  /* 0xfffffff800487947 */ /* 0x000fea000383ffff */
.L_x_1489:
[----:B-1----:R1:W2:Y:S02]  /*87d0*/  SYNCS.PHASECHK.TRANS64.TRYWAIT P0, [R6+URZ], R5 ;  /* 0x00000005060075a7 */ /* 0x0022a4000800017f */
[----:B--2---:R-:W-:Y:S05]  /*87e0*/  @!P0 NANOSLEEP.SYNCS 0x989680 ;  /* 0x009896800000895d */ /* 0x004fea0003900000 */
[----:B------:R-:W2:Y:S02]  /*87f0*/  @!P0 SYNCS.PHASECHK.TRANS64 P0, [R6+URZ], R5 ;  /* 0x00000005060085a7 */ /* 0x000ea4000800007f */
[----:B--2---:R-:W-:Y:S05]  /*8800*/  @!P0 BRA `(.L_x_1489) ;  /* 0xfffffffc00f08947 */ /* 0x004fea000383ffff */
[----:B------:R-:W-:Y:S05]  /*8810*/  BRA `(.L_x_1508) ;  /* 0xfffffff800887947 */ /* 0x000fea000383ffff */
.L_x_1490:
[----:B--2---:R2:W3:Y:S02]  /*8820*/  SYNCS.PHASECHK.TRANS64.TRYWAIT P0, [R3+URZ], R2 ;  /* 0x00000002030075a7 */ /* 0x0044e4000800017f */
[----:B---3--:R-:W-:Y:S05]  /*8830*/  @!P0 NANOSLEEP.SYNCS 0x989680 ;  /* 0x009896800000895d */ /* 0x008fea0003900000 */
[----:B------:R-:W3:Y:S02]  /*8840*/  @!P0 SYNCS.PHASECHK.TRANS64 P0, [R3+URZ], R2 ;  /* 0x00000002030085a7 */ /* 0x000ee4000800007f */
[----:B---3--:R-:W-:Y:S05]  /*8850*/  @!P0 BRA `(.L_x_1490) ;  /* 0xfffffffc00f08947 */ /* 0x008fea000383ffff */
[----:B------:R-:W-:Y:S05]  /*8860*/  BRA `(.L_x_1509) ;  /* 0xfffffff8007c7947 */ /* 0x000fea000383ffff */
.L_x_1492:
[----:B--2---:R2:W3:Y:S02]  /*8870*/  SYNCS.PHASECHK.TRANS64.TRYWAIT P0, [R0+URZ], R5 ;  /* 0x00000005000075a7 */ /* 0x0044e4000800017f */
[----:B---3--:R-:W-:Y:S05]  /*8880*/  @!P0 NANOSLEEP.SYNCS 0x989680 ;  /* 0x009896800000895d */ /* 0x008fea0003900000 */
[----:B------:R-:W3:Y:S02]  /*8890*/  @!P0 SYNCS.PHASECHK.TRANS64 P0, [R0+URZ], R5 ;  /* 0x00000005000085a7 */ /* 0x000ee4000800007f */
[----:B---3--:R-:W-:Y:S05]  /*88a0*/  @!P0 BRA `(.L_x_1492) ;  /* 0xfffffffc00f08947 */ /* 0x008fea000383ffff */
[----:B------:R-:W-:Y:S05]  /*88b0*/  BRA `(.L_x_1510) ;  /* 0xfffffff800807947 */ /* 0x000fea000383ffff */
.L_x_1511:
        /* <DEDUP_REMOVED lines=12> */
.L_x_3663:


//--------------------- .text._ZN7cutlass13device_kernelIN5flash11enable_sm90INS1_16FlashAttnBwdSm90INS1_25CollectiveMainloopBwdSm90ILi2ELi2ELi2EN4cute5tupleIJNS5_1CILi1EEES8_S8_EEENS6_IJNS7_ILi64EEENS7_ILi128EEESB_EEENS_6half_tEfNS_4arch4Sm90ELb0ELb1ELb1ELb0ELb1ELb1ELb0ELb0ELi2ELi1ELi2ELi1ELb0EEENS1_24CollectiveEpilogueBwdGQAISC_fSF_Li256ELb0ELb1EEENS1_19SingleTileSchedulerILb0ELb0ELb0ELi128EEEEEEEEEvNT_6ParamsE --------------------------
	.section	.text._ZN7cutlass13device_kernelIN5flash11enable_sm90INS1_16FlashAttnBwdSm90INS1_25CollectiveMainloopBwdSm90ILi2ELi2ELi2EN4cute5tupleIJNS5_1CILi1EEES8_S8_EEENS6_IJNS7_ILi64EEENS7_ILi128EEESB_EEENS_6half_tEfNS_4arch4Sm90ELb0ELb1ELb1ELb0ELb1ELb1ELb0ELb0ELi2ELi1ELi2ELi1ELb0EEENS1_24CollectiveEpilogueBwdGQAISC_fSF_Li256ELb0ELb1EEENS1_19SingleTileSchedulerILb0ELb0ELb0ELi128EEEEEEEEEvNT_6ParamsE,"ax",@progbits
	.align	128
.text._ZN7cutlass13device_kernelIN5flash11enable_sm90INS1_16FlashAttnBwdSm90INS1_25CollectiveMainloopBwdSm90ILi2ELi2ELi2EN4cute5tupleIJNS5_1CILi1EEES8_S8_EEENS6_IJNS7_ILi64EEENS7_ILi128EEESB_EEENS_6half_tEfNS_4arch4Sm90ELb0ELb1ELb1ELb0ELb1ELb1ELb0ELb0ELi2ELi1ELi2ELi1ELb0EEENS1_24CollectiveEpilogueBwdGQAISC_fSF_Li256ELb0ELb1EEENS1_19SingleTileSchedulerILb0ELb0ELb0ELi128EEEEEEEEEvNT_6ParamsE:
        .type           _ZN7cutlass13device_kernelIN5flash11enable_sm90INS1_16FlashAttnBwdSm90INS1_25CollectiveMainloopBwdSm90ILi2ELi2ELi2EN4cute5tupleIJNS5_1CILi1EEES8_S8_EEENS6_IJNS7_ILi64EEENS7_ILi128EEESB_EEENS_6half_tEfNS_4arch4Sm90ELb0ELb1ELb1ELb0ELb1ELb1ELb0ELb0ELi2ELi1ELi2ELi1ELb0EEENS1_24CollectiveEpilogueBwdGQAISC_fSF_Li256ELb0ELb1EEENS1_19SingleTileSchedulerILb0ELb0ELb0ELi128EEEEEEEEEvNT_6ParamsE,@function
        .size           _ZN7cutlass13device_kernelIN5flash11enable_sm90INS1_16FlashAttnBwdSm90INS1_25CollectiveMainloopBwdSm90ILi2ELi2ELi2EN4cute5tupleIJNS5_1CILi1EEES8_S8_EEENS6_IJNS7_ILi64EEENS7_ILi128EEESB_EEENS_6half_tEfNS_4arch4Sm90ELb0ELb1ELb1ELb0ELb1ELb1ELb0ELb0ELi2ELi1ELi2ELi1ELb0EEENS1_24CollectiveEpilogueBwdGQAISC_fSF_Li256ELb0ELb1EEENS1_19SingleTileSchedulerILb0ELb0ELb0ELi128EEEEEEEEEvNT_6ParamsE,(.L_x_3664 - _ZN7cutlass13device_kernelIN5flash11enable_sm90INS1_16FlashAttnBwdSm90INS1_25CollectiveMainloopBwdSm90ILi2ELi2ELi2EN4cute5tupleIJNS5_1CILi1EEES8_S8_EEENS6_IJNS7_ILi64EEENS7_ILi128EEESB_EEENS_6half_tEfNS_4arch4Sm90ELb0ELb1ELb1ELb0ELb1ELb1ELb0ELb0ELi2ELi1ELi2ELi1ELb0EEENS1_24CollectiveEpilogueBwdGQAISC_fSF_Li256ELb0ELb1EEENS1_19SingleTileSchedulerILb0ELb0ELb0ELi128EEEEEEEEEvNT_6ParamsE)
        .other          _ZN7cutlass13device_kernelIN5flash11enable_sm90INS1_16FlashAttnBwdSm90INS1_25CollectiveMainloopBwdSm90ILi2ELi2ELi2EN4cute5tupleIJNS5_1CILi1EEES8_S8_EEENS6_IJNS7_ILi64EEENS7_ILi128EEESB_EEENS_6half_tEfNS_4arch4Sm90ELb0ELb1ELb1ELb0ELb1ELb1ELb0ELb0ELi2ELi1ELi2ELi1ELb0EEENS1_24CollectiveEpilogueBwdGQAISC_fSF_Li256ELb0ELb1EEENS1_19SingleTileSchedulerILb0ELb0ELb0ELi128EEEEEEEEEvNT_6ParamsE,@"STO_CUDA_ENTRY STV_DEFAULT"
_ZN7cutlass13device_kernelIN5flash11enable_sm90INS1_16FlashAttnBwdSm90INS1_25CollectiveMainloopBwdSm90ILi2ELi2ELi2EN4cute5tupleIJNS5_1CILi1EEES8_S8_EEENS6_IJNS7_ILi64EEENS7_ILi128EEESB_EEENS_6half_tEfNS_4arch4Sm90ELb0ELb1ELb1ELb0ELb1ELb1ELb0ELb0ELi2ELi1ELi2ELi1ELb0EEENS1_24CollectiveEpilogueBwdGQAISC_fSF_Li256ELb0ELb1EEENS1_19SingleTileSchedulerILb0ELb0ELb0ELi128EEEEEEEEEvNT_6ParamsE:
        /* <DEDUP_REMOVED lines=24> */
.L_x_1513:
[----:B------:R-:W-:Y:S05]  /*0180*/  BSYNC B0 ;  /* 0x0000000000007941 */ /* 0x000fea0003800000 */
.L_x_1512:
        /* <DEDUP_REMOVED lines=37> */
.L_x_1514:
        /* <DEDUP_REMOVED lines=22> */
.L_x_1515:
[----:B------:R-:W-:Y:S01]  /*0540*/  PLOP3.LUT P0, PT, PT, PT, UP0, 0x80, 0x0 ;  /* 0x000000000000781c */ /* 0x000fe20003f0f008 */
[----:B------:R-:W-:Y:S01]  /*0550*/  NOP ;  /* 0x0000000000007918 */ /* 0x000fe20000000000 */
[----:B------:R-:W-:Y:S01]  /*0560*/  ULDC.64 UR46, c[0x0][0x208] ;  /* 0x00008200002e7ab9 */ /* 0x000fe20000000a00 */
[----:B------:R-:W-:Y:S01]  /*0570*/  BSSY B6, `(.L_x_1516) ;  /* 0x0000919000067945 */ /* 0x000fe20003800000 */
[----:B-12-4-:R-:W-:Y:S09]  /*0580*/  BAR.SYNC.DEFER_BLOCKING 0x0 ;  /* 0x0000000000007b1d */ /* 0x016ff20000010000 */
[----:B------:R-:W-:Y:S05]  /*0590*/  @!P0 BRA `(.L_x_1517) ;  /* 0x0000005400048947 */ /* 0x000fea0003800000 */
.L_x_1518:
        /* <DEDUP_REMOVED lines=101> */
.L_x_1520:
        /* <DEDUP_REMOVED lines=31> */
.L_x_1523:
        /* <DEDUP_REMOVED lines=15> */
.L_x_1522:
        /* <DEDUP_REMOVED lines=22> */
.L_x_1525:
        /* <DEDUP_REMOVED lines=15> */
.L_x_1524:
        /* <DEDUP_REMOVED lines=8> */
.L_x_1638:
        /* <DEDUP_REMOVED lines=23> */
.L_x_1527:
        /* <DEDUP_REMOVED lines=98> */
.L_x_1539:
[----:B------:R-:W-:-:S05]  /*1930*/  IMAD.U32 R0, RZ, RZ, UR38 ;  /* 0x00000026ff007e24 */ /* 0x000fca000f8e00ff */
[----:B------:R-:W-:-:S04]  /*1940*/  LOP3.LUT R0, R0, 0x1, RZ, 0xfc, !PT ;  /* 0x0000000100007812 */ /* 0x000fc800078efcff */
[----:B------:R-:W-:-:S13]  /*1950*/  ISETP.NE.AND P6, PT, R0, 0x3, PT ;  /* 0x000000030000780c */ /* 0x000fda0003fc5270 */
[----:B-1----:R-:W-:Y:S05]  /*1960*/  @!P6 BRA `(.L_x_1529) ;  /* 0x000000000004e947 */ /* 0x002fea0003800000 */
[----:B------:R-:W-:Y:S01]  /*1970*/  BPT.TRAP 0x1 ;  /* 0x000000040000795c */ /* 0x000fe20000300000 */
.L_x_1529:
        /* <DEDUP_REMOVED lines=8> */
.L_x_1530:
[----:B---3--:R-:W-:Y:S05]  /*1a00*/  @P0 BRA `(.L_x_1531) ;  /* 0x0000000000080947 */ /* 0x008fea0003800000 */
[----:B------:R-:W3:Y:S02]  /*1a10*/  SYNCS.PHASECHK.TRANS64.TRYWAIT P0, [R0+URZ+0x30810], R191 ;  /* 0x030810bf000075a7 */ /* 0x000ee4000800017f */
[----:B---3--:R-:W-:Y:S05]  /*1a20*/  @!P0 BRA `(.L_x_1532) ;  /* 0x0000007c00788947 */ /* 0x008fea0003800000 */
.L_x_1531:
        /* <DEDUP_REMOVED lines=84> */
.L_x_1533:
[----:B------:R1:W1:Y:S01]  /*1f70*/  SYNCS.PHASECHK.TRANS64.TRYWAIT P0, [R0+URZ+0x30830], R191 ;  /* 0x030830bf000075a7 */ /* 0x000262000800017f */
[----:B------:R-:W-:Y:S05]  /*1f80*/  @!P6 BRA `(.L_x_1534) ;  /* 0x000000000004e947 */ /* 0x000fea0003800000 */
[----:B------:R-:W-:Y:S01]  /*1f90*/  BPT.TRAP 0x1 ;  /* 0x000000040000795c */ /* 0x000fe20000300000 */
.L_x_1534:
        /* <DEDUP_REMOVED lines=52> */
.L_x_1535:
        /* <DEDUP_REMOVED lines=539> */
.L_x_1537:
        /* <DEDUP_REMOVED lines=49> */
.L_x_1538:
        /* <DEDUP_REMOVED lines=78> */
.L_x_1521:
[----:B------:R-:W-:Y:S05]  /*4c80*/  @P0 BRA `(.L_x_1519) ;  /* 0x00000048009c0947 */ /* 0x000fea0003800000 */
[----:B------:R-:W2:Y:S01]  /*4c90*/  S2R R4, SR_TID.X ;  /* 0x0000000000047919 */ /* 0x000ea20000002100 */
[----:B------:R-:W3:Y:S01]  /*4ca0*/  S2UR UR8, SR_CTAID.Y ;  /* 0x00000000000879c3 */ /* 0x000ee20000002600 */
[----:B------:R-:W-:Y:S01]  /*4cb0*/  ULDC UR9, c[0x0][0x850] ;  /* 0x0002140000097ab9 */ /* 0x000fe20000000800 */
[----:B------:R-:W-:Y:S01]  /*4cc0*/  ULDC.64 UR12, c[0x0][0x818] ;  /* 0x00020600000c7ab9 */ /* 0x000fe20000000a00 */
[----:B------:R-:W-:Y:S01]  /*4cd0*/  UISETP.NE.AND UP0, UPT, UR9, 0x1, UPT ;  /* 0x000000010900788c */ /* 0x000fe2000bf05270 */
[----:B------:R-:W-:Y:S01]  /*4ce0*/  BSSY B0, `(.L_x_1540) ;  /* 0x000005c000007945 */ /* 0x000fe20003800000 */
[----:B------:R-:W-:Y:S01]  /*4cf0*/  ULDC UR18, c[0x0][0x870] ;  /* 0x00021c0000127ab9 */ /* 0x000fe20000000800 */
[----:B------:R-:W-:Y:S01]  /*4d00*/  ULDC UR20, c[0x0][0x80c] ;  /* 0x0002030000147ab9 */ /* 0x000fe20000000800 */
[----:B------:R-:W-:Y:S01]  /*4d10*/  ULDC.64 UR16, c[0x0][0x840] ;  /* 0x0002100000107ab9 */ /* 0x000fe20000000a00 */
[----:B------:R-:W4:Y:S01]  /*4d20*/  S2UR UR15, SR_CTAID.X ;  /* 0x00000000000f79c3 */ /* 0x000f220000002500 */
[----:B------:R-:W-:-:S05]  /*4d30*/  ULDC.64 UR24, c[0x0][0x848] ;  /* 0x0002120000187ab9 */ /* 0x000fca0000000a00 */
[----:B------:R-:W-:Y:S01]  /*4d40*/  @UP0 ULDC UR4, c[0x0][0x854] ;  /* 0x0002150000040ab9 */ /* 0x000fe20000000800 */
[----:B------:R-:W-:Y:S01]  /*4d50*/  @UP0 ULDC UR7, c[0x0][0x858] ;  /* 0x0002160000070ab9 */ /* 0x000fe20000000800 */
[----:B------:R-:W5:Y:S08]  /*4d60*/  S2UR UR14, SR_CTAID.Z ;  /* 0x00000000000e79c3 */ /* 0x000f700000002700 */
[----:B------:R-:W1:Y:S01]  /*4d70*/  S2UR UR21, SR_CgaCtaId ;  /* 0x00000000001579c3 */ /* 0x000e620000008800 */
[----:B---3--:R-:W-:-:S02]  /*4d80*/  UIMAD.WIDE.U32 UR4, UR8, UR4, URZ ;  /* 0x00000004080472a5 */ /* 0x008fc4000f8e003f */
[----:B------:R-:W-:Y:S02]  /*4d90*/  UMOV UR11, UR8 ;  /* 0x00000008000b7c82 */ /* 0x000fe40008000000 */
[----:B------:R-:W-:Y:S01]  /*4da0*/  @UP0 USHF.R.U32.HI UR11, URZ, UR7, UR5 ;  /* 0x000000073f0b0299 */ /* 0x000fe20008011605 */
[C---:B--2---:R-:W-:Y:S01]  /*4db0*/  VIADD R5, R4.reuse, 0xffffff80 ;  /* 0xffffff8004057836 */ /* 0x044fe20000000000 */
[----:B----4-:R-:W-:Y:S01]  /*4dc0*/  UIMAD UR18, UR15, UR18, URZ ;  /* 0x000000120f1272a4 */ /* 0x010fe2000f8e023f */
[----:B------:R-:W-:Y:S01]  /*4dd0*/  BAR.SYNC.DEFER_BLOCKING 0x1, 0x100 ;  /* 0x0044000000007b1d */ /* 0x000fe20000010000 */
[----:B------:R-:W-:Y:S01]  /*4de0*/  USHF.R.S32.HI UR19, URZ, 0x1f, UR11 ;  /* 0x0000001f3f137899 */ /* 0x000fe2000801140b */
[----:B------:R-:W-:Y:S01]  /*4df0*/  ISETP.NE.AND P1, PT, R4, 0x80, PT ;  /* 0x000000800400780c */ /* 0x000fe20003f25270 */
[----:B------:R-:W-:Y:S01]  /*4e00*/  USHF.L.U32 UR6, UR15, 0xe, URZ ;  /* 0x0000000e0f067899 */ /* 0x000fe2000800063f */
[----:B------:R-:W-:Y:S01]  /*4e10*/  SHF.R.S32.HI R0, RZ, 0x1f, R5 ;  /* 0x0000001fff007819 */ /* 0x000fe20000011405 */
[----:B------:R-:W-:Y:S01]  /*4e20*/  UIMAD UR10, UR19, UR12, URZ ;  /* 0x0000000c130a72a4 */ /* 0x000fe2000f8e023f */
[----:B------:R-:W-:Y:S01]  /*4e30*/  ISETP.NE.AND P0, PT, R5, RZ, PT ;  /* 0x000000ff0500720c */ /* 0x000fe20003f05270 */
[----:B------:R-:W-:Y:S01]  /*4e40*/  UIMAD UR18, UR18, UR20, URZ ;  /* 0x00000014121272a4 */ /* 0x000fe2000f8e023f */
[----:B------:R-:W-:Y:S01]  /*4e50*/  LEA.HI R2, R0, R5, RZ, 0x7 ;  /* 0x0000000500027211 */ /* 0x000fe200078f38ff */
[----:B------:R-:W-:-:S02]  /*4e60*/  UIMAD UR22, UR11, UR13, UR10 ;  /* 0x0000000d0b1672a4 */ /* 0x000fc4000f8e020a */
[----:B-----5:R-:W-:Y:S01]  /*4e70*/  UIMAD UR15, UR14, UR20, URZ ;  /* 0x000000140e0f72a4 */ /* 0x020fe2000f8e023f */
[C---:B------:R-:W-:Y:S01]  /*4e80*/  LOP3.LUT R0, R2.reuse, 0xfffff80, RZ, 0xc0, !PT ;  /* 0x0fffff8002007812 */ /* 0x040fe200078ec0ff */
[----:B------:R-:W-:Y:S01]  /*4e90*/  IMAD.SHL.U32 R2, R2, 0x40, RZ ;  /* 0x0000004002027824 */ /* 0x000fe200078e00ff */
[----:B------:R-:W-:Y:S01]  /*4ea0*/  UMOV UR10, 0x400 ;  /* 0x00000400000a7882 */ /* 0x000fe20000000000 */
[----:B------:R-:W-:Y:S02]  /*4eb0*/  USHF.R.S32.HI UR7, URZ, 0x1f, UR6 ;  /* 0x0000001f3f077899 */ /* 0x000fe40008011406 */
[----:B------:R-:W-:Y:S01]  /*4ec0*/  IMAD.IADD R0, R5, 0x1, -R0 ;  /* 0x0000000105007824 */ /* 0x000fe200078e0a00 */
[----:B-1----:R-:W-:Y:S01]  /*4ed0*/  LOP3.LUT R3, R2, 0x3fffe000, RZ, 0xc0, !PT ;  /* 0x3fffe00002037812 */ /* 0x002fe200078ec0ff */
[----:B------:R-:W-:Y:S02]  /*4ee0*/  ULEA UR10, UR21, UR10, 0x18 ;  /* 0x0000000a150a7291 */ /* 0x000fe4000f8ec03f */
[----:B------:R-:W-:-:S02]  /*4ef0*/  USHF.R.S32.HI UR21, URZ, 0x1f, UR18 ;  /* 0x0000001f3f157899 */ /* 0x000fc40008011412 */
[----:B------:R-:W-:Y:S01]  /*4f00*/  USHF.R.S32.HI UR20, URZ, 0x1f, UR15 ;  /* 0x0000001f3f147899 */ /* 0x000fe2000801140f */
[----:B------:R-:W-:Y:S01]  /*4f10*/  IMAD R0, R0, 0x4, R3 ;  /* 0x0000000400007824 */ /* 0x000fe200078e0203 */
[----:B------:R-:W-:Y:S02]  /*4f20*/  UIADD3 UR18, UP0, UP1, UR18, UR15, UR11 ;  /* 0x0000000f12127290 */ /* 0x000fe4000f91e00b */
[----:B------:R-:W-:Y:S02]  /*4f30*/  UIMAD.WIDE.U32 UR4, UR11, UR12, UR6 ;  /* 0x0000000c0b0472a5 */ /* 0x000fe4000f8e0006 */
[----:B------:R-:W-:Y:S01]  /*4f40*/  UIMAD.WIDE.U32 UR6, UR11, UR16, UR6 ;  /* 0x000000100b0672a5 */ /* 0x000fe2000f8e0006 */
[----:B------:R-:W-:Y:S01]  /*4f50*/  LEA R0, R0, UR10, 0x2 ;  /* 0x0000000a00007c11 */ /* 0x000fe2000f8e10ff */
[----:B------:R-:W-:Y:S02]  /*4f60*/  UIMAD UR23, UR19, UR16, URZ ;  /* 0x00000010131772a4 */ /* 0x000fe4000f8e023f */
[----:B------:R-:W-:-:S02]  /*4f70*/  UIADD3.X UR16, UR21, UR20, UR19, UP0, UP1 ;  /* 0x0000001415107290 */ /* 0x000fc400087e2413 */
[----:B------:R-:W-:Y:S01]  /*4f80*/  USHF.L.U32 UR15, UR18, 0x2, URZ ;  /* 0x00000002120f7899 */ /* 0x000fe2000800063f */
[----:B------:R1:W-:Y:S01]  /*4f90*/  STS.128 [R0], R24 ;  /* 0x0000001800007388 */ /* 0x0003e20000000c00 */
[----:B------:R-:W-:Y:S01]  /*4fa0*/  ULDC.64 UR12, c[0x0][0x868] ;  /* 0x00021a00000c7ab9 */ /* 0x000fe20000000a00 */
[----:B------:R-:W-:Y:S02]  /*4fb0*/  USHF.L.U64.HI UR16, UR18, 0x2, UR16 ;  /* 0x0000000212107899 */ /* 0x000fe40008010210 */
[----:B------:R-:W-:Y:S01]  /*4fc0*/  UIADD3 UR18, UP0, UR15, UR12, URZ ;  /* 0x0000000c0f127290 */ /* 0x000fe2000ff1e03f */
[----:B------:R1:W-:Y:S01]  /*4fd0*/  STS.128 [R0+0x800], R28 ;  /* 0x0008001c00007388 */ /* 0x0003e20000000c00 */
[----:B------:R-:W-:Y:S02]  /*4fe0*/  USHF.R.S32.HI UR12, URZ, 0x1f, UR14 ;  /* 0x0000001f3f0c7899 */ /* 0x000fe4000801140e */
[----:B------:R-:W-:Y:S01]  /*4ff0*/  UIMAD UR17, UR11, UR17, UR23 ;  /* 0x000000110b1172a4 */ /* 0x000fe2000f8e0217 */
[----:B------:R1:W-:Y:S01]  /*5000*/  STS.128 [R0+0x1000], R32 ;  /* 0x0010002000007388 */ /* 0x0003e20000000c00 */
[----:B------:R-:W-:Y:S01]  /*5010*/  ULDC.64 UR20, c[0x0][0x820] ;  /* 0x0002080000147ab9 */ /* 0x000fe20000000a00 */
[----:B------:R-:W-:Y:S01]  /*5020*/  UIADD3.X UR19, UR16, UR13, URZ, UP0, !UPT ;  /* 0x0000000d10137290 */ /* 0x000fe200087fe43f */
[----:B------:R-:W-:Y:S01]  /*5030*/  IMAD.U32 R2, RZ, RZ, UR18 ;  /* 0x00000012ff027e24 */ /* 0x000fe2000f8e00ff */
[----:B------:R1:W-:Y:S01]  /*5040*/  STS.128 [R0+0x1800], R36 ;  /* 0x0018002400007388 */ /* 0x0003e20000000c00 */
[----:B------:R-:W-:-:S02]  /*5050*/  UIMAD UR13, UR12, UR20, URZ ;  /* 0x000000140c0d72a4 */ /* 0x000fc4000f8e023f */
[----:B------:R-:W-:Y:S01]  /*5060*/  UIADD3 UR5, UR5, UR22, URZ ;  /* 0x0000001605057290 */ /* 0x000fe2000fffe03f */
[----:B------:R1:W-:Y:S01]  /*5070*/  STS.128 [R0+0x2000], R40 ;  /* 0x0020002800007388 */ /* 0x0003e20000000c00 */
[----:B------:R-:W-:Y:S01]  /*5080*/  UIMAD UR12, UR12, UR24, URZ ;  /* 0x000000180c0c72a4 */ /* 0x000fe2000f8e023f */
[----:B------:R-:W-:Y:S01]  /*5090*/  IMAD.U32 R3, RZ, RZ, UR19 ;  /* 0x00000013ff037e24 */ /* 0x000fe2000f8e00ff */
        /* <DEDUP_REMOVED lines=10> */
[----:B------:R-:W-:Y:S01]  /*5140*/  UIADD3 UR14, -UR11, URZ, URZ ;  /* 0x0000003f0b0e7290 */ /* 0x000fe2000fffe13f */
[----:B------:R1:W-:Y:S01]  /*5150*/  STS.128 [R0+0x4000], R56 ;  /* 0x0040003800007388 */ /* 0x0003e20000000c00 */
[----:B------:R-:W-:Y:S02]  /*5160*/  UIADD3 UR11, UR5, UR13, URZ ;  /* 0x0000000d050b7290 */ /* 0x000fe4000fffe03f */
[----:B------:R-:W-:Y:S01]  /*5170*/  ULEA UR20, UP0, UR4, UR20, 0x2 ;  /* 0x0000001404147291 */ /* 0x000fe2000f80103f */
[----:B------:R1:W-:Y:S01]  /*5180*/  STS.128 [R0+0x4800], R60 ;  /* 0x0048003c00007388 */ /* 0x0003e20000000c00 */
[----:B------:R-:W-:-:S02]  /*5190*/  UIADD3 UR5, UR7, UR12, URZ ;  /* 0x0000000c07057290 */ /* 0x000fc4000fffe03f */
[----:B------:R-:W-:Y:S01]  /*51a0*/  ULEA UR22, UP1, UR6, UR22, 0x2 ;  /* 0x0000001606167291 */ /* 0x000fe2000f82103f */
[----:B------:R1:W-:Y:S01]  /*51b0*/  STS.128 [R0+0x5000], R64 ;  /* 0x0050004000007388 */ /* 0x0003e20000000c00 */
[----:B------:R-:W-:Y:S02]  /*51c0*/  ULEA.HI.X UR21, UR4, UR21, UR11, 0x2, UP0 ;  /* 0x0000001504157291 */ /* 0x000fe400080f140b */
[----:B------:R-:W-:Y:S01]  /*51d0*/  ULEA.HI.X UR5, UR6, UR23, UR5, 0x2, UP1 ;  /* 0x0000001706057291 */ /* 0x000fe200088f1405 */
[----:B------:R1:W-:Y:S01]  /*51e0*/  STS.128 [R0+0x5800], R68 ;  /* 0x0058004400007388 */ /* 0x0003e20000000c00 */
[----:B------:R-:W-:-:S03]  /*51f0*/  UIMAD UR14, UR9, UR14, UR8 ;  /* 0x0000000e090e72a4 */ /* 0x000fc6000f8e0208 */
[----:B------:R1:W-:Y:S04]  /*5200*/  STS.128 [R0+0x6000], R72 ;  /* 0x0060004800007388 */ /* 0x0003e80000000c00 */
[----:B------:R1:W-:Y:S04]  /*5210*/  STS.128 [R0+0x6800], R76 ;  /* 0x0068004c00007388 */ /* 0x0003e80000000c00 */
[----:B------:R1:W-:Y:S04]  /*5220*/  STS.128 [R0+0x7000], R80 ;  /* 0x0070005000007388 */ /* 0x0003e80000000c00 */
[----:B------:R1:W-:Y:S01]  /*5230*/  STS.128 [R0+0x7800], R84 ;  /* 0x0078005400007388 */ /* 0x0003e20000000c00 */
[----:B------:R-:W-:Y:S05]  /*5240*/  @P0 BRA `(.L_x_1541) ;  /* 0x0000000000140947 */ /* 0x000fea0003800000 */
.L_x_1542:
[----:B------:R-:W2:Y:S04]  /*5250*/  LDG.E.STRONG.GPU R4, desc[UR46][R2.64] ;  /* 0x0000002e02047981 */ /* 0x000ea8000c1ef900 */
[----:B--2---:R-:W-:Y:S01]  /*5260*/  CCTL.IVALL ;  /* 0x00000000ff00798f */ /* 0x004fe20002000000 */
[----:B------:R-:W-:Y:S05]  /*5270*/  YIELD ;  /* 0x0000000000007946 */ /* 0x000fea0003800000 */
[----:B------:R-:W-:-:S13]  /*5280*/  ISETP.NE.AND P0, PT, R4, UR14, PT ;  /* 0x0000000e04007c0c */ /* 0x000fda000bf05270 */
[----:B------:R-:W-:Y:S05]  /*5290*/  @P0 BRA `(.L_x_1542) ;  /* 0xfffffffc00ec0947 */ /* 0x000fea000383ffff */
.L_x_1541:
[----:B------:R-:W-:Y:S05]  /*52a0*/  BSYNC B0 ;  /* 0x0000000000007941 */ /* 0x000fea0003800000 */
.L_x_1540:
[----:B------:R-:W-:-:S03]  /*52b0*/  UMOV UR4, 0xffffffff ;  /* 0xffffffff00047882 */ /* 0x000fc60000000000 */
[----:B------:R-:W-:Y:S05]  /*52c0*/  BRA.DIV UR4, `(.L_x_1543) ;  /* 0x0000004604787947 */ /* 0x000fea000b800000 */
[----:B------:R-:W-:Y:S01]  /*52d0*/  NOP ;  /* 0x0000000000007918 */ /* 0x000fe20000000000 */
.L_x_1641:
        /* <DEDUP_REMOVED lines=10> */
[----:B------:R-:W-:Y:S01]  /*5380*/  PLOP3.LUT P0, PT, PT, PT, PT, 0x80, 0x0 ;  /* 0x000000000000781c */ /* 0x000fe20003f0f070 */
[----:B------:R-:W-:Y:S01]  /*5390*/  UMOV UR6, 0x1000 ;  /* 0x0000100000067882 */ /* 0x000fe20000000000 */
[----:B------:R-:W-:Y:S01]  /*53a0*/  UMOV UR8, 0x0 ;  /* 0x0000000000087882 */ /* 0x000fe20000000000 */
[----:B------:R-:W-:Y:S01]  /*53b0*/  UMOV UR9, 0x14f00000 ;  /* 0x14f0000000097882 */ /* 0x000fe20000000000 */
[----:B------:R-:W-:-:S09]  /*53c0*/  UMOV UR4, UR22 ;  /* 0x0000001600047c82 */ /* 0x000fd20008000000 */
.L_x_1546:
[----:B------:R-:W-:Y:S01]  /*53d0*/  @P0 ELECT P2, URZ, PT ;  /* 0x00000000003f082f */ /* 0x000fe20003840000 */
[----:B------:R2:W-:-:S12]  /*53e0*/  UBLKRED.G.S.ADD.F32.RN [UR4], [UR10], UR6, desc[UR8] ;  /* 0x000008040a0073bb */ /* 0x0005d800080a1406 */
[----:B------:R-:W-:Y:S02]  /*53f0*/  @P2 PLOP3.LUT P0, PT, P2, PT, PT, 0x8, 0x0 ;  /* 0x000000000000281c */ /* 0x000fe4000170e170 */
[----:B------:R-:W-:-:S11]  /*5400*/  PLOP3.LUT P2, PT, PT, PT, PT, 0x8, 0x0 ;  /* 0x000000000000781c */ /* 0x000fd60003f4e170 */
[----:B--2---:R-:W-:Y:S05]  /*5410*/  @P0 BRA.U.ANY `(.L_x_1546) ;  /* 0xfffffffd00ec0947 */ /* 0x004fea000393ffff */
[----:B------:R0:W-:Y:S01]  /*5420*/  UTMACMDFLUSH ;  /* 0x00000000000079b7 */ /* 0x0001e20000000000 */
[----:B------:R-:W-:-:S04]  /*5430*/  DEPBAR.LE SB0, 0x0 ;  /* 0x000080000000791a */ /* 0x000fc80000000000 */
.L_x_1545:
[----:B------:R-:W-:Y:S05]  /*5440*/  BSYNC B0 ;  /* 0x0000000000007941 */ /* 0x000fea0003800000 */
.L_x_1544:
        /* <DEDUP_REMOVED lines=12> */
[----:B------:R-:W-:-:S05]  /*5510*/  IMAD.MOV.U32 R5, RZ, RZ, 0x1 ;  /* 0x00000001ff057424 */ /* 0x000fca00078e00ff */
[----:B------:R2:W-:Y:S02]  /*5520*/  REDG.E.ADD.S32.STRONG.GPU desc[UR46][R2.64], R5 ;  /* 0x000000050200798e */ /* 0x0005e4000c10e3ae */
.L_x_1548:
[----:B------:R-:W-:Y:S05]  /*5530*/  BSYNC B0 ;  /* 0x0000000000007941 */ /* 0x000fea0003800000 */
.L_x_1547:
[----:B------:R-:W-:Y:S06]  /*5540*/  BAR.SYNC.DEFER_BLOCKING 0x1, 0x100 ;  /* 0x0044000000007b1d */ /* 0x000fec0000010000 */
[----:B------:R-:W-:Y:S01]  /*5550*/  ULDC.64 UR4, c[0x0][0x860] ;  /* 0x0002180000047ab9 */ /* 0x000fe20000000a00 */
[----:B------:R-:W-:Y:S01]  /*5560*/  BSSY B0, `(.L_x_1549) ;  /* 0x000001b000007945 */ /* 0x000fe20003800000 */
[----:B------:R-:W-:-:S04]  /*5570*/  UIADD3 UR15, UP0, UR15, UR4, URZ ;  /* 0x000000040f0f7290 */ /* 0x000fc8000ff1e03f */
[----:B------:R-:W-:Y:S02]  /*5580*/  UIADD3.X UR16, UR16, UR5, URZ, UP0, !UPT ;  /* 0x0000000510107290 */ /* 0x000fe400087fe43f */
[----:B--2---:R-:W-:-:S04]  /*5590*/  IMAD.U32 R2, RZ, RZ, UR15 ;  /* 0x0000000fff027e24 */ /* 0x004fc8000f8e00ff */
[----:B------:R-:W-:Y:S01]  /*55a0*/  IMAD.U32 R3, RZ, RZ, UR16 ;  /* 0x00000010ff037e24 */ /* 0x000fe2000f8e00ff */
        /* <DEDUP_REMOVED lines=17> */
.L_x_1551:
[----:B-12---:R-:W2:Y:S04]  /*56c0*/  LDG.E.STRONG.GPU R0, desc[UR46][R2.64] ;  /* 0x0000002e02007981 */ /* 0x006ea8000c1ef900 */
[----:B--2---:R-:W-:Y:S01]  /*56d0*/  CCTL.IVALL ;  /* 0x00000000ff00798f */ /* 0x004fe20002000000 */
[----:B------:R-:W-:Y:S05]  /*56e0*/  YIELD ;  /* 0x0000000000007946 */ /* 0x000fea0003800000 */
[----:B------:R-:W-:-:S13]  /*56f0*/  ISETP.NE.AND P0, PT, R0, UR14, PT ;  /* 0x0000000e00007c0c */ /* 0x000fda000bf05270 */
[----:B------:R-:W-:Y:S05]  /*5700*/  @P0 BRA `(.L_x_1551) ;  /* 0xfffffffc00ec0947 */ /* 0x000fea000383ffff */
.L_x_1550:
[----:B------:R-:W-:Y:S05]  /*5710*/  BSYNC B0 ;  /* 0x0000000000007941 */ /* 0x000fea0003800000 */
.L_x_1549:
[----:B------:R-:W-:-:S03]  /*5720*/  UMOV UR4, 0xffffffff ;  /* 0xffffffff00047882 */ /* 0x000fc60000000000 */
[----:B------:R-:W-:Y:S05]  /*5730*/  BRA.DIV UR4, `(.L_x_1552) ;  /* 0x0000004204787947 */ /* 0x000fea000b800000 */
[----:B------:R-:W-:Y:S01]  /*5740*/  NOP ;  /* 0x0000000000007918 */ /* 0x000fe20000000000 */
.L_x_1644:
[----:B------:R-:W-:Y:S01]  /*5750*/  @!PT LDS RZ, [RZ] ;  /* 0x00000000fffff984 */ /* 0x000fe20000000800 */
[----:B------:R-:W-:Y:S01]  /*5760*/  @!PT LDS RZ, [RZ] ;  /* 0x00000000fffff984 */ /* 0x000fe20000000800 */
[----:B------:R-:W-:Y:S01]  /*5770*/  @!PT LDS RZ, [RZ] ;  /* 0x00000000fffff984 */ /* 0x000fe20000000800 */
[----:B------:R-:W-:Y:S01]  /*5780*/  @!PT LDS RZ, [RZ] ;  /* 0x00000000fffff984 */ /* 0x000fe20000000800 */
[----:B------:R3:W-:Y:S06]  /*5790*/  MEMBAR.ALL.CTA ;  /* 0x0000000000007992 */ /* 0x0007ec0000008000 */
[----:B---3--:R-:W3:Y:S01]  /*57a0*/  FENCE.VIEW.ASYNC.S ;  /* 0x00000000000073c6 */ /* 0x008ee20000000000 */
[----:B------:R-:W-:Y:S05]  /*57b0*/  WARPSYNC.ALL ;  /* 0x0000000000007948 */ /* 0x000fea0003800000 */
[----:B------:R-:W-:Y:S01]  /*57c0*/  BSSY B0, `(.L_x_1553) ;  /* 0x0000010000007945 */ /* 0x000fe20003800000 */
        /* <DEDUP_REMOVED lines=8> */
.L_x_1555:
[----:B------:R-:W-:Y:S01]  /*5850*/  @P0 ELECT P2, URZ, PT ;  /* 0x00000000003f082f */ /* 0x000fe20003840000 */
[----:B------:R3:W-:-:S12]  /*5860*/  UBLKRED.G.S.ADD.F32.RN [UR4], [UR10], UR6, desc[UR8] ;  /* 0x000008040a0073bb */ /* 0x0007d800080a1406 */
[----:B------:R-:W-:Y:S02]  /*5870*/  @P2 PLOP3.LUT P0, PT, P2, PT, PT, 0x8, 0x0 ;  /* 0x000000000000281c */ /* 0x000fe4000170e170 */
[----:B------:R-:W-:-:S11]  /*5880*/  PLOP3.LUT P2, PT, PT, PT, PT, 0x8, 0x0 ;  /* 0x000000000000781c */ /* 0x000fd60003f4e170 */
[----:B---3--:R-:W-:Y:S05]  /*5890*/  @P0 BRA.U.ANY `(.L_x_1555) ;  /* 0xfffffffd00ec0947 */ /* 0x008fea000393ffff */
[----:B------:R0:W-:Y:S01]  /*58a0*/  UTMACMDFLUSH ;  /* 0x00000000000079b7 */ /* 0x0001e20000000000 */
[----:B------:R-:W-:-:S04]  /*58b0*/  DEPBAR.LE SB0, 0x0 ;  /* 0x000080000000791a */ /* 0x000fc80000000000 */
.L_x_1554:
[----:B------:R-:W-:Y:S05]  /*58c0*/  BSYNC B0 ;  /* 0x0000000000007941 */ /* 0x000fea0003800000 */
.L_x_1553:
        /* <DEDUP_REMOVED lines=11> */
[----:B012345:R-:W-:Y:S04]  /*5980*/  CCTL.IVALL ;  /* 0x00000000ff00798f */ /* 0x03ffe80002000000 */
[----:B------:R3:W-:Y:S01]  /*5990*/  REDG.E.ADD.S32.STRONG.GPU desc[UR46][R2.64], R5 ;  /* 0x000000050200798e */ /* 0x0007e2000c10e3ae */
[----:B------:R-:W-:Y:S05]  /*59a0*/  BRA `(.L_x_1519) ;  /* 0x0000003c00547947 */ /* 0x000fea0003800000 */
.L_x_1517:
        /* <DEDUP_REMOVED lines=33> */
.L_x_1557:
[----:B------:R-:W-:-:S05]  /*5bc0*/  UMOV UR11, UR5 ;  /* 0x00000005000b7c82 */ /* 0x000fca0008000000 */
.L_x_1558:
[----:B------:R-:W-:Y:S01]  /*5bd0*/  ULEA UR6, UR23, UR6, 0x7 ;  /* 0x0000000617067291 */ /* 0x000fe2000f8e383f */
[----:B------:R-:W-:Y:S01]  /*5be0*/  ULDC UR7, c[0x0][0x290] ;  /* 0x0000a40000077ab9 */ /* 0x000fe20000000800 */
[----:B------:R-:W-:Y:S01]  /*5bf0*/  ULDC UR8, c[0x0][0x74c] ;  /* 0x0001d30000087ab9 */ /* 0x000fe20000000800 */
[----:B------:R-:W-:Y:S01]  /*5c00*/  ULDC.64 UR12, c[0x0][0x2d8] ;  /* 0x0000b600000c7ab9 */ /* 0x000fe20000000a00 */
[----:B------:R-:W-:Y:S02]  /*5c10*/  UIADD3 UR7, -UR8, UR6, -UR7 ;  /* 0x0000000608077290 */ /* 0x000fe4000fffe907 */
[----:B------:R-:W-:Y:S02]  /*5c20*/  UIMAD UR6, UR4, UR12, URZ ;  /* 0x0000000c040672a4 */ /* 0x000fe4000f8e023f */
[----:B------:R-:W-:Y:S02]  /*5c30*/  USHF.R.S32.HI UR8, URZ, 0x1f, UR7 ;  /* 0x0000001f3f087899 */ /* 0x000fe40008011407 */
[----:B------:R-:W-:-:S02]  /*5c40*/  UIMAD UR6, UR17, UR13, UR6 ;  /* 0x0000000d110672a4 */ /* 0x000fc4000f8e0206 */
[----:B------:R-:W-:Y:S02]  /*5c50*/  ULEA.HI UR7, UR8, UR7, URZ, 0x6 ;  /* 0x0000000708077291 */ /* 0x000fe4000f8f303f */
[----:B------:R-:W-:Y:S02]  /*5c60*/  UIMAD.WIDE.U32 UR8, UR17, UR12, URZ ;  /* 0x0000000c110872a5 */ /* 0x000fe4000f8e003f */
[----:B------:R-:W-:Y:S02]  /*5c70*/  USHF.R.S32.HI UR10, URZ, 0x6, UR7 ;  /* 0x000000063f0a7899 */ /* 0x000fe40008011407 */
[----:B------:R-:W-:Y:S02]  /*5c80*/  UIADD3 UR9, UR9, UR6, URZ ;  /* 0x0000000609097290 */ /* 0x000fe4000fffe03f */
[----:B------:R-:W-:Y:S02]  /*5c90*/  UISETP.LT.AND UP0, UPT, URZ, UR10, UPT ;  /* 0x0000000a3f00728c */ /* 0x000fe4000bf01270 */
[----:B------:R-:W-:-:S02]  /*5ca0*/  USHF.R.S32.HI UR7, URZ, 0x1f, UR16 ;  /* 0x0000001f3f077899 */ /* 0x000fc40008011410 */
[----:B------:R-:W-:Y:S01]  /*5cb0*/  USEL UR6, URZ, UR10, !UP0 ;  /* 0x0000000a3f067287 */ /* 0x000fe2000c000000 */
[----:B------:R-:W-:Y:S01]  /*5cc0*/  ULDC.64 UR12, c[0x0][0x2e0] ;  /* 0x0000b800000c7ab9 */ /* 0x000fe20000000a00 */
[----:B------:R-:W-:Y:S02]  /*5cd0*/  ULDC UR15, c[0x0][0x288] ;  /* 0x0000a200000f7ab9 */ /* 0x000fe40000000800 */
[----:B------:R-:W-:Y:S02]  /*5ce0*/  UISETP.GT.AND UP0, UPT, UR11, UR6, UPT ;  /* 0x000000060b00728c */ /* 0x000fe4000bf04270 */
[----:B------:R-:W-:Y:S02]  /*5cf0*/  UIMAD UR7, UR7, UR12, URZ ;  /* 0x0000000c070772a4 */ /* 0x000fe4000f8e023f */
[----:B------:R-:W-:Y:S02]  /*5d00*/  UIMAD UR10, UR16, UR15, URZ ;  /* 0x0000000f100a72a4 */ /* 0x000fe4000f8e023f */
[----:B------:R-:W-:Y:S01]  /*5d10*/  PLOP3.LUT P1, PT, PT, PT, UP0, 0x80, 0x0 ;  /* 0x000000000000781c */ /* 0x000fe20003f2f008 */
[----:B------:R-:W-:-:S02]  /*5d20*/  UIMAD UR14, UR16, UR13, UR7 ;  /* 0x0000000d100e72a4 */ /* 0x000fc4000f8e0207 */
        /* <DEDUP_REMOVED lines=26> */
.L_x_1563:
[----:B------:R-:W2:Y:S04]  /*5ed0*/  LDG.E.STRONG.GPU R0, desc[UR46][R2.64] ;  /* 0x0000002e02007981 */ /* 0x000ea8000c1ef900 */
[----:B--2---:R-:W-:Y:S01]  /*5ee0*/  CCTL.IVALL ;  /* 0x00000000ff00798f */ /* 0x004fe20002000000 */
[----:B------:R-:W-:Y:S05]  /*5ef0*/  YIELD ;  /* 0x0000000000007946 */ /* 0x000fea0003800000 */
[----:B------:R-:W-:-:S13]  /*5f00*/  ISETP.NE.AND P1, PT, R0, UR23, PT ;  /* 0x0000001700007c0c */ /* 0x000fda000bf25270 */
[----:B------:R-:W-:Y:S05]  /*5f10*/  @P1 BRA `(.L_x_1563) ;  /* 0xfffffffc00ec1947 */ /* 0x000fea000383ffff */
.L_x_1562:
[----:B------:R-:W-:Y:S05]  /*5f20*/  BSYNC B0 ;  /* 0x0000000000007941 */ /* 0x000fea0003800000 */
.L_x_1561:
[----:B------:R-:W-:-:S03]  /*5f30*/  UMOV UR4, 0xffffffff ;  /* 0xffffffff00047882 */ /* 0x000fc60000000000 */
[----:B------:R-:W-:Y:S05]  /*5f40*/  BRA.DIV UR4, `(.L_x_1564) ;  /* 0x0000003a04907947 */ /* 0x000fea000b800000 */
[----:B------:R-:W-:Y:S01]  /*5f50*/  NOP ;  /* 0x0000000000007918 */ /* 0x000fe20000000000 */
.L_x_1647:
        /* <DEDUP_REMOVED lines=22> */
.L_x_1566:
[----:B------:R-:W-:Y:S05]  /*60c0*/  BSYNC B0 ;  /* 0x0000000000007941 */ /* 0x000fea0003800000 */
.L_x_1565:
        /* <DEDUP_REMOVED lines=20> */
.L_x_1568:
[----:B------:R-:W-:Y:S05]  /*6210*/  BSYNC B0 ;  /* 0x0000000000007941 */ /* 0x000fea0003800000 */
.L_x_1567:
[----:B------:R-:W-:Y:S06]  /*6220*/  BAR.ARV 0xa, 0xa0 ;  /* 0x0282800000007b1d */ /* 0x000fec0000002000 */
[----:B------:R-:W-:Y:S04]  /*6230*/  BSSY B0, `(.L_x_1569) ;  /* 0x0000003000007945 */ /* 0x000fe80003800000 */
[----:B------:R-:W-:Y:S05]  /*6240*/  @!P0 BRA `(.L_x_1570) ;  /* 0x0000000000048947 */ /* 0x000fea0003800000 */
[----:B------:R-:W-:-:S04]  /*6250*/  DEPBAR.LE SB0, 0x0 ;  /* 0x000080000000791a */ /* 0x000fc80000000000 */
.L_x_1570:
[----:B------:R-:W-:Y:S05]  /*6260*/  BSYNC B0 ;  /* 0x0000000000007941 */ /* 0x000fea0003800000 */
.L_x_1569:
        /* <DEDUP_REMOVED lines=19> */
.L_x_1572:
[----:B------:R-:W-:Y:S05]  /*63a0*/  BSYNC B0 ;  /* 0x0000000000007941 */ /* 0x000fea0003800000 */
.L_x_1571:
[----:B------:R-:W-:Y:S01]  /*63b0*/  UIADD3 UR18, UR6, 0x1, URZ ;  /* 0x0000000106127890 */ /* 0x000fe2000fffe03f */
[----:B------:R-:W-:Y:S11]  /*63c0*/  BRA `(.L_x_1573) ;  /* 0x0000000000047947 */ /* 0x000ff60003800000 */
.L_x_1560:
[----:B------:R-:W-:-:S05]  /*63d0*/  UMOV UR18, UR6 ;  /* 0x0000000600127c82 */ /* 0x000fca0008000000 */
.L_x_1573:
        /* <DEDUP_REMOVED lines=12> */
.L_x_1598:
        /* <DEDUP_REMOVED lines=11> */
.L_x_1576:
[----:B------:R-:W2:Y:S04]  /*6550*/  LDG.E.STRONG.GPU R0, desc[UR46][R2.64] ;  /* 0x0000002e02007981 */ /* 0x000ea8000c1ef900 */
[----:B--2---:R-:W-:Y:S01]  /*6560*/  CCTL.IVALL ;  /* 0x00000000ff00798f */ /* 0x004fe20002000000 */
[----:B------:R-:W-:Y:S05]  /*6570*/  YIELD ;  /* 0x0000000000007946 */ /* 0x000fea0003800000 */
[----:B------:R-:W-:-:S13]  /*6580*/  ISETP.NE.AND P1, PT, R0, UR23, PT ;  /* 0x0000001700007c0c */ /* 0x000fda000bf25270 */
[----:B------:R-:W-:Y:S05]  /*6590*/  @P1 BRA `(.L_x_1576) ;  /* 0xfffffffc00ec1947 */ /* 0x000fea000383ffff */
.L_x_1575:
[----:B------:R-:W-:Y:S05]  /*65a0*/  BSYNC B0 ;  /* 0x0000000000007941 */ /* 0x000fea0003800000 */
.L_x_1574:
[----:B------:R-:W-:-:S03]  /*65b0*/  UMOV UR16, 0xffffffff ;  /* 0xffffffff00107882 */ /* 0x000fc60000000000 */
[----:B------:R-:W-:Y:S05]  /*65c0*/  BRA.DIV UR16, `(.L_x_1577) ;  /* 0x00000036100c7947 */ /* 0x000fea000b800000 */
[----:B------:R-:W-:Y:S01]  /*65d0*/  NOP ;  /* 0x0000000000007918 */ /* 0x000fe20000000000 */
.L_x_1650:
        /* <DEDUP_REMOVED lines=19> */
.L_x_1579:
[----:B------:R-:W-:Y:S05]  /*6710*/  BSYNC B0 ;  /* 0x0000000000007941 */ /* 0x000fea0003800000 */
.L_x_1578:
        /* <DEDUP_REMOVED lines=15> */
.L_x_1581:
[----:B------:R-:W-:Y:S05]  /*6810*/  BSYNC B0 ;  /* 0x0000000000007941 */ /* 0x000fea0003800000 */
.L_x_1580:
[----:B------:R-:W-:Y:S06]  /*6820*/  BAR.ARV 0xa, 0xa0 ;  /* 0x0282800000007b1d */ /* 0x000fec0000002000 */
[----:B------:R-:W-:Y:S04]  /*6830*/  BSSY B0, `(.L_x_1582) ;  /* 0x0000003000007945 */ /* 0x000fe80003800000 */
[----:B------:R-:W-:Y:S05]  /*6840*/  @!P0 BRA `(.L_x_1583) ;  /* 0x0000000000048947 */ /* 0x000fea0003800000 */
[----:B------:R-:W-:-:S04]  /*6850*/  DEPBAR.LE SB0, 0x0 ;  /* 0x000080000000791a */ /* 0x000fc80000000000 */
.L_x_1583:
[----:B------:R-:W-:Y:S05]  /*6860*/  BSYNC B0 ;  /* 0x0000000000007941 */ /* 0x000fea0003800000 */
.L_x_1582:
        /* <DEDUP_REMOVED lines=19> */
.L_x_1585:
[----:B------:R-:W-:Y:S05]  /*69a0*/  BSYNC B0 ;  /* 0x0000000000007941 */ /* 0x000fea0003800000 */
.L_x_1584:
        /* <DEDUP_REMOVED lines=9> */
.L_x_1588:
[----:B------:R-:W2:Y:S04]  /*6a40*/  LDG.E.STRONG.GPU R0, desc[UR46][R2.64] ;  /* 0x0000002e02007981 */ /* 0x000ea8000c1ef900 */
[----:B--2---:R-:W-:Y:S01]  /*6a50*/  CCTL.IVALL ;  /* 0x00000000ff00798f */ /* 0x004fe20002000000 */
[----:B------:R-:W-:Y:S05]  /*6a60*/  YIELD ;  /* 0x0000000000007946 */ /* 0x000fea0003800000 */
[----:B------:R-:W-:-:S13]  /*6a70*/  ISETP.NE.AND P1, PT, R0, UR23, PT ;  /* 0x0000001700007c0c */ /* 0x000fda000bf25270 */
[----:B------:R-:W-:Y:S05]  /*6a80*/  @P1 BRA `(.L_x_1588) ;  /* 0xfffffffc00ec1947 */ /* 0x000fea000383ffff */
.L_x_1587:
[----:B------:R-:W-:Y:S05]  /*6a90*/  BSYNC B0 ;  /* 0x0000000000007941 */ /* 0x000fea0003800000 */
.L_x_1586:
[----:B------:R-:W-:-:S03]  /*6aa0*/  UMOV UR12, 0xffffffff ;  /* 0xffffffff000c7882 */ /* 0x000fc60000000000 */
[----:B------:R-:W-:Y:S05]  /*6ab0*/  BRA.DIV UR12, `(.L_x_1589) ;  /* 0x0000002e0cec7947 */ /* 0x000fea000b800000 */
[----:B------:R-:W-:Y:S01]  /*6ac0*/  NOP ;  /* 0x0000000000007918 */ /* 0x000fe20000000000 */
.L_x_1653:
        /* <DEDUP_REMOVED lines=15> */
.L_x_1591:
[----:B------:R-:W-:Y:S05]  /*6bc0*/  BSYNC B0 ;  /* 0x0000000000007941 */ /* 0x000fea0003800000 */
.L_x_1590:
        /* <DEDUP_REMOVED lines=15> */
.L_x_1593:
[----:B------:R-:W-:Y:S05]  /*6cc0*/  BSYNC B0 ;  /* 0x0000000000007941 */ /* 0x000fea0003800000 */
.L_x_1592:
[----:B------:R-:W-:Y:S06]  /*6cd0*/  BAR.ARV 0xa, 0xa0 ;  /* 0x0282800000007b1d */ /* 0x000fec0000002000 */
[----:B------:R-:W-:Y:S04]  /*6ce0*/  BSSY B0, `(.L_x_1594) ;  /* 0x0000003000007945 */ /* 0x000fe80003800000 */
[----:B------:R-:W-:Y:S05]  /*6cf0*/  @!P0 BRA `(.L_x_1595) ;  /* 0x0000000000048947 */ /* 0x000fea0003800000 */
[----:B------:R-:W-:-:S04]  /*6d00*/  DEPBAR.LE SB0, 0x0 ;  /* 0x000080000000791a */ /* 0x000fc80000000000 */
.L_x_1595:
[----:B------:R-:W-:Y:S05]  /*6d10*/  BSYNC B0 ;  /* 0x0000000000007941 */ /* 0x000fea0003800000 */
.L_x_1594:
        /* <DEDUP_REMOVED lines=19> */
.L_x_1597:
[----:B------:R-:W-:Y:S05]  /*6e50*/  BSYNC B0 ;  /* 0x0000000000007941 */ /* 0x000fea0003800000 */
.L_x_1596:
[----:B------:R-:W-:Y:S02]  /*6e60*/  UIADD3 UR6, UR6, 0x2, URZ ;  /* 0x0000000206067890 */ /* 0x000fe4000fffe03f */
[----:B------:R-:W-:Y:S02]  /*6e70*/  UIADD3 UR4, UR4, 0x4000, URZ ;  /* 0x0000400004047890 */ /* 0x000fe4000fffe03f */
[----:B------:R-:W-:-:S06]  /*6e80*/  UISETP.GE.AND UP0, UPT, UR6, UR11, UPT ;  /* 0x0000000b0600728c */ /* 0x000fcc000bf06270 */
[----:B------:R-:W-:-:S13]  /*6e90*/  PLOP3.LUT P1, PT, PT, PT, UP0, 0x80, 0x0 ;  /* 0x000000000000781c */ /* 0x000fda0003f2f008 */
[----:B------:R-:W-:Y:S05]  /*6ea0*/  @!P1 BRA `(.L_x_1598) ;  /* 0xfffffff4007c9947 */ /* 0x000fea000383ffff */
.L_x_1559:
        /* <DEDUP_REMOVED lines=41> */
.L_x_1601:
[----:B------:R-:W-:Y:S05]  /*7140*/  BSYNC B0 ;  /* 0x0000000000007941 */ /* 0x000fea0003800000 */
.L_x_1600:
[----:B------:R-:W-:Y:S05]  /*7150*/  BRA `(.L_x_1602) ;  /* 0x0000000000047947 */ /* 0x000fea0003800000 */
.L_x_1599:
[----:B------:R-:W-:-:S05]  /*7160*/  UMOV UR4, UR6 ;  /* 0x0000000600047c82 */ /* 0x000fca0008000000 */
.L_x_1602:
        /* <DEDUP_REMOVED lines=11> */
.L_x_1607:
        /* <DEDUP_REMOVED lines=24> */
.L_x_1604:
[----:B------:R-:W-:Y:S05]  /*73a0*/  BSYNC B0 ;  /* 0x0000000000007941 */ /* 0x000fea0003800000 */
.L_x_1603:
        /* <DEDUP_REMOVED lines=24> */
.L_x_1606:
[----:B------:R-:W-:Y:S05]  /*7530*/  BSYNC B0 ;  /* 0x0000000000007941 */ /* 0x000fea0003800000 */
.L_x_1605:
[----:B------:R-:W-:Y:S02]  /*7540*/  UIADD3 UR11, UR11, 0x2, URZ ;  /* 0x000000020b0b7890 */ /* 0x000fe4000fffe03f */
[----:B------:R-:W-:Y:S02]  /*7550*/  ULEA UR8, UR18, UR8, 0x1 ;  /* 0x0000000812087291 */ /* 0x000fe4000f8e083f */
[----:B------:R-:W-:Y:S02]  /*7560*/  ULEA UR9, UR18, UR9, 0x1 ;  /* 0x0000000912097291 */ /* 0x000fe4000f8e083f */
[----:B------:R-:W-:-:S13]  /*7570*/  ISETP.NE.AND P0, PT, RZ, UR11, PT ;  /* 0x0000000bff007c0c */ /* 0x000fda000bf05270 */
[----:B------:R-:W-:Y:S05]  /*7580*/  @!P0 BRA `(.L_x_1519) ;  /* 0x00000020005c8947 */ /* 0x000fea0003800000 */
[----:B------:R-:W-:Y:S05]  /*7590*/  BRA `(.L_x_1607) ;  /* 0xfffffffc00207947 */ /* 0x000fea000383ffff */
.L_x_1556:
        /* <DEDUP_REMOVED lines=33> */
.L_x_1609:
        /* <DEDUP_REMOVED lines=43> */
.L_x_1654:
        /* <DEDUP_REMOVED lines=15> */
.L_x_1612:
        /* <DEDUP_REMOVED lines=98> */
.L_x_1623:
[----:B--234-:R-:W-:-:S04]  /*8170*/  SHF.L.U32 R21, R11, 0x1f, RZ ;  /* 0x0000001f0b157819 */ /* 0x01cfc800000006ff */
[----:B------:R-:W1:Y:S02]  /*8180*/  SYNCS.PHASECHK.TRANS64.TRYWAIT P1, [R16+URZ+0x30840], R21 ;  /* 0x03084015100075a7 */ /* 0x000e64000802017f */
[----:B-1----:R-:W-:Y:S05]  /*8190*/  @!P1 BRA `(.L_x_1615) ;  /* 0x0000001800649947 */ /* 0x002fea0003800000 */
.L_x_1655:
[----:B------:R-:W-:Y:S05]  /*81a0*/  @P0 BRA `(.L_x_1616) ;  /* 0x0000000000140947 */ /* 0x000fea0003800000 */
[----:B------:R-:W-:Y:S01]  /*81b0*/  ISETP.NE.AND P1, PT, R6, RZ, PT ;  /* 0x000000ff0600720c */ /* 0x000fe20003f25270 */
[----:B------:R-:W-:-:S04]  /*81c0*/  IMAD.MOV.U32 R3, RZ, RZ, 0x4100 ;  /* 0x00004100ff037424 */ /* 0x000fc800078e00ff */
[----:B------:R3:W-:Y:S08]  /*81d0*/  SYNCS.ARRIVE.TRANS64 RZ, [R16+URZ+0x30830], R3 ;  /* 0x0308300310ff79a7 */ /* 0x0007f0000800003f */
[----:B------:R-:W-:Y:S05]  /*81e0*/  @!P1 BRA `(.L_x_1616) ;  /* 0x0000000000049947 */ /* 0x000fea0003800000 */
[----:B------:R-:W-:Y:S01]  /*81f0*/  BPT.TRAP 0x1 ;  /* 0x000000040000795c */ /* 0x000fe20000300000 */
.L_x_1616:
        /* <DEDUP_REMOVED lines=36> */
.L_x_1656:
[----:B------:R-:W-:Y:S05]  /*8440*/  @P0 BRA `(.L_x_1618) ;  /* 0x0000000000140947 */ /* 0x000fea0003800000 */
[----:B------:R-:W-:Y:S01]  /*8450*/  ISETP.NE.AND P1, PT, R6, RZ, PT ;  /* 0x000000ff0600720c */ /* 0x000fe20003f25270 */
[----:B------:R-:W-:-:S04]  /*8460*/  IMAD.MOV.U32 R2, RZ, RZ, 0x4100 ;  /* 0x00004100ff027424 */ /* 0x000fc800078e00ff */
[----:B------:R3:W-:Y:S08]  /*8470*/  SYNCS.ARRIVE.TRANS64 RZ, [R16+URZ+0x30818], R2 ;  /* 0x0308180210ff79a7 */ /* 0x0007f0000800003f */
[----:B------:R-:W-:Y:S05]  /*8480*/  @!P1 BRA `(.L_x_1618) ;  /* 0x0000000000049947 */ /* 0x000fea0003800000 */
[----:B------:R-:W-:Y:S01]  /*8490*/  BPT.TRAP 0x1 ;  /* 0x000000040000795c */ /* 0x000fe20000300000 */
.L_x_1618:
        /* <DEDUP_REMOVED lines=36> */
.L_x_1657:
[----:B------:R-:W-:Y:S05]  /*86e0*/  @P0 BRA `(.L_x_1620) ;  /* 0x0000000000140947 */ /* 0x000fea0003800000 */
[----:B------:R-:W-:Y:S01]  /*86f0*/  ISETP.NE.AND P1, PT, R6, RZ, PT ;  /* 0x000000ff0600720c */ /* 0x000fe20003f25270 */
[----:B-123--:R-:W-:-:S04]  /*8700*/  IMAD.MOV.U32 R21, RZ, RZ, 0x4100 ;  /* 0x00004100ff157424 */ /* 0x00efc800078e00ff */
[----:B------:R4:W-:Y:S08]  /*8710*/  SYNCS.ARRIVE.TRANS64 RZ, [R16+URZ+0x30838], R21 ;  /* 0x0308381510ff79a7 */ /* 0x0009f0000800003f */
[----:B------:R-:W-:Y:S05]  /*8720*/  @!P1 BRA `(.L_x_1620) ;  /* 0x0000000000049947 */ /* 0x000fea0003800000 */
[----:B------:R-:W-:Y:S01]  /*8730*/  BPT.TRAP 0x1 ;  /* 0x000000040000795c */ /* 0x000fe20000300000 */
.L_x_1620:
        /* <DEDUP_REMOVED lines=31> */
.L_x_1659:
[----:B------:R-:W-:Y:S05]  /*8930*/  @P0 BRA `(.L_x_1622) ;  /* 0x0000000000140947 */ /* 0x000fea0003800000 */
[----:B------:R-:W-:Y:S01]  /*8940*/  ISETP.NE.AND P1, PT, R6, RZ, PT ;  /* 0x000000ff0600720c */ /* 0x000fe20003f25270 */
[----:B------:R-:W-:-:S04]  /*8950*/  IMAD.MOV.U32 R5, RZ, RZ, 0x4100 ;  /* 0x00004100ff057424 */ /* 0x000fc800078e00ff */
[----:B------:R1:W-:Y:S08]  /*8960*/  SYNCS.ARRIVE.TRANS64 RZ, [R16+URZ+0x30810], R5 ;  /* 0x0308100510ff79a7 */ /* 0x0003f0000800003f */
[----:B------:R-:W-:Y:S05]  /*8970*/  @!P1 BRA `(.L_x_1622) ;  /* 0x0000000000049947 */ /* 0x000fea0003800000 */
[----:B------:R-:W-:Y:S01]  /*8980*/  BPT.TRAP 0x1 ;  /* 0x000000040000795c */ /* 0x000fe20000300000 */
.L_x_1622:
        /* <DEDUP_REMOVED lines=37> */
.L_x_1614:
[----:B------:R-:W3:Y:S02]  /*8be0*/  LDL.LU R4, [R1+0x4] ;  /* 0x0000040001047983 */ /* 0x000ee40000300800 */
[----:B---3--:R-:W-:Y:S02]  /*8bf0*/  ISETP.NE.AND P1, PT, R4, RZ, PT ;  /* 0x000000ff0400720c */ /* 0x008fe40003f25270 */
[----:B------:R1:W5:Y:S11]  /*8c00*/  LDL R4, [R1] ;  /* 0x0000000001047983 */ /* 0x0003760000100800 */
[----:B-1----:R-:W-:Y:S05]  /*8c10*/  @!P1 BRA `(.L_x_1613) ;  /* 0x0000000400489947 */ /* 0x002fea0003800000 */
[----:B------:R-:W-:-:S04]  /*8c20*/  SHF.L.U32 R13, R11, 0x1f, RZ ;  /* 0x0000001f0b0d7819 */ /* 0x000fc800000006ff */
[----:B------:R-:W1:Y:S02]  /*8c30*/  SYNCS.PHASECHK.TRANS64.TRYWAIT P1, [R16+URZ+0x30840], R13 ;  /* 0x0308400d100075a7 */ /* 0x000e64000802017f */
[----:B-1----:R-:W-:Y:S05]  /*8c40*/  @!P1 BRA `(.L_x_1624) ;  /* 0x00000010000c9947 */ /* 0x002fea0003800000 */
.L_x_1660:
[----:B------:R-:W-:Y:S05]  /*8c50*/  @P0 BRA `(.L_x_1625) ;  /* 0x0000000000140947 */ /* 0x000fea0003800000 */
[----:B------:R-:W-:Y:S01]  /*8c60*/  ISETP.NE.AND P1, PT, R6, RZ, PT ;  /* 0x000000ff0600720c */ /* 0x000fe20003f25270 */
[----:B--2---:R-:W-:-:S04]  /*8c70*/  IMAD.MOV.U32 R5, RZ, RZ, 0x4100 ;  /* 0x00004100ff057424 */ /* 0x004fc800078e00ff */
[----:B------:R3:W-:Y:S08]  /*8c80*/  SYNCS.ARRIVE.TRANS64 RZ, [R16+URZ+0x30830], R5 ;  /* 0x0308300510ff79a7 */ /* 0x0007f0000800003f */
[----:B------:R-:W-:Y:S05]  /*8c90*/  @!P1 BRA `(.L_x_1625) ;  /* 0x0000000000049947 */ /* 0x000fea0003800000 */
[----:B------:R-:W-:Y:S01]  /*8ca0*/  BPT.TRAP 0x1 ;  /* 0x000000040000795c */ /* 0x000fe20000300000 */
.L_x_1625:
        /* <DEDUP_REMOVED lines=33> */
.L_x_1661:
[----:B------:R-:W-:Y:S05]  /*8ec0*/  @P0 BRA `(.L_x_1627) ;  /* 0x0000000000140947 */ /* 0x000fea0003800000 */
[----:B------:R-:W-:Y:S01]  /*8ed0*/  ISETP.NE.AND P0, PT, R6, RZ, PT ;  /* 0x000000ff0600720c */ /* 0x000fe20003f05270 */
[----:B------:R-:W-:-:S04]  /*8ee0*/  IMAD.MOV.U32 R5, RZ, RZ, 0x4100 ;  /* 0x00004100ff057424 */ /* 0x000fc800078e00ff */
[----:B------:R3:W-:Y:S08]  /*8ef0*/  SYNCS.ARRIVE.TRANS64 RZ, [R16+URZ+0x30818], R5 ;  /* 0x0308180510ff79a7 */ /* 0x0007f0000800003f */
[----:B------:R-:W-:Y:S05]  /*8f00*/  @!P0 BRA `(.L_x_1627) ;  /* 0x0000000000048947 */ /* 0x000fea0003800000 */
[----:B------:R-:W-:Y:S01]  /*8f10*/  BPT.TRAP 0x1 ;  /* 0x000000040000795c */ /* 0x000fe20000300000 */
.L_x_1627:
        /* <DEDUP_REMOVED lines=34> */
.L_x_1613:
[----:B------:R-:W3:Y:S01]  /*9140*/  S2R R0, SR_TID.X ;  /* 0x0000000000007919 */ /* 0x000ee20000002100 */
[----:B------:R-:W-:Y:S01]  /*9150*/  IMAD R3, R19, 0x8, R16 ;  /* 0x0000000813037824 */ /* 0x000fe200078e0210 */
[----:B---3--:R-:W-:Y:S02]  /*9160*/  LOP3.LUT R2, R0, 0x7f, RZ, 0xc0, !PT ;  /* 0x0000007f00027812 */ /* 0x008fe400078ec0ff */
[----:B------:R-:W-:Y:S02]  /*9170*/  SHF.L.U32 R0, R11, 0x1f, RZ ;  /* 0x0000001f0b007819 */ /* 0x000fe400000006ff */
[----:B------:R-:W-:Y:S02]  /*9180*/  ISETP.NE.AND P1, PT, R2, RZ, PT ;  /* 0x000000ff0200720c */ /* 0x000fe40003f25270 */
[----:B------:R-:W3:Y:S02]  /*9190*/  SYNCS.PHASECHK.TRANS64.TRYWAIT P0, [R3+URZ+0x30840], R0 ;  /* 0x03084000030075a7 */ /* 0x000ee4000800017f */
[----:B---3--:R-:W-:Y:S09]  /*91a0*/  @!P0 BRA `(.L_x_1628) ;  /* 0x0000000800dc8947 */ /* 0x008ff20003800000 */
.L_x_1662:
[----:B------:R-:W-:Y:S05]  /*91b0*/  @P1 BRA `(.L_x_1629) ;  /* 0x0000000000181947 */ /* 0x000fea0003800000 */
[----:B------:R-:W1:Y:S01]  /*91c0*/  S2R R2, SR_TID.X ;  /* 0x0000000000027919 */ /* 0x000e620000002100 */
[----:B---3--:R-:W-:-:S04]  /*91d0*/  IMAD.MOV.U32 R0, RZ, RZ, 0x4100 ;  /* 0x00004100ff007424 */ /* 0x008fc800078e00ff */
[----:B------:R3:W-:Y:S01]  /*91e0*/  SYNCS.ARRIVE.TRANS64 RZ, [R3+URZ+0x30830], R0 ;  /* 0x0308300003ff79a7 */ /* 0x0007e2000800003f */
[----:B-1----:R-:W-:-:S13]  /*91f0*/  LOP3.LUT P0, RZ, R2, 0x1f, RZ, 0xc0, !PT ;  /* 0x0000001f02ff7812 */ /* 0x002fda000780c0ff */
[----:B---3--:R-:W-:Y:S05]  /*9200*/  @!P0 BRA `(.L_x_1629) ;  /* 0x0000000000048947 */ /* 0x008fea0003800000 */
[----:B------:R-:W-:Y:S01]  /*9210*/  BPT.TRAP 0x1 ;  /* 0x000000040000795c */ /* 0x000fe20000300000 */
.L_x_1629:
        /* <DEDUP_REMOVED lines=40> */
.L_x_1610:
[----:B------:R-:W-:Y:S05]  /*94a0*/  BSYNC B0 ;  /* 0x0000000000007941 */ /* 0x000fea0003800000 */
.L_x_1608:
[----:B------:R-:W-:-:S03]  /*94b0*/  UMOV UR7, 0xffffffff ;  /* 0xffffffff00077882 */ /* 0x000fc60000000000 */
[----:B------:R-:W-:Y:S05]  /*94c0*/  BRA.DIV UR7, `(.L_x_1630) ;  /* 0x0000000a07287947 */ /* 0x000fea000b800000 */
[----:B------:R-:W-:-:S13]  /*94d0*/  ELECT P6, URZ, PT ;  /* 0x00000000003f782f */ /* 0x000fda00038c0000 */
.L_x_1665:
[----:B------:R-:W-:Y:S05]  /*94e0*/  @!P6 BRA `(.L_x_1519) ;  /* 0x000000000084e947 */ /* 0x000fea0003800000 */
[----:B------:R-:W-:-:S06]  /*94f0*/  ULOP3.LUT UR7, UR38, 0x2, URZ, 0xfc, !UPT ;  /* 0x0000000226077892 */ /* 0x000fcc000f8efc3f */
[----:B------:R-:W-:-:S05]  /*9500*/  IMAD.U32 R2, RZ, RZ, UR7 ;  /* 0x00000007ff027e24 */ /* 0x000fca000f8e00ff */
[----:B------:R-:W-:-:S13]  /*9510*/  ISETP.NE.AND P2, PT, R2, 0x3, PT ;  /* 0x000000030200780c */ /* 0x000fda0003f45270 */
[----:B------:R-:W-:Y:S05]  /*9520*/  @!P2 BRA `(.L_x_1631) ;  /* 0x000000000004a947 */ /* 0x000fea0003800000 */
[----:B------:R-:W-:Y:S01]  /*9530*/  BPT.TRAP 0x1 ;  /* 0x000000040000795c */ /* 0x000fe20000300000 */
.L_x_1631:
        /* <DEDUP_REMOVED lines=15> */
.L_x_1666:
[----:B------:R-:W2:Y:S02]  /*9630*/  SYNCS.PHASECHK.TRANS64.TRYWAIT P0, [R3+URZ], R2 ;  /* 0x00000002030075a7 */ /* 0x000ea4000800017f */
[----:B--2---:R-:W-:Y:S05]  /*9640*/  @!P0 BRA `(.L_x_1633) ;  /* 0x0000000400fc8947 */ /* 0x004fea0003800000 */
.L_x_1667:
[----:B------:R-:W-:Y:S05]  /*9650*/  @!P2 BRA `(.L_x_1634) ;  /* 0x000000000004a947 */ /* 0x000fea0003800000 */
[----:B------:R-:W-:Y:S01]  /*9660*/  BPT.TRAP 0x1 ;  /* 0x000000040000795c */ /* 0x000fe20000300000 */
.L_x_1634:
[----:B--2---:R-:W-:-:S04]  /*9670*/  VIADD R3, R7, 0x30840 ;  /* 0x0003084007037836 */ /* 0x004fc80000000000 */
[----:B------:R-:W-:-:S04]  /*9680*/  IMAD R0, R0, 0x8, R3 ;  /* 0x0000000800007824 */ /* 0x000fc800078e0203 */
[----:B------:R-:W2:Y:S02]  /*9690*/  SYNCS.PHASECHK.TRANS64.TRYWAIT P0, [R0+URZ], R5 ;  /* 0x00000005000075a7 */ /* 0x000ea4000800017f */
[----:B--2---:R-:W-:Y:S05]  /*96a0*/  @!P0 BRA `(.L_x_1635) ;  /* 0x0000000400f88947 */ /* 0x004fea0003800000 */
.L_x_1668:
[----:B------:R-:W-:-:S07]  /*96b0*/  IMAD R3, R4, 0x8, R3 ;  /* 0x0000000804037824 */ /* 0x000fce00078e0203 */
.L_x_1636:
[----:B---3--:R3:W4:Y:S02]  /*96c0*/  SYNCS.PHASECHK.TRANS64.TRYWAIT P0, [R3+URZ], R2 ;  /* 0x00000002030075a7 */ /* 0x008724000800017f */
[----:B----4-:R-:W-:Y:S05]  /*96d0*/  @!P0 NANOSLEEP.SYNCS 0x989680 ;  /* 0x009896800000895d */ /* 0x010fea0003900000 */
[----:B------:R-:W4:Y:S02]  /*96e0*/  @!P0 SYNCS.PHASECHK.TRANS64 P0, [R3+URZ], R2 ;  /* 0x00000002030085a7 */ /* 0x000f24000800007f */
[----:B----4-:R-:W-:Y:S05]  /*96f0*/  @!P0 BRA `(.L_x_1636) ;  /* 0xfffffffc00f08947 */ /* 0x010fea000383ffff */
.L_x_1519:
[----:B------:R-:W-:Y:S05]  /*9700*/  BSYNC B6 ;  /* 0x0000000000067941 */ /* 0x000fea0003800000 */
.L_x_1516:
[----:B------:R-:W-:Y:S05]  /*9710*/  EXIT ;  /* 0x000000000000794d */ /* 0x000fea0003800000 */
.L_x_1526:
[----:B------:R-:W-:Y:S02]  /*9720*/  IMAD.MOV.U32 R12, RZ, RZ, RZ ;  /* 0x000000ffff0c7224 */ /* 0x000fe400078e00ff */
[----:B------:R-:W-:Y:S02]  /*9730*/  IMAD.MOV.U32 R11, RZ, RZ, 0x1f ;  /* 0x0000001fff0b7424 */ /* 0x000fe400078e00ff */
[----:B------:R-:W-:-:S07]  /*9740*/  IMAD.MOV.U32 R15, RZ, RZ, -0x1 ;  /* 0xffffffffff0f7424 */ /* 0x000fce00078e00ff */
[----:B------:R-:W-:Y:S05]  /*9750*/  WARPSYNC.COLLECTIVE R15, `(.L_x_1637) ;  /* 0x000000000f087348 */ /* 0x000fea0003c00000 */
[----:B------:R1:W2:Y:S02]  /*9760*/  SHFL.IDX P6, R14, R13, R12, R11 ;  /* 0x0000000c0d0e7389 */ /* 0x0002a400000c000b */
[----:B-12---:R-:W-:Y:S01]  /*9770*/  ENDCOLLECTIVE ;  /* 0x000000000000791b */ /* 0x006fe20003800000 */
.L_x_1637:
[----:B------:R-:W-:Y:S05]  /*9780*/  BRA `(.L_x_1638) ;  /* 0xffffff7800847947 */ /* 0x000fea000383ffff */
.L_x_1528:
        /* <DEDUP_REMOVED lines=8> */
.L_x_1532:
[----:B---3--:R3:W4:Y:S02]  /*9810*/  SYNCS.PHASECHK.TRANS64.TRYWAIT P0, [R0+URZ+0x30810], R191 ;  /* 0x030810bf000075a7 */ /* 0x008724000800017f */
[----:B----4-:R-:W-:Y:S05]  /*9820*/  @!P0 NANOSLEEP.SYNCS 0x989680 ;  /* 0x009896800000895d */ /* 0x010fea0003900000 */
[----:B------:R-:W4:Y:S02]  /*9830*/  @!P0 SYNCS.PHASECHK.TRANS64 P0, [R0+URZ+0x30810], R191 ;  /* 0x030810bf000085a7 */ /* 0x000f24000800007f */
[----:B----4-:R-:W-:Y:S05]  /*9840*/  @!P0 BRA `(.L_x_1532) ;  /* 0xfffffffc00f08947 */ /* 0x010fea000383ffff */
[----:B------:R-:W-:Y:S05]  /*9850*/  BRA `(.L_x_1531) ;  /* 0xffffff8000747947 */ /* 0x000fea000383ffff */
.L_x_1536:
[----:B--2---:R2:W1:Y:S02]  /*9860*/  SYNCS.PHASECHK.TRANS64.TRYWAIT P0, [R0+URZ+0x30830], R191 ;  /* 0x030830bf000075a7 */ /* 0x004464000800017f */
[----:B-1----:R-:W-:Y:S05]  /*9870*/  @!P0 NANOSLEEP.SYNCS 0x989680 ;  /* 0x009896800000895d */ /* 0x002fea0003900000 */
[----:B------:R-:W1:Y:S02]  /*9880*/  @!P0 SYNCS.PHASECHK.TRANS64 P0, [R0+URZ+0x30830], R191 ;  /* 0x030830bf000085a7 */ /* 0x000e64000800007f */
[----:B-1----:R-:W-:Y:S05]  /*9890*/  @!P0 BRA `(.L_x_1536) ;  /* 0xfffffffc00f08947 */ /* 0x002fea000383ffff */
[----:B------:R-:W-:Y:S05]  /*98a0*/  BRA `(.L_x_1535) ;  /* 0xffffff88008c7947 */ /* 0x000fea000383ffff */
.L_x_1543:
[----:B------:R-:W-:Y:S01]  /*98b0*/  BSSY B0, `(.L_x_1639) ;  /* 0x0000005000007945 */ /* 0x000fe20003800000 */
[----:B------:R-:W-:-:S07]  /*98c0*/  IMAD.MOV.U32 R15, RZ, RZ, -0x1 ;  /* 0xffffffffff0f7424 */ /* 0x000fce00078e00ff */
[----:B-1----:R-:W-:Y:S05]  /*98d0*/  WARPSYNC.COLLECTIVE R15, `(.L_x_1640) ;  /* 0x000000000f087348 */ /* 0x002fea0003c00000 */
[----:B------:R-:W-:Y:S01]  /*98e0*/  NOP ;  /* 0x0000000000007918 */ /* 0x000fe20000000000 */
[----:B-1----:R-:W-:Y:S01]  /*98f0*/  ENDCOLLECTIVE ;  /* 0x000000000000791b */ /* 0x002fe20003800000 */
.L_x_1640:
[----:B------:R-:W-:Y:S05]  /*9900*/  BSYNC B0 ;  /* 0x0000000000007941 */ /* 0x000fea0003800000 */
.L_x_1639:
[----:B------:R-:W-:Y:S05]  /*9910*/  BRA `(.L_x_1641) ;  /* 0xffffffb800707947 */ /* 0x000fea000383ffff */
.L_x_1552:
[----:B------:R-:W-:Y:S01]  /*9920*/  BSSY B0, `(.L_x_1642) ;  /* 0x0000005000007945 */ /* 0x000fe20003800000 */
[----:B------:R-:W-:-:S07]  /*9930*/  IMAD.MOV.U32 R15, RZ, RZ, -0x1 ;  /* 0xffffffffff0f7424 */ /* 0x000fce00078e00ff */
[----:B-12---:R-:W-:Y:S05]  /*9940*/  WARPSYNC.COLLECTIVE R15, `(.L_x_1643) ;  /* 0x000000000f087348 */ /* 0x006fea0003c00000 */
[----:B------:R-:W-:Y:S01]  /*9950*/  NOP ;  /* 0x0000000000007918 */ /* 0x000fe20000000000 */
[----:B-12---:R-:W-:Y:S01]  /*9960*/  ENDCOLLECTIVE ;  /* 0x000000000000791b */ /* 0x006fe20003800000 */
.L_x_1643:
[----:B------:R-:W-:Y:S05]  /*9970*/  BSYNC B0 ;  /* 0x0000000000007941 */ /* 0x000fea0003800000 */
.L_x_1642:
[----:B------:R-:W-:Y:S05]  /*9980*/  BRA `(.L_x_1644) ;  /* 0xffffffbc00707947 */ /* 0x000fea000383ffff */
.L_x_1564:
[----:B------:R-:W-:Y:S01]  /*9990*/  BSSY B0, `(.L_x_1645) ;  /* 0x0000005000007945 */ /* 0x000fe20003800000 */
[----:B------:R-:W-:-:S07]  /*99a0*/  IMAD.MOV.U32 R15, RZ, RZ, -0x1 ;  /* 0xffffffffff0f7424 */ /* 0x000fce00078e00ff */
[----:B------:R-:W-:Y:S05]  /*99b0*/  WARPSYNC.COLLECTIVE R15, `(.L_x_1646) ;  /* 0x000000000f087348 */ /* 0x000fea0003c00000 */
[----:B------:R-:W-:Y:S01]  /*99c0*/  NOP ;  /* 0x0000000000007918 */ /* 0x000fe20000000000 */
[----:B------:R-:W-:Y:S01]  /*99d0*/  ENDCOLLECTIVE ;  /* 0x000000000000791b */ /* 0x000fe20003800000 */
.L_x_1646:
[----:B------:R-:W-:Y:S05]  /*99e0*/  BSYNC B0 ;  /* 0x0000000000007941 */ /* 0x000fea0003800000 */
.L_x_1645:
[----:B------:R-:W-:Y:S05]  /*99f0*/  BRA `(.L_x_1647) ;  /* 0xffffffc400587947 */ /* 0x000fea000383ffff */
.L_x_1577:
[----:B------:R-:W-:Y:S01]  /*9a00*/  BSSY B0, `(.L_x_1648) ;  /* 0x0000005000007945 */ /* 0x000fe20003800000 */
[----:B------:R-:W-:-:S07]  /*9a10*/  IMAD.MOV.U32 R15, RZ, RZ, -0x1 ;  /* 0xffffffffff0f7424 */ /* 0x000fce00078e00ff */
[----:B------:R-:W-:Y:S05]  /*9a20*/  WARPSYNC.COLLECTIVE R15, `(.L_x_1649) ;  /* 0x000000000f087348 */ /* 0x000fea0003c00000 */
[----:B------:R-:W-:Y:S01]  /*9a30*/  NOP ;  /* 0x0000000000007918 */ /* 0x000fe20000000000 */
[----:B------:R-:W-:Y:S01]  /*9a40*/  ENDCOLLECTIVE ;  /* 0x000000000000791b */ /* 0x000fe20003800000 */
.L_x_1649:
[----:B------:R-:W-:Y:S05]  /*9a50*/  BSYNC B0 ;  /* 0x0000000000007941 */ /* 0x000fea0003800000 */
.L_x_1648:
[----:B------:R-:W-:Y:S05]  /*9a60*/  BRA `(.L_x_1650) ;  /* 0xffffffc800dc7947 */ /* 0x000fea000383ffff */
.L_x_1589:
[----:B------:R-:W-:Y:S01]  /*9a70*/  BSSY B0, `(.L_x_1651) ;  /* 0x0000005000007945 */ /* 0x000fe20003800000 */
[----:B------:R-:W-:-:S07]  /*9a80*/  IMAD.MOV.U32 R15, RZ, RZ, -0x1 ;  /* 0xffffffffff0f7424 */ /* 0x000fce00078e00ff */
[----:B------:R-:W-:Y:S05]  /*9a90*/  WARPSYNC.COLLECTIVE R15, `(.L_x_1652) ;  /* 0x000000000f087348 */ /* 0x000fea0003c00000 */
[----:B------:R-:W-:Y:S01]  /*9aa0*/  NOP ;  /* 0x0000000000007918 */ /* 0x000fe20000000000 */
[----:B------:R-:W-:Y:S01]  /*9ab0*/  ENDCOLLECTIVE ;  /* 0x000000000000791b */ /* 0x000fe20003800000 */
.L_x_1652:
[----:B------:R-:W-:Y:S05]  /*9ac0*/  BSYNC B0 ;  /* 0x0000000000007941 */ /* 0x000fea0003800000 */
.L_x_1651:
[----:B------:R-:W-:Y:S05]  /*9ad0*/  BRA `(.L_x_1653) ;  /* 0xffffffcc00fc7947 */ /* 0x000fea000383ffff */
.L_x_1611:
[----:B-1----:R1:W2:Y:S02]  /*9ae0*/  SYNCS.PHASECHK.TRANS64.TRYWAIT P0, [R16+URZ+0x30820], R3 ;  /* 0x03082003100075a7 */ /* 0x0022a4000800017f */
[----:B--2---:R-:W-:Y:S05]  /*9af0*/  @!P0 NANOSLEEP.SYNCS 0x989680 ;  /* 0x009896800000895d */ /* 0x004fea0003900000 */
[----:B------:R-:W2:Y:S02]  /*9b00*/  @!P0 SYNCS.PHASECHK.TRANS64 P0, [R16+URZ+0x30820], R3 ;  /* 0x03082003100085a7 */ /* 0x000ea4000800007f */
[----:B--2---:R-:W-:Y:S05]  /*9b10*/  @!P0 BRA `(.L_x_1611) ;  /* 0xfffffffc00f08947 */ /* 0x004fea000383ffff */
[----:B------:R-:W-:Y:S05]  /*9b20*/  BRA `(.L_x_1654) ;  /* 0xffffffdc00cc7947 */ /* 0x000fea000383ffff */
.L_x_1615:
[----:B-1----:R1:W3:Y:S02]  /*9b30*/  SYNCS.PHASECHK.TRANS64.TRYWAIT P1, [R16+URZ+0x30840], R21 ;  /* 0x03084015100075a7 */ /* 0x0022e4000802017f */
[----:B---3--:R-:W-:Y:S05]  /*9b40*/  @!P1 NANOSLEEP.SYNCS 0x989680 ;  /* 0x009896800000995d */ /* 0x008fea0003900000 */
[----:B------:R-:W3:Y:S02]  /*9b50*/  @!P1 SYNCS.PHASECHK.TRANS64 P1, [R16+URZ+0x30840], R21 ;  /* 0x03084015100095a7 */ /* 0x000ee4000802007f */
[----:B---3--:R-:W-:Y:S05]  /*9b60*/  @!P1 BRA `(.L_x_1615) ;  /* 0xfffffffc00f09947 */ /* 0x008fea000383ffff */
[----:B------:R-:W-:Y:S05]  /*9b70*/  BRA `(.L_x_1655) ;  /* 0xffffffe400887947 */ /* 0x000fea000383ffff */
.L_x_1617:
[----:B--2---:R2:W3:Y:S02]  /*9b80*/  SYNCS.PHASECHK.TRANS64.TRYWAIT P1, [R16+URZ+0x30828], R21 ;  /* 0x03082815100075a7 */ /* 0x0044e4000802017f */
[----:B---3--:R-:W-:Y:S05]  /*9b90*/  @!P1 NANOSLEEP.SYNCS 0x989680 ;  /* 0x009896800000995d */ /* 0x008fea0003900000 */
[----:B------:R-:W3:Y:S02]  /*9ba0*/  @!P1 SYNCS.PHASECHK.TRANS64 P1, [R16+URZ+0x30828], R21 ;  /* 0x03082815100095a7 */ /* 0x000ee4000802007f */
[----:B---3--:R-:W-:Y:S05]  /*9bb0*/  @!P1 BRA `(.L_x_1617) ;  /* 0xfffffffc00f09947 */ /* 0x008fea000383ffff */
[----:B------:R-:W-:Y:S05]  /*9bc0*/  BRA `(.L_x_1656) ;  /* 0xffffffe8001c7947 */ /* 0x000fea000383ffff */
.L_x_1619:
[----:B---3--:R3:W4:Y:S02]  /*9bd0*/  SYNCS.PHASECHK.TRANS64.TRYWAIT P1, [R16+URZ+0x30848], R21 ;  /* 0x03084815100075a7 */ /* 0x008724000802017f */
[----:B----4-:R-:W-:Y:S05]  /*9be0*/  @!P1 NANOSLEEP.SYNCS 0x989680 ;  /* 0x009896800000995d */ /* 0x010fea0003900000 */
[----:B------:R-:W4:Y:S02]  /*9bf0*/  @!P1 SYNCS.PHASECHK.TRANS64 P1, [R16+URZ+0x30848], R21 ;  /* 0x03084815100095a7 */ /* 0x000f24000802007f */
[----:B----4-:R-:W-:Y:S05]  /*9c00*/  @!P1 BRA `(.L_x_1619) ;  /* 0xfffffffc00f09947 */ /* 0x010fea000383ffff */
[----:B------:R-:W-:Y:S05]  /*9c10*/  BRA `(.L_x_1657) ;  /* 0xffffffe800b07947 */ /* 0x000fea000383ffff */
.L_x_1621:
[----:B------:R-:W-:-:S07]  /*9c20*/  SHF.L.U32 R5, R11, 0x1f, RZ ;  /* 0x0000001f0b057819 */ /* 0x000fce00000006ff */
.L_x_1658:
[----:B------:R1:W1:Y:S02]  /*9c30*/  SYNCS.PHASECHK.TRANS64.TRYWAIT P1, [R16+URZ+0x30820], R5 ;  /* 0x03082005100075a7 */ /* 0x000264000802017f */
[----:B-1----:R-:W-:Y:S05]  /*9c40*/  @!P1 NANOSLEEP.SYNCS 0x989680 ;  /* 0x009896800000995d */ /* 0x002fea0003900000 */
[----:B------:R-:W1:Y:S02]  /*9c50*/  @!P1 SYNCS.PHASECHK.TRANS64 P1, [R16+URZ+0x30820], R5 ;  /* 0x03082005100095a7 */ /* 0x000e64000802007f */
[----:B-1----:R-:W-:Y:S05]  /*9c60*/  @!P1 BRA `(.L_x_1658) ;  /* 0xfffffffc00f09947 */ /* 0x002fea000383ffff */
[----:B------:R-:W-:Y:S05]  /*9c70*/  BRA `(.L_x_1659) ;  /* 0xffffffec002c7947 */ /* 0x000fea000383ffff */
.L_x_1624:
[----:B-1----:R1:W3:Y:S02]  /*9c80*/  SYNCS.PHASECHK.TRANS64.TRYWAIT P1, [R16+URZ+0x30840], R13 ;  /* 0x0308400d100075a7 */ /* 0x0022e4000802017f */
[----:B---3--:R-:W-:Y:S05]  /*9c90*/  @!P1 NANOSLEEP.SYNCS 0x989680 ;  /* 0x009896800000995d */ /* 0x008fea0003900000 */
[----:B------:R-:W3:Y:S02]  /*9ca0*/  @!P1 SYNCS.PHASECHK.TRANS64 P1, [R16+URZ+0x30840], R13 ;  /* 0x0308400d100095a7 */ /* 0x000ee4000802007f */
[----:B---3--:R-:W-:Y:S05]  /*9cb0*/  @!P1 BRA `(.L_x_1624) ;  /* 0xfffffffc00f09947 */ /* 0x008fea000383ffff */
[----:B------:R-:W-:Y:S05]  /*9cc0*/  BRA `(.L_x_1660) ;  /* 0xffffffec00e07947 */ /* 0x000fea000383ffff */
.L_x_1626:
[----:B--2---:R2:W3:Y:S02]  /*9cd0*/  SYNCS.PHASECHK.TRANS64.TRYWAIT P1, [R16+URZ+0x30828], R13 ;  /* 0x0308280d100075a7 */ /* 0x0044e4000802017f */
[----:B---3--:R-:W-:Y:S05]  /*9ce0*/  @!P1 NANOSLEEP.SYNCS 0x989680 ;  /* 0x009896800000995d */ /* 0x008fea0003900000 */
[----:B------:R-:W3:Y:S02]  /*9cf0*/  @!P1 SYNCS.PHASECHK.TRANS64 P1, [R16+URZ+0x30828], R13 ;  /* 0x0308280d100095a7 */ /* 0x000ee4000802007f */
[----:B---3--:R-:W-:Y:S05]  /*9d00*/  @!P1 BRA `(.L_x_1626) ;  /* 0xfffffffc00f09947 */ /* 0x008fea000383ffff */
[----:B------:R-:W-:Y:S05]  /*9d10*/  BRA `(.L_x_1661) ;  /* 0xfffffff000687947 */ /* 0x000fea000383ffff */
.L_x_1628:
[----:B---3--:R3:W1:Y:S02]  /*9d20*/  SYNCS.PHASECHK.TRANS64.TRYWAIT P0, [R3+URZ+0x30840], R0 ;  /* 0x03084000030075a7 */ /* 0x008664000800017f */
[----:B-1----:R-:W-:Y:S05]  /*9d30*/  @!P0 NANOSLEEP.SYNCS 0x989680 ;  /* 0x009896800000895d */ /* 0x002fea0003900000 */
[----:B------:R-:W1:Y:S02]  /*9d40*/  @!P0 SYNCS.PHASECHK.TRANS64 P0, [R3+URZ+0x30840], R0 ;  /* 0x03084000030085a7 */ /* 0x000e64000800007f */
[----:B-1----:R-:W-:Y:S05]  /*9d50*/  @!P0 BRA `(.L_x_1628) ;  /* 0xfffffffc00f08947 */ /* 0x002fea000383ffff */
[----:B------:R-:W-:Y:S05]  /*9d60*/  BRA `(.L_x_1662) ;  /* 0xfffffff400107947 */ /* 0x000fea000383ffff */
.L_x_1630:
[----:B------:R-:W-:Y:S01]  /*9d70*/  BSSY B0, `(.L_x_1663) ;  /* 0x0000006000007945 */ /* 0x000fe20003800000 */
[----:B------:R-:W-:-:S07]  /*9d80*/  IMAD.MOV.U32 R15, RZ, RZ, -0x1 ;  /* 0xffffffffff0f7424 */ /* 0x000fce00078e00ff */
[----:B------:R-:W-:Y:S05]  /*9d90*/  WARPSYNC.COLLECTIVE R15, `(.L_x_1664) ;  /* 0x000000000f0c7348 */ /* 0x000fea0003c00000 */
[----:B------:R-:W-:Y:S02]  /*9da0*/  ELECT P6, UR62, PT ;  /* 0x00000000003e782f */ /* 0x000fe400038c0000 */
[----:B------:R-:W-:Y:S01]  /*9db0*/  MOV R14, UR62 ;  /* 0x0000003e000e7c02 */ /* 0x000fe20008000f00 */
[----:B------:R-:W-:Y:S10]  /*9dc0*/  ENDCOLLECTIVE ;  /* 0x000000000000791b */ /* 0x000ff40003800000 */
.L_x_1664:
[----:B------:R-:W-:Y:S05]  /*9dd0*/  BSYNC B0 ;  /* 0x0000000000007941 */ /* 0x000fea0003800000 */
.L_x_1663:
[----:B------:R-:W-:Y:S05]  /*9de0*/  BRA `(.L_x_1665) ;  /* 0xfffffff400bc7947 */ /* 0x000fea000383ffff */
.L_x_1632:
[----:B-1----:R1:W2:Y:S02]  /*9df0*/  SYNCS.PHASECHK.TRANS64.TRYWAIT P0, [R6+URZ], R5 ;  /* 0x00000005060075a7 */ /* 0x0022a4000800017f */
[----:B--2---:R-:W-:Y:S05]  /*9e00*/  @!P0 NANOSLEEP.SYNCS 0x989680 ;  /* 0x009896800000895d */ /* 0x004fea0003900000 */
[----:B------:R-:W2:Y:S02]  /*9e10*/  @!P0 SYNCS.PHASECHK.TRANS64 P0, [R6+URZ], R5 ;  /* 0x00000005060085a7 */ /* 0x000ea4000800007f */
[----:B--2---:R-:W-:Y:S05]  /*9e20*/  @!P0 BRA `(.L_x_1632) ;  /* 0xfffffffc00f08947 */ /* 0x004fea000383ffff */
[----:B------:R-:W-:Y:S05]  /*9e30*/  BRA `(.L_x_1666) ;  /* 0xfffffff400fc7947 */ /* 0x000fea000383ffff */
.L_x_1633:
[----:B--2---:R2:W3:Y:S02]  /*9e40*/  SYNCS.PHASECHK.TRANS64.TRYWAIT P0, [R3+URZ], R2 ;  /* 0x00000002030075a7 */ /* 0x0044e4000800017f */
[----:B---3--:R-:W-:Y:S05]  /*9e50*/  @!P0 NANOSLEEP.SYNCS 0x989680 ;  /* 0x009896800000895d */ /* 0x008fea0003900000 */
[----:B------:R-:W3:Y:S02]  /*9e60*/  @!P0 SYNCS.PHASECHK.TRANS64 P0, [R3+URZ], R2 ;  /* 0x00000002030085a7 */ /* 0x000ee4000800007f */
[----:B---3--:R-:W-:Y:S05]  /*9e70*/  @!P0 BRA `(.L_x_1633) ;  /* 0xfffffffc00f08947 */ /* 0x008fea000383ffff */
[----:B------:R-:W-:Y:S05]  /*9e80*/  BRA `(.L_x_1667) ;  /* 0xfffffff400f07947 */ /* 0x000fea000383ffff */
.L_x_1635:
[----:B--2---:R2:W3:Y:S02]  /*9e90*/  SYNCS.PHASECHK.TRANS64.TRYWAIT P0, [R0+URZ], R5 ;  /* 0x00000005000075a7 */ /* 0x0044e4000800017f */
[----:B---3--:R-:W-:Y:S05]  /*9ea0*/  @!P0 NANOSLEEP.SYNCS 0x989680 ;  /* 0x009896800000895d */ /* 0x008fea0003900000 */
[----:B------:R-:W3:Y:S02]  /*9eb0*/  @!P0 SYNCS.PHASECHK.TRANS64 P0, [R0+URZ], R5 ;  /* 0x00000005000085a7 */ /* 0x000ee4000800007f */
[----:B---3--:R-:W-:Y:S05]  /*9ec0*/  @!P0 BRA `(.L_x_1635) ;  /* 0xfffffffc00f08947 */ /* 0x008fea000383ffff */
[----:B------:R-:W-:Y:S05]  /*9ed0*/  BRA `(.L_x_1668) ;  /* 0xfffffff400f47947 */ /* 0x000fea000383ffff */
.L_x_1669:
        /* <DEDUP_REMOVED lines=10> */
.L_x_3664:


//--------------------- .text._ZN7cutlass13device_kernelIN5flash11enable_sm90INS1_16FlashAttnBwdSm90INS1_25CollectiveMainloopBwdSm90ILi2ELi2ELi2EN4cute5tupleIJNS5_1CILi1EEES8_S8_EEENS6_IJNS7_ILi64EEENS7_ILi128EEESB_EEENS_6half_tEfNS_4arch4Sm90ELb0ELb1ELb1ELb1ELb0ELb1ELb0ELb0ELi2ELi1ELi2ELi1ELb0EEENS1_21CollectiveEpilogueBwdISC_SD_SF_Li256ELb1ELb0ELi1EEENS1_19SingleTileSchedulerILb1ELb0ELb0ELi128EEEEEEEEEvNT_6ParamsE --------------------------
	.section	.text._ZN7cutlass13device_kernelIN5flash11enable_sm90INS1_16FlashAttnBwdSm90INS1_25CollectiveMainloopBwdSm90ILi2ELi2ELi2EN4cute5tupleIJNS5_1CILi1EEES8_S8_EEENS6_IJNS7_ILi64EEENS7_ILi128EEESB_EEENS_6half_tEfNS_4arch4Sm90ELb0ELb1ELb1ELb1ELb0ELb1ELb0ELb0ELi2ELi1ELi2ELi1ELb0EEENS1_21CollectiveEpilogueBwdISC_SD_SF_Li256ELb1ELb0ELi1EEENS1_19SingleTileSchedulerILb1ELb0ELb0ELi128EEEEEEEEEvNT_6ParamsE,"ax",@progbits
	.align	128
.text._ZN7cutlass13device_kernelIN5flash11enable_sm90INS1_16FlashAttnBwdSm90INS1_25CollectiveMainloopBwdSm90ILi2ELi2ELi2EN4cute5tupleIJNS5_1CILi1EEES8_S8_EEENS6_IJNS7_ILi64EEENS7_ILi128EEESB_EEENS_6half_tEfNS_4arch4Sm90ELb0ELb1ELb1ELb1ELb0ELb1ELb0ELb0ELi2ELi1ELi2ELi1ELb0EEENS1_21CollectiveEpilogueBwdISC_SD_SF_Li256ELb1ELb0ELi1EEENS1_19SingleTileSchedulerILb1ELb0ELb0ELi128EEEEEEEEEvNT_6ParamsE:
        .type           _ZN7cutlass13device_kernelIN5flash11enable_sm90INS1_16FlashAttnBwdSm90INS1_25CollectiveMainloopBwdSm90ILi2ELi2ELi2EN4cute5tupleIJNS5_1CILi1EEES8_S8_EEENS6_IJNS7_ILi64EEENS7_ILi128EEESB_EEENS_6half_tEfNS_4arch4Sm90ELb0ELb1ELb1ELb1ELb0ELb1ELb0ELb0ELi2ELi1ELi2ELi1ELb0EEENS1_21CollectiveEpilogueBwdISC_SD_SF_Li256ELb1ELb0ELi1EEENS1_19SingleTileSchedulerILb1ELb0ELb0ELi128EEEEEEEEEvNT_6ParamsE,@function
        .size           _ZN7cutlass13device_kernelIN5flash11enable_sm90INS1_16FlashAttnBwdSm90INS1_25CollectiveMainloopBwdSm90ILi2ELi2ELi2EN4cute5tupleIJNS5_1CILi1EEES8_S8_EEENS6_IJNS7_ILi64EEENS7_ILi128EEESB_EEENS_6half_tEfNS_4arch4Sm90ELb0ELb1ELb1ELb1ELb0ELb1ELb0ELb0ELi2ELi1ELi2ELi1ELb0EEENS1_21CollectiveEpilogueBwdISC_SD_SF_Li256ELb1ELb0ELi1EEENS1_19SingleTileSchedulerILb1ELb0ELb0ELi128EEEEEEEEEvNT_6ParamsE,(.L_x_3665 - _ZN7cutlass13device_kernelIN5flash11enable_sm90INS1_16FlashAttnBwdSm90INS1_25CollectiveMainloopBwdSm90ILi2ELi2ELi2EN4cute5tupleIJNS5_1CILi1EEES8_S8_EEENS6_IJNS7_ILi64EEENS7_ILi128EEESB_EEENS_6half_tEfNS_4arch4Sm90ELb0ELb1ELb1ELb1ELb0ELb1ELb0ELb0ELi2ELi1ELi2ELi1ELb0EEENS1_21CollectiveEpilogueBwdISC_SD_SF_Li256ELb1ELb0ELi1EEENS1_19SingleTileSchedulerILb1ELb0ELb0ELi128EEEEEEEEEvNT_6ParamsE)
        .other          _ZN7cutlass13device_kernelIN5flash11enable_sm90INS1_16FlashAttnBwdSm90INS1_25CollectiveMainloopBwdSm90ILi2ELi2ELi2EN4cute5tupleIJNS5_1CILi1EEES8_S8_EEENS6_IJNS7_ILi64EEENS7_ILi128EEESB_EEENS_6half_tEfNS_4arch4Sm90ELb0ELb1ELb1ELb1ELb0ELb1ELb0ELb0ELi2ELi1ELi2ELi1ELb0EEENS1_21CollectiveEpilogueBwdISC_SD_SF_Li256ELb1ELb0ELi1EEENS1_19SingleTileSchedulerILb1ELb0ELb0ELi128EEEEEEEEEvNT_6ParamsE,@"STO_CUDA_ENTRY STV_DEFAULT"
_ZN7cutlass13device_kernelIN5flash11enable_sm90INS1_16FlashAttnBwdSm90INS1_25CollectiveMainloopBwdSm90ILi2ELi2ELi2EN4cute5tupleIJNS5_1CILi1EEES8_S8_EEENS6_IJNS7_ILi64EEENS7_ILi128EEESB_EEENS_6half_tEfNS_4arch4Sm90ELb0ELb1ELb1ELb1ELb0ELb1ELb0ELb0ELi2ELi1ELi2ELi1ELb0EEENS1_21CollectiveEpilogueBwdISC_SD_SF_Li256ELb1ELb0ELi1EEENS1_19SingleTileSchedulerILb1ELb0ELb0ELi128EEEEEEEEEvNT_6ParamsE:
        /* <DEDUP_REMOVED lines=24> */
.L_x_1671:
[----:B------:R-:W-:Y:S05]  /*0180*/  BSYNC B0 ;  /* 0x0000000000007941 */ /* 0x000fea0003800000 */
.L_x_1670:
        /* <DEDUP_REMOVED lines=37> */
.L_x_1672:
        /* <DEDUP_REMOVED lines=22> */
.L_x_1673:
[----:B------:R-:W-:Y:S01]  /*0540*/  PLOP3.LUT P0, PT, PT, PT, UP0, 0x80, 0x0 ;  /* 0x000000000000781c */ /* 0x000fe20003f0f008 */
[----:B------:R-:W-:Y:S01]  /*0550*/  NOP ;  /* 0x0000000000007918 */ /* 0x000fe20000000000 */
[----:B------:R-:W-:Y:S01]  /*0560*/  ULDC.64 UR46, c[0x0][0x208] ;  /* 0x00008200002e7ab9 */ /* 0x000fe20000000a00 */
[----:B------:R-:W-:Y:S01]  /*0570*/  BSSY B6, `(.L_x_1674) ;  /* 0x0000bd4000067945 */ /* 0x000fe20003800000 */
[----:B-12-4-:R-:W-:Y:S09]  /*0580*/  BAR.SYNC.DEFER_BLOCKING 0x0 ;  /* 0x0000000000007b1d */ /* 0x016ff20000010000 */
[----:B------:R-:W-:Y:S05]  /*0590*/  @!P0 BRA `(.L_x_1675) ;  /* 0x00000080006c8947 */ /* 0x000fea0003800000 */
.L_x_1676:
[----:B------:R-:W-:-:S08]  /*05a0*/  NOP ;  /* 0x0000000000007918 */ /* 0x000fd00000000000 */
[----:B------:R-:W1:Y:S02]  /*05b0*/  USETMAXREG.TRY_ALLOC.CTAPOOL UP0, 0xf0 ;  /* 0x000000f0000079c8 */ /* 0x000e640008000600 */
[----:B-1----:R-:W-:-:S13]  /*05c0*/  PLOP3.LUT P0, PT, PT, PT, UP0, 0x80, 0x0 ;  /* 0x000000000000781c */ /* 0x002fda0003f0f008 */
[----:B------:R-:W-:Y:S05]  /*05d0*/  @!P0 BRA `(.L_x_1676) ;  /* 0xfffffffc00f08947 */ /* 0x000fea000383ffff */
[----:B------:R-:W-:Y:S01]  /*05e0*/  LOP3.LUT R0, R0, 0x3, RZ, 0xc0, !PT ;  /* 0x0000000300007812 */ /* 0x000fe200078ec0ff */
[----:B------:R-:W1:Y:S01]  /*05f0*/  S2R R2, SR_TID.X ;  /* 0x0000000000027919 */ /* 0x000e620000002100 */
[----:B------:R-:W-:Y:S01]  /*0600*/  ULDC.64 UR4, c[0x0][0x8d8] ;  /* 0x0002360000047ab9 */ /* 0x000fe20000000a00 */
[----:B------:R-:W2:Y:S03]  /*0610*/  S2UR UR6, SR_CTAID.X ;  /* 0x00000000000679c3 */ /* 0x000ea60000002500 */
[----:B------:R-:W3:Y:S05]  /*0620*/  SHFL.IDX PT, R0, R0, RZ, 0x1f ;  /* 0x00001fff00007589 */ /* 0x000eea00000e0000 */
[----:B------:R-:W4:Y:S01]  /*0630*/  S2UR UR36, SR_CTAID.Z ;  /* 0x00000000002479c3 */ /* 0x000f220000002700 */
[----:B---3--:R-:W-:-:S02]  /*0640*/  ISETP.NE.AND P0, PT, R0, RZ, PT ;  /* 0x000000ff0000720c */ /* 0x008fc40003f05270 */
[----:B-1----:R-:W-:-:S11]  /*0650*/  SHF.R.U32.HI R2, RZ, 0x7, R2 ;  /* 0x00000007ff027819 */ /* 0x002fd60000011602 */
[----:B------:R-:W-:-:S05]  /*0660*/  @!P0 VIADD R2, R2, 0x9 ;  /* 0x0000000902028836 */ /* 0x000fca0000000000 */
[----:B------:R1:W-:Y:S06]  /*0670*/  @!P0 BAR.ARV R2, 0xa0 ;  /* 0x000280020000851d */ /* 0x0003ec0000002000 */
[----:B------:R-:W-:-:S04]  /*0680*/  ISETP.NE.U32.AND P0, PT, RZ, UR4, PT ;  /* 0x00000004ff007c0c */ /* 0x000fc8000bf05070 */
[----:B------:R-:W-:-:S13]  /*0690*/  ISETP.NE.AND.EX P0, PT, RZ, UR5, PT, P0 ;  /* 0x00000005ff007c0c */ /* 0x000fda000bf05300 */
[----:B-12-4-:R-:W-:Y:S05]  /*06a0*/  @!P0 BRA `(.L_x_1677) ;  /* 0x00000000001c8947 */ /* 0x016fea0003800000 */
[----:B------:R-:W-:Y:S02]  /*06b0*/  ULDC.64 UR4, c[0x0][0x8d8] ;  /* 0x0002360000047ab9 */ /* 0x000fe40000000a00 */
[----:B------:R-:W-:-:S06]  /*06c0*/  UIMAD.WIDE UR4, UR36, 0x4, UR4 ;  /* 0x00000004240478a5 */ /* 0x000fcc000f8e0204 */
[----:B------:R-:W-:Y:S02]  /*06d0*/  IMAD.U32 R2, RZ, RZ, UR4 ;  /* 0x00000004ff027e24 */ /* 0x000fe4000f8e00ff */
[----:B------:R-:W-:-:S05]  /*06e0*/  IMAD.U32 R3, RZ, RZ, UR5 ;  /* 0x00000005ff037e24 */ /* 0x000fca000f8e00ff */
[----:B------:R-:W2:Y:S02]  /*06f0*/  LDG.E R2, desc[UR46][R2.64] ;  /* 0x0000002e02027981 */ /* 0x000ea4000c1e1900 */
[----:B--2---:R-:W-:Y:S01]  /*0700*/  R2UR UR4, R2 ;  /* 0x00000000020472ca */ /* 0x004fe200000e0000 */
[----:B------:R-:W-:-:S14]  /*0710*/  BRA `(.L_x_1678) ;  /* 0x00000000003c7947 */ /* 0x000fdc0003800000 */
.L_x_1677:
[----:B------:R-:W-:Y:S02]  /*0720*/  ULDC.64 UR4, c[0x0][0x8d0] ;  /* 0x0002340000047ab9 */ /* 0x000fe40000000a00 */
[----:B------:R-:W-:-:S04]  /*0730*/  ISETP.NE.U32.AND P0, PT, RZ, UR4, PT ;  /* 0x00000004ff007c0c */ /* 0x000fc8000bf05070 */
[----:B------:R-:W-:-:S13]  /*0740*/  ISETP.NE.AND.EX P0, PT, RZ, UR5, PT, P0 ;  /* 0x00000005ff007c0c */ /* 0x000fda000bf05300 */
[----:B------:R-:W-:Y:S05]  /*0750*/  @!P0 BRA `(.L_x_1679) ;  /* 0x0000000000288947 */ /* 0x000fea0003800000 */
[----:B------:R-:W-:Y:S02]  /*0760*/  ULDC.64 UR4, c[0x0][0x8d0] ;  /* 0x0002340000047ab9 */ /* 0x000fe40000000a00 */
[----:B------:R-:W-:-:S06]  /*0770*/  UIMAD.WIDE UR4, UR36, 0x4, UR4 ;  /* 0x00000004240478a5 */ /* 0x000fcc000f8e0204 */
[----:B------:R-:W-:Y:S02]  /*0780*/  IMAD.U32 R2, RZ, RZ, UR4 ;  /* 0x00000004ff027e24 */ /* 0x000fe4000f8e00ff */
[----:B------:R-:W-:-:S05]  /*0790*/  IMAD.U32 R3, RZ, RZ, UR5 ;  /* 0x00000005ff037e24 */ /* 0x000fca000f8e00ff */
[----:B------:R-:W2:Y:S04]  /*07a0*/  LDG.E R4, desc[UR46][R2.64] ;  /* 0x0000002e02047981 */ /* 0x000ea8000c1e1900 */
[----:B------:R-:W3:Y:S01]  /*07b0*/  LDG.E R0, desc[UR46][R2.64+0x4] ;  /* 0x0000042e02007981 */ /* 0x000ee2000c1e1900 */
[----:B--2---:R-:W-:Y:S02]  /*07c0*/  R2UR UR4, R4 ;  /* 0x00000000040472ca */ /* 0x004fe400000e0000 */
[----:B---3--:R-:W-:-:S13]  /*07d0*/  R2UR UR5, R0 ;  /* 0x00000000000572ca */ /* 0x008fda00000e0000 */
[----:B------:R-:W-:Y:S01]  /*07e0*/  UIADD3 UR4, -UR4, UR5, URZ ;  /* 0x0000000504047290 */ /* 0x000fe2000fffe13f */
[----:B------:R-:W-:Y:S11]  /*07f0*/  BRA `(.L_x_1678) ;  /* 0x0000000000047947 */ /* 0x000ff60003800000 */
.L_x_1679:
[----:B------:R-:W-:-:S05]  /*0800*/  ULDC UR4, c[0x0][0x8bc] ;  /* 0x00022f0000047ab9 */ /* 0x000fca0000000800 */
.L_x_1678:
[----:B------:R-:W-:-:S04]  /*0810*/  USHF.L.U32 UR42, UR6, 0x7, URZ ;  /* 0x00000007062a7899 */ /* 0x000fc8000800063f */
[----:B------:R-:W-:-:S04]  /*0820*/  UISETP.GE.AND UP0, UPT, UR42, UR4, UPT ;  /* 0x000000042a00728c */ /* 0x000fc8000bf06270 */
[----:B------:R-:W-:-:S06]  /*0830*/  USEL UR36, UR36, 0xffffffff, !UP0 ;  /* 0xffffffff24247887 */ /* 0x000fcc000c000000 */
[----:B------:R-:W-:-:S13]  /*0840*/  ISETP.LE.AND P0, PT, RZ, UR36, PT ;  /* 0x00000024ff007c0c */ /* 0x000fda000bf03270 */
[----:B------:R-:W-:Y:S05]  /*0850*/  @!P0 BRA `(.L_x_1680) ;  /* 0x000000b800948947 */ /* 0x000fea0003800000 */
[----:B------:R-:W-:Y:S01]  /*0860*/  ULDC.64 UR4, c[0x0][0x780] ;  /* 0x0001e00000047ab9 */ /* 0x000fe20000000a00 */
[----:B------:R-:W-:Y:S01]  /*0870*/  ULDC UR37, c[0x0][0x290] ;  /* 0x0000a40000257ab9 */ /* 0x000fe20000000800 */
[----:B------:R-:W-:-:S04]  /*0880*/  ISETP.NE.U32.AND P0, PT, RZ, UR4, PT ;  /* 0x00000004ff007c0c */ /* 0x000fc8000bf05070 */
[----:B------:R-:W-:-:S13]  /*0890*/  ISETP.NE.AND.EX P0, PT, RZ, UR5, PT, P0 ;  /* 0x00000005ff007c0c */ /* 0x000fda000bf05300 */
[----:B------:R-:W-:Y:S05]  /*08a0*/  @!P0 BRA `(.L_x_1681) ;  /* 0x00000000001c8947 */ /* 0x000fea0003800000 */
[----:B------:R-:W-:Y:S02]  /*08b0*/  ULDC.64 UR4, c[0x0][0x780] ;  /* 0x0001e00000047ab9 */ /* 0x000fe40000000a00 */
[----:B------:R-:W-:-:S06]  /*08c0*/  UIMAD.WIDE UR4, UR36, 0x4, UR4 ;  /* 0x00000004240478a5 */ /* 0x000fcc000f8e0204 */
[----:B------:R-:W-:Y:S02]  /*08d0*/  IMAD.U32 R2, RZ, RZ, UR4 ;  /* 0x00000004ff027e24 */ /* 0x000fe4000f8e00ff */
[----:B------:R-:W-:-:S05]  /*08e0*/  IMAD.U32 R3, RZ, RZ, UR5 ;  /* 0x00000005ff037e24 */ /* 0x000fca000f8e00ff */
[----:B------:R-:W2:Y:S02]  /*08f0*/  LDG.E R2, desc[UR46][R2.64] ;  /* 0x0000002e02027981 */ /* 0x000ea4000c1e1900 */
[----:B--2---:R-:W-:Y:S01]  /*0900*/  R2UR UR39, R2 ;  /* 0x00000000022772ca */ /* 0x004fe200000e0000 */
[----:B------:R-:W-:-:S14]  /*0910*/  BRA `(.L_x_1682) ;  /* 0x0000000000387947 */ /* 0x000fdc0003800000 */
.L_x_1681:
        /* <DEDUP_REMOVED lines=13> */
[----:B------:R-:W-:-:S12]  /*09f0*/  UIADD3 UR39, -UR39, UR4, URZ ;  /* 0x0000000427277290 */ /* 0x000fd8000fffe13f */
.L_x_1682:
        /* <DEDUP_REMOVED lines=11> */
.L_x_1683:
        /* <DEDUP_REMOVED lines=13> */
.L_x_1684:
[----:B------:R-:W-:Y:S01]  /*0b80*/  UIADD3 UR5, UR42, UR39, -UR37 ;  /* 0x000000272a057290 */ /* 0x000fe2000fffe825 */
[----:B------:R-:W-:Y:S01]  /*0b90*/  ISETP.LE.AND P1, PT, RZ, UR6, PT ;  /* 0x00000006ff007c0c */ /* 0x000fe2000bf23270 */
[----:B------:R-:W-:Y:S01]  /*0ba0*/  ULDC UR6, c[0x0][0x74c] ;  /* 0x0001d30000067ab9 */ /* 0x000fe20000000800 */
[----:B------:R-:W-:Y:S01]  /*0bb0*/  UIADD3 UR4, UR39, 0x3f, URZ ;  /* 0x0000003f27047890 */ /* 0x000fe2000fffe03f */
[----:B------:R-:W-:Y:S01]  /*0bc0*/  PLOP3.LUT P0, PT, PT, PT, PT, 0x80, 0x0 ;  /* 0x000000000000781c */ /* 0x000fe20003f0f070 */
[----:B------:R-:W-:Y:S01]  /*0bd0*/  UIADD3 UR5, UR5, -UR6, URZ ;  /* 0x8000000605057290 */ /* 0x000fe2000fffe03f */
[----:B------:R-:W-:Y:S02]  /*0be0*/  CS2R R86, SRZ ;  /* 0x0000000000567805 */ /* 0x000fe4000001ff00 */
[----:B------:R-:W-:Y:S02]  /*0bf0*/  CS2R R84, SRZ ;  /* 0x0000000000547805 */ /* 0x000fe4000001ff00 */
[----:B------:R-:W-:Y:S01]  /*0c00*/  CS2R R82, SRZ ;  /* 0x0000000000527805 */ /* 0x000fe2000001ff00 */
[----:B------:R-:W-:Y:S01]  /*0c10*/  USHF.R.S32.HI UR6, URZ, 0x1f, UR5 ;  /* 0x0000001f3f067899 */ /* 0x000fe20008011405 */
[----:B------:R-:W-:-:S02]  /*0c20*/  CS2R R80, SRZ ;  /* 0x0000000000507805 */ /* 0x000fc4000001ff00 */
[----:B------:R-:W-:Y:S02]  /*0c30*/  CS2R R78, SRZ ;  /* 0x00000000004e7805 */ /* 0x000fe4000001ff00 */
[----:B------:R-:W-:Y:S01]  /*0c40*/  CS2R R76, SRZ ;  /* 0x00000000004c7805 */ /* 0x000fe2000001ff00 */
[----:B------:R-:W-:Y:S01]  /*0c50*/  ULEA.HI UR6, UR6, UR5, URZ, 0x6 ;  /* 0x0000000506067291 */ /* 0x000fe2000f8f303f */
[----:B------:R-:W-:Y:S01]  /*0c60*/  CS2R R74, SRZ ;  /* 0x00000000004a7805 */ /* 0x000fe2000001ff00 */
[----:B------:R-:W-:Y:S01]  /*0c70*/  USHF.R.S32.HI UR5, URZ, 0x1f, UR4 ;  /* 0x0000001f3f057899 */ /* 0x000fe20008011404 */
[----:B------:R-:W-:Y:S01]  /*0c80*/  CS2R R72, SRZ ;  /* 0x0000000000487805 */ /* 0x000fe2000001ff00 */
[----:B------:R-:W-:Y:S01]  /*0c90*/  USHF.R.S32.HI UR6, URZ, 0x6, UR6 ;  /* 0x000000063f067899 */ /* 0x000fe20008011406 */
[----:B------:R-:W-:Y:S01]  /*0ca0*/  CS2R R70, SRZ ;  /* 0x0000000000467805 */ /* 0x000fe2000001ff00 */
[----:B------:R-:W-:Y:S01]  /*0cb0*/  ULEA.HI UR5, UR5, UR4, URZ, 0x6 ;  /* 0x0000000405057291 */ /* 0x000fe2000f8f303f */
[----:B------:R-:W-:Y:S01]  /*0cc0*/  CS2R R68, SRZ ;  /* 0x0000000000447805 */ /* 0x000fe2000001ff00 */
[----:B------:R-:W-:Y:S01]  /*0cd0*/  UISETP.LT.AND UP0, UPT, URZ, UR6, UPT ;  /* 0x000000063f00728c */ /* 0x000fe2000bf01270 */
[----:B------:R-:W-:Y:S01]  /*0ce0*/  CS2R R66, SRZ ;  /* 0x0000000000427805 */ /* 0x000fe2000001ff00 */
[----:B------:R-:W-:Y:S01]  /*0cf0*/  USHF.R.S32.HI UR40, URZ, 0x6, UR5 ;  /* 0x000000063f287899 */ /* 0x000fe20008011405 */
[----:B------:R-:W-:Y:S01]  /*0d00*/  CS2R R64, SRZ ;  /* 0x0000000000407805 */ /* 0x000fe2000001ff00 */
[----:B------:R-:W-:Y:S01]  /*0d10*/  USEL UR41, URZ, UR6, !UP0 ;  /* 0x000000063f297287 */ /* 0x000fe2000c000000 */
        /* <DEDUP_REMOVED lines=13> */
[----:B------:R-:W-:-:S02]  /*0df0*/  CS2R R10, SRZ ;  /* 0x00000000000a7805 */ /* 0x000fc4000001ff00 */
[----:B------:R-:W-:Y:S02]  /*0e00*/  CS2R R36, SRZ ;  /* 0x0000000000247805 */ /* 0x000fe4000001ff00 */
[----:B------:R-:W-:Y:S02]  /*0e10*/  CS2R R8, SRZ ;  /* 0x0000000000087805 */ /* 0x000fe4000001ff00 */
[----:B------:R-:W-:Y:S02]  /*0e20*/  CS2R R32, SRZ ;  /* 0x0000000000207805 */ /* 0x000fe4000001ff00 */
[----:B------:R-:W-:Y:S01]  /*0e30*/  CS2R R6, SRZ ;  /* 0x0000000000067805 */ /* 0x000fe2000001ff00 */
[----:B------:R-:W-:Y:S01]  /*0e40*/  IMAD.MOV.U32 R29, RZ, RZ, RZ ;  /* 0x000000ffff1d7224 */ /* 0x000fe200078e00ff */
[----:B------:R-:W-:Y:S01]  /*0e50*/  CS2R R4, SRZ ;  /* 0x0000000000047805 */ /* 0x000fe2000001ff00 */
[----:B------:R-:W-:Y:S01]  /*0e60*/  IMAD.MOV.U32 R2, RZ, RZ, RZ ;  /* 0x000000ffff027224 */ /* 0x000fe200078e00ff */
        /* <DEDUP_REMOVED lines=27> */
[----:B------:R-:W-:Y:S01]  /*1020*/  IMAD.MOV.U32 R99, RZ, RZ, RZ ;  /* 0x000000ffff637224 */ /* 0x000fe200078e00ff */
[----:B------:R-:W-:Y:S06]  /*1030*/  @!P1 BRA `(.L_x_1685) ;  /* 0x0000000000209947 */ /* 0x000fec0003800000 */
[----:B------:R-:W-:Y:S01]  /*1040*/  UIADD3 UR4, -UR37, 0xbf, UR39 ;  /* 0x000000bf25047890 */ /* 0x000fe2000fffe127 */
[----:B------:R-:W-:-:S03]  /*1050*/  ULDC UR5, c[0x0][0x748] ;  /* 0x0001d20000057ab9 */ /* 0x000fc60000000800 */
[----:B------:R-:W-:-:S04]  /*1060*/  UIADD3 UR4, UR4, UR5, UR42 ;  /* 0x0000000504047290 */ /* 0x000fc8000fffe02a */
[----:B------:R-:W-:-:S04]  /*1070*/  USHF.R.S32.HI UR5, URZ, 0x1f, UR4 ;  /* 0x0000001f3f057899 */ /* 0x000fc80008011404 */
[----:B------:R-:W-:-:S04]  /*1080*/  ULEA.HI UR5, UR5, UR4, URZ, 0x6 ;  /* 0x0000000405057291 */ /* 0x000fc8000f8f303f */
[----:B------:R-:W-:-:S04]  /*1090*/  USHF.R.S32.HI UR5, URZ, 0x6, UR5 ;  /* 0x000000063f057899 */ /* 0x000fc80008011405 */
[----:B------:R-:W-:-:S04]  /*10a0*/  UISETP.LT.AND UP0, UPT, UR40, UR5, UPT ;  /* 0x000000052800728c */ /* 0x000fc8000bf01270 */
[----:B------:R-:W-:-:S12]  /*10b0*/  USEL UR40, UR40, UR5, UP0 ;  /* 0x0000000528287287 */ /* 0x000fd80008000000 */
.L_x_1685:
        /* <DEDUP_REMOVED lines=11> */
[----:B------:R-:W-:Y:S02]  /*1170*/  ULDC UR44, c[0x0][0x744] ;  /* 0x0001d100002c7ab9 */ /* 0x000fe40000000800 */
        /* <DEDUP_REMOVED lines=18> */
.L_x_1688:
        /* <DEDUP_REMOVED lines=15> */
.L_x_1687:
        /* <DEDUP_REMOVED lines=22> */
.L_x_1690:
        /* <DEDUP_REMOVED lines=15> */
.L_x_1689:
        /* <DEDUP_REMOVED lines=8> */
.L_x_1833:
        /* <DEDUP_REMOVED lines=23> */
.L_x_1692:
[----:B------:R-:W3:Y:S01]  /*17d0*/  S2R R14, SR_CgaCtaId ;  /* 0x00000000000e7919 */ /* 0x000ee20000008800 */
[----:B------:R-:W-:Y:S02]  /*17e0*/  LEA.HI R5, R5, R4, RZ, 0x3 ;  /* 0x0000000405057211 */ /* 0x000fe400078f18ff */
[----:B------:R-:W-:Y:S02]  /*17f0*/  CS2R R86, SRZ ;  /* 0x0000000000567805 */ /* 0x000fe4000001ff00 */
[----:B--2---:R-:W-:Y:S02]  /*1800*/  LOP3.LUT R8, R3, 0x30, R6, 0xf8, !PT ;  /* 0x0000003003087812 */ /* 0x004fe400078ef806 */
[----:B------:R-:W-:Y:S02]  /*1810*/  CS2R R84, SRZ ;  /* 0x0000000000547805 */ /* 0x000fe4000001ff00 */
[----:B------:R-:W-:Y:S02]  /*1820*/  LOP3.LUT R5, R5, 0xfffffff8, RZ, 0xc0, !PT ;  /* 0xfffffff805057812 */ /* 0x000fe400078ec0ff */
[----:B------:R-:W-:-:S02]  /*1830*/  CS2R R82, SRZ ;  /* 0x0000000000527805 */ /* 0x000fc4000001ff00 */
[----:B------:R-:W-:Y:S02]  /*1840*/  LOP3.LUT R11, R11, 0x7ffffe, RZ, 0xc0, !PT ;  /* 0x007ffffe0b0b7812 */ /* 0x000fe400078ec0ff */
[----:B------:R-:W-:Y:S02]  /*1850*/  CS2R R80, SRZ ;  /* 0x0000000000507805 */ /* 0x000fe4000001ff00 */
        /* <DEDUP_REMOVED lines=9> */
[--C-:B------:R-:W-:Y:S01]  /*18f0*/  IMAD R11, R11, 0x200, R2.reuse ;  /* 0x000002000b0b7824 */ /* 0x100fe200078e0202 */
[----:B------:R-:W-:Y:S01]  /*1900*/  LOP3.LUT R8, R9, R8, RZ, 0x3c, !PT ;  /* 0x0000000809087212 */ /* 0x000fe200078e3cff */
[----:B------:R-:W-:Y:S01]  /*1910*/  IMAD R2, R7, 0x4, R2 ;  /* 0x0000000407027824 */ /* 0x000fe200078e0202 */
[----:B------:R-:W-:Y:S01]  /*1920*/  SHF.R.S32.HI R4, RZ, 0x5, R4 ;  /* 0x00000005ff047819 */ /* 0x000fe20000011404 */
[----:B------:R-:W-:Y:S01]  /*1930*/  IMAD.IADD R3, R13, 0x1, -R6 ;  /* 0x000000010d037824 */ /* 0x000fe200078e0a06 */
[----:B------:R-:W-:Y:S01]  /*1940*/  MOV R12, 0x400 ;  /* 0x00000400000c7802 */ /* 0x000fe20000000f00 */
[----:B------:R-:W-:Y:S01]  /*1950*/  IMAD.IADD R6, R8, 0x1, R11 ;  /* 0x0000000108067824 */ /* 0x000fe200078e020b */
[----:B------:R-:W-:Y:S01]  /*1960*/  LOP3.LUT R0, R0, 0x7ffffffc, RZ, 0xc0, !PT ;  /* 0x7ffffffc00007812 */ /* 0x000fe200078ec0ff */
[----:B------:R-:W-:Y:S01]  /*1970*/  IMAD R4, R4, 0x10, R5 ;  /* 0x0000001004047824 */ /* 0x000fe200078e0205 */
[----:B------:R-:W-:-:S02]  /*1980*/  CS2R R76, SRZ ;  /* 0x00000000004c7805 */ /* 0x000fc4000001ff00 */
[----:B------:R-:W-:Y:S01]  /*1990*/  CS2R R74, SRZ ;  /* 0x00000000004a7805 */ /* 0x000fe2000001ff00 */
[----:B------:R2:W-:Y:S01]  /*19a0*/  STL [R1+0x4], R6 ;  /* 0x0000040601007387 */ /* 0x0005e20000100800 */
[----:B------:R-:W-:Y:S01]  /*19b0*/  IMAD R229, R3, 0x40, R4 ;  /* 0x0000004003e57824 */ /* 0x000fe200078e0204 */
[----:B------:R-:W-:Y:S02]  /*19c0*/  CS2R R4, SRZ ;  /* 0x0000000000047805 */ /* 0x000fe4000001ff00 */
[----:B---3--:R-:W-:Y:S01]  /*19d0*/  LEA R12, R14, R12, 0x18 ;  /* 0x0000000c0e0c7211 */ /* 0x008fe200078ec0ff */
[----:B------:R-:W-:Y:S01]  /*19e0*/  IMAD.IADD R0, R7, 0x1, -R0 ;  /* 0x0000000107007824 */ /* 0x000fe200078e0a00 */
[----:B------:R-:W-:Y:S02]  /*19f0*/  CS2R R72, SRZ ;  /* 0x0000000000487805 */ /* 0x000fe4000001ff00 */
[----:B------:R-:W-:Y:S02]  /*1a00*/  CS2R R70, SRZ ;  /* 0x0000000000467805 */ /* 0x000fe4000001ff00 */
[----:B------:R-:W-:Y:S01]  /*1a10*/  CS2R R68, SRZ ;  /* 0x0000000000447805 */ /* 0x000fe2000001ff00 */
[----:B------:R-:W-:Y:S01]  /*1a20*/  IMAD R3, R2, 0x4, R12 ;  /* 0x0000000402037824 */ /* 0x000fe200078e020c */
[----:B------:R-:W-:Y:S01]  /*1a30*/  CS2R R66, SRZ ;  /* 0x0000000000427805 */ /* 0x000fe2000001ff00 */
[----:B--2---:R-:W-:Y:S01]  /*1a40*/  IMAD.U32 R6, RZ, RZ, UR42 ;  /* 0x0000002aff067e24 */ /* 0x004fe2000f8e00ff */
[----:B------:R-:W-:-:S02]  /*1a50*/  CS2R R64, SRZ ;  /* 0x0000000000407805 */ /* 0x000fc4000001ff00 */
[----:B------:R-:W-:Y:S02]  /*1a60*/  CS2R R62, SRZ ;  /* 0x00000000003e7805 */ /* 0x000fe4000001ff00 */
[----:B------:R-:W-:Y:S02]  /*1a70*/  CS2R R60, SRZ ;  /* 0x00000000003c7805 */ /* 0x000fe4000001ff00 */
[----:B------:R-:W-:Y:S02]  /*1a80*/  CS2R R58, SRZ ;  /* 0x00000000003a7805 */ /* 0x000fe4000001ff00 */
[----:B------:R-:W-:Y:S02]  /*1a90*/  IADD3 R2, -R229, UR37, -R6 ;  /* 0x00000025e5027c10 */ /* 0x000fe4000fffe906 */
        /* <DEDUP_REMOVED lines=49> */
[----:B------:R-:W-:Y:S01]  /*1db0*/  IMAD.SHL.U32 R230, R0, 0x2, RZ ;  /* 0x0000000200e67824 */ /* 0x000fe200078e00ff */
[----:B------:R-:W-:-:S07]  /*1dc0*/  IADD3 R229, RZ, -UR42, -R229 ;  /* 0x8000002affe57c10 */ /* 0x000fce000fffe8e5 */
.L_x_1704:
[----:B------:R-:W-:-:S05]  /*1dd0*/  IMAD.U32 R0, RZ, RZ, UR38 ;  /* 0x00000026ff007e24 */ /* 0x000fca000f8e00ff */
[----:B------:R-:W-:-:S04]  /*1de0*/  LOP3.LUT R0, R0, 0x1, RZ, 0xfc, !PT ;  /* 0x0000000100007812 */ /* 0x000fc800078efcff */
[----:B------:R-:W-:-:S13]  /*1df0*/  ISETP.NE.AND P6, PT, R0, 0x3, PT ;  /* 0x000000030000780c */ /* 0x000fda0003fc5270 */
[----:B-1----:R-:W-:Y:S05]  /*1e00*/  @!P6 BRA `(.L_x_1694) ;  /* 0x000000000004e947 */ /* 0x002fea0003800000 */
[----:B------:R-:W-:Y:S01]  /*1e10*/  BPT.TRAP 0x1 ;  /* 0x000000040000795c */ /* 0x000fe20000300000 */
.L_x_1694:
        /* <DEDUP_REMOVED lines=8> */
.L_x_1695:
[----:B---3--:R-:W-:Y:S05]  /*1ea0*/  @P0 BRA `(.L_x_1696) ;  /* 0x0000000000080947 */ /* 0x008fea0003800000 */
[----:B------:R-:W3:Y:S02]  /*1eb0*/  SYNCS.PHASECHK.TRANS64.TRYWAIT P0, [R0+URZ+0x30810], R191 ;  /* 0x030810bf000075a7 */ /* 0x000ee4000800017f */
[----:B---3--:R-:W-:Y:S05]  /*1ec0*/  @!P0 BRA `(.L_x_1697) ;  /* 0x000000a4003c8947 */ /* 0x008fea0003800000 */
.L_x_1696:
        /* <DEDUP_REMOVED lines=84> */
.L_x_1698:
[----:B------:R1:W1:Y:S01]  /*2410*/  SYNCS.PHASECHK.TRANS64.TRYWAIT P0, [R0+URZ+0x30830], R191 ;  /* 0x030830bf000075a7 */ /* 0x000262000800017f */
[----:B------:R-:W-:Y:S05]  /*2420*/  @!P6 BRA `(.L_x_1699) ;  /* 0x000000000004e947 */ /* 0x000fea0003800000 */
[----:B------:R-:W-:Y:S01]  /*2430*/  BPT.TRAP 0x1 ;  /* 0x000000040000795c */ /* 0x000fe20000300000 */
.L_x_1699:
        /* <DEDUP_REMOVED lines=52> */
.L_x_1700:
        /* <DEDUP_REMOVED lines=539> */
.L_x_1702:
        /* <DEDUP_REMOVED lines=49> */
.L_x_1703:
        /* <DEDUP_REMOVED lines=78> */
.L_x_1686:
[----:B------:R-:W-:Y:S05]  /*5120*/  @P0 BRA `(.L_x_1705) ;  /* 0x0000001c00d80947 */ /* 0x000fea0003800000 */
[----:B------:R-:W1:Y:S01]  /*5130*/  S2R R0, SR_TID.X ;  /* 0x0000000000007919 */ /* 0x000e620000002100 */
[----:B------:R-:W2:Y:S01]  /*5140*/  S2UR UR5, SR_CgaCtaId ;  /* 0x00000000000579c3 */ /* 0x000ea20000008800 */
[----:B------:R-:W-:Y:S01]  /*5150*/  UMOV UR4, 0x400 ;  /* 0x0000040000047882 */ /* 0x000fe20000000000 */
[----:B------:R-:W-:-:S06]  /*5160*/  F2FP.F16.F32.PACK_AB R88, R89, R88 ;  /* 0x000000585958723e */ /* 0x000fcc00000000ff */
[----:B------:R-:W-:Y:S01]  /*5170*/  BAR.SYNC.DEFER_BLOCKING 0x1, 0x100 ;  /* 0x0044000000007b1d */ /* 0x000fe20000010000 */
        /* <DEDUP_REMOVED lines=10> */
[----:B--2---:R-:W-:Y:S01]  /*5220*/  ULEA UR6, UR5, UR4, 0x18 ;  /* 0x0000000405067291 */ /* 0x004fe2000f8ec03f */
[----:B------:R-:W-:Y:S02]  /*5230*/  F2FP.F16.F32.PACK_AB R106, R109, R108 ;  /* 0x0000006c6d6a723e */ /* 0x000fe400000000ff */
[----:B------:R-:W-:Y:S01]  /*5240*/  F2FP.F16.F32.PACK_AB R107, R111, R110 ;  /* 0x0000006e6f6b723e */ /* 0x000fe200000000ff */
[----:B------:R-:W-:Y:S01]  /*5250*/  ULDC.64 UR4, c[0x0][0x870] ;  /* 0x00021c0000047ab9 */ /* 0x000fe20000000a00 */
[----:B------:R-:W-:Y:S01]  /*5260*/  F2FP.F16.F32.PACK_AB R113, R115, R114 ;  /* 0x000000727371723e */ /* 0x000fe200000000ff */
[----:B------:R-:W-:Y:S01]  /*5270*/  UISETP.NE.U32.AND UP0, UPT, UR4, URZ, UPT ;  /* 0x0000003f0400728c */ /* 0x000fe2000bf05070 */
[----:B-1----:R-:W-:Y:S01]  /*5280*/  VIADD R20, R0, 0xffffff80 ;  /* 0xffffff8000147836 */ /* 0x002fe20000000000 */
[----:B------:R-:W-:-:S02]  /*5290*/  F2FP.F16.F32.PACK_AB R120, R121, R120 ;  /* 0x000000787978723e */ /* 0x000fc400000000ff */
[----:B------:R-:W-:Y:S01]  /*52a0*/  F2FP.F16.F32.PACK_AB R114, R117, R116 ;  /* 0x000000747572723e */ /* 0x000fe200000000ff */
[----:B------:R-:W-:Y:S01]  /*52b0*/  UISETP.NE.AND.EX UP0, UPT, UR5, URZ, UPT, UP0 ;  /* 0x0000003f0500728c */ /* 0x000fe2000bf05300 */
[----:B------:R-:W-:Y:S02]  /*52c0*/  SHF.R.S32.HI R19, RZ, 0x1f, R20 ;  /* 0x0000001fff137819 */ /* 0x000fe40000011414 */
[----:B------:R-:W-:Y:S01]  /*52d0*/  F2FP.F16.F32.PACK_AB R115, R119, R118 ;  /* 0x000000767773723e */ /* 0x000fe200000000ff */
[----:B------:R-:W-:Y:S01]  /*52e0*/  ULDC.64 UR4, c[0x0][0x870] ;  /* 0x00021c0000047ab9 */ /* 0x000fe20000000a00 */
[CC--:B------:R-:W-:Y:S01]  /*52f0*/  LEA.HI R15, R19.reuse, R20.reuse, RZ, 0x4 ;  /* 0x00000014130f7211 */ /* 0x0c0fe200078f20ff */
[----:B------:R-:W-:Y:S01]  /*5300*/  UIMAD.WIDE UR4, UR36, 0x4, UR4 ;  /* 0x00000004240478a5 */ /* 0x000fe2000f8e0204 */
[----:B------:R-:W-:Y:S02]  /*5310*/  LEA.HI R17, R19, R20, RZ, 0x5 ;  /* 0x0000001413117211 */ /* 0x000fe400078f28ff */
[----:B------:R-:W-:-:S02]  /*5320*/  LOP3.LUT R3, R15, 0xfffffff0, RZ, 0xc0, !PT ;  /* 0xfffffff00f037812 */ /* 0x000fc400078ec0ff */
[----:B------:R-:W-:Y:S01]  /*5330*/  F2FP.F16.F32.PACK_AB R121, R123, R122 ;  /* 0x0000007a7b79723e */ /* 0x000fe200000000ff */
[----:B------:R-:W-:Y:S01]  /*5340*/  IMAD.SHL.U32 R17, R17, 0x20, RZ ;  /* 0x0000002011117824 */ /* 0x000fe200078e00ff */
[----:B------:R-:W-:Y:S01]  /*5350*/  F2FP.F16.F32.PACK_AB R128, R129, R128 ;  /* 0x000000808180723e */ /* 0x000fe200000000ff */
[----:B------:R-:W-:Y:S01]  /*5360*/  IMAD.IADD R3, R20, 0x1, -R3 ;  /* 0x0000000114037824 */ /* 0x000fe200078e0a03 */
[----:B------:R-:W-:Y:S02]  /*5370*/  F2FP.F16.F32.PACK_AB R122, R125, R124 ;  /* 0x0000007c7d7a723e */ /* 0x000fe400000000ff */
[----:B------:R-:W-:Y:S01]  /*5380*/  LOP3.LUT R18, R17, 0x7ffffc00, RZ, 0xc0, !PT ;  /* 0x7ffffc0011127812 */ /* 0x000fe200078ec0ff */
[----:B------:R-:W-:Y:S01]  /*5390*/  IMAD.MOV.U32 R17, RZ, RZ, 0x40 ;  /* 0x00000040ff117424 */ /* 0x000fe200078e00ff */
[----:B------:R-:W-:Y:S02]  /*53a0*/  SHF.R.S32.HI R0, RZ, 0x1f, R3 ;  /* 0x0000001fff007819 */ /* 0x000fe40000011403 */
[----:B------:R-:W-:-:S02]  /*53b0*/  F2FP.F16.F32.PACK_AB R123, R127, R126 ;  /* 0x0000007e7f7b723e */ /* 0x000fc400000000ff */
[----:B------:R-:W-:Y:S02]  /*53c0*/  LEA.HI R13, R0, R3, RZ, 0x3 ;  /* 0x00000003000d7211 */ /* 0x000fe400078f18ff */
[----:B------:R-:W-:Y:S02]  /*53d0*/  F2FP.F16.F32.PACK_AB R129, R131, R130 ;  /* 0x000000828381723e */ /* 0x000fe400000000ff */
[----:B------:R-:W-:Y:S02]  /*53e0*/  LOP3.LUT R0, R13, 0xfffffff8, RZ, 0xc0, !PT ;  /* 0xfffffff80d007812 */ /* 0x000fe400078ec0ff */
[----:B------:R-:W-:Y:S02]  /*53f0*/  SHF.R.S32.HI R13, RZ, 0x3, R13 ;  /* 0x00000003ff0d7819 */ /* 0x000fe4000001140d */
[----:B------:R-:W-:Y:S01]  /*5400*/  F2FP.F16.F32.PACK_AB R136, R137, R136 ;  /* 0x000000888988723e */ /* 0x000fe200000000ff */
[----:B------:R-:W-:Y:S01]  /*5410*/  IMAD.IADD R14, R3, 0x1, -R0 ;  /* 0x00000001030e7824 */ /* 0x000fe200078e0a00 */
[----:B------:R-:W-:Y:S01]  /*5420*/  SHF.R.S32.HI R0, RZ, 0x4, R15 ;  /* 0x00000004ff007819 */ /* 0x000fe2000001140f */
[----:B------:R-:W-:Y:S01]  /*5430*/  IMAD R18, R13, 0x200, R18 ;  /* 0x000002000d127824 */ /* 0x000fe200078e0212 */
[----:B------:R-:W-:Y:S01]  /*5440*/  F2FP.F16.F32.PACK_AB R130, R133, R132 ;  /* 0x000000848582723e */ /* 0x000fe200000000ff */
[C---:B------:R-:W-:Y:S01]  /*5450*/  IMAD.SHL.U32 R15, R14.reuse, 0x40, RZ ;  /* 0x000000400e0f7824 */ /* 0x040fe200078e00ff */
[----:B------:R-:W-:Y:S01]  /*5460*/  R2P PR, R14, 0x6 ;  /* 0x000000060e007804 */ /* 0x000fe20000000000 */
[----:B------:R-:W-:Y:S01]  /*5470*/  IMAD.SHL.U32 R16, R0, 0x8, RZ ;  /* 0x0000000800107824 */ /* 0x000fe200078e00ff */
[----:B------:R-:W-:-:S02]  /*5480*/  F2FP.F16.F32.PACK_AB R131, R135, R134 ;  /* 0x000000868783723e */ /* 0x000fc400000000ff */
[----:B------:R-:W-:Y:S02]  /*5490*/  LOP3.LUT R15, R15, 0x1c0, RZ, 0xc0, !PT ;  /* 0x000001c00f0f7812 */ /* 0x000fe400078ec0ff */
[----:B------:R-:W-:Y:S02]  /*54a0*/  SEL R17, R17, 0xffffffc0, !P2 ;  /* 0xffffffc011117807 */ /* 0x000fe40005000000 */
[----:B------:R-:W-:Y:S02]  /*54b0*/  LOP3.LUT R16, R15, 0x8, R16, 0xf8, !PT ;  /* 0x000000080f107812 */ /* 0x000fe400078ef810 */
[----:B------:R-:W-:Y:S02]  /*54c0*/  SHF.R.U32.HI R15, RZ, 0x3, R15 ;  /* 0x00000003ff0f7819 */ /* 0x000fe4000001160f */
[----:B------:R-:W-:Y:S02]  /*54d0*/  F2FP.F16.F32.PACK_AB R137, R139, R138 ;  /* 0x0000008a8b89723e */ /* 0x000fe400000000ff */
[----:B------:R-:W-:Y:S01]  /*54e0*/  LOP3.LUT R15, R16, R15, RZ, 0x3c, !PT ;  /* 0x0000000f100f7212 */ /* 0x000fe200078e3cff */
[----:B------:R-:W-:Y:S01]  /*54f0*/  IMAD.MOV.U32 R16, RZ, RZ, 0x20 ;  /* 0x00000020ff107424 */ /* 0x000fe200078e00ff */
[----:B------:R-:W-:-:S02]  /*5500*/  F2FP.F16.F32.PACK_AB R144, R145, R144 ;  /* 0x000000909190723e */ /* 0x000fc400000000ff */
[----:B------:R-:W-:Y:S01]  /*5510*/  F2FP.F16.F32.PACK_AB R138, R141, R140 ;  /* 0x0000008c8d8a723e */ /* 0x000fe200000000ff */
[----:B------:R-:W-:Y:S01]  /*5520*/  IMAD.IADD R15, R15, 0x1, R18 ;  /* 0x000000010f0f7824 */ /* 0x000fe200078e0212 */
[----:B------:R-:W-:Y:S02]  /*5530*/  SEL R16, R16, 0xffffffe0, !P1 ;  /* 0xffffffe010107807 */ /* 0x000fe40004800000 */
[----:B------:R-:W-:Y:S02]  /*5540*/  F2FP.F16.F32.PACK_AB R139, R143, R142 ;  /* 0x0000008e8f8b723e */ /* 0x000fe400000000ff */
[----:B------:R-:W-:Y:S02]  /*5550*/  LEA R15, R15, UR6, 0x1 ;  /* 0x000000060f0f7c11 */ /* 0x000fe4000f8e08ff */
[----:B------:R-:W-:Y:S02]  /*5560*/  F2FP.F16.F32.PACK_AB R145, R147, R146 ;  /* 0x000000929391723e */ /* 0x000fe400000000ff */
[--C-:B------:R-:W-:Y:S01]  /*5570*/  IADD3 R16, R16, 0x8000, R15.reuse ;  /* 0x0000800010107810 */ /* 0x100fe20007ffe00f */
[----:B------:R-:W-:Y:S01]  /*5580*/  STSM.16.M88.4 [R15+0x8000], R88 ;  /* 0x008000580f007844 */ /* 0x000fe20000000200 */
[----:B------:R-:W-:-:S02]  /*5590*/  IADD3 R18, R17, 0x8000, R15 ;  /* 0x0000800011127810 */ /* 0x000fc40007ffe00f */
[----:B------:R-:W-:Y:S01]  /*55a0*/  F2FP.F16.F32.PACK_AB R146, R149, R148 ;  /* 0x000000949592723e */ /* 0x000fe200000000ff */
[----:B------:R-:W-:Y:S01]  /*55b0*/  IMAD.IADD R17, R16, 0x1, R17 ;  /* 0x0000000110117824 */ /* 0x000fe200078e0211 */
[----:B------:R-:W-:Y:S01]  /*55c0*/  STSM.16.M88.4 [R16], R96 ;  /* 0x0000006010007844 */ /* 0x000fe20000000200 */
[----:B------:R-:W-:Y:S02]  /*55d0*/  F2FP.F16.F32.PACK_AB R147, R151, R150 ;  /* 0x000000969793723e */ /* 0x000fe400000000ff */
[----:B------:R-:W-:Y:S01]  /*55e0*/  F2FP.F16.F32.PACK_AB R4, R25, R4 ;  /* 0x000000041904723e */ /* 0x000fe200000000ff */
[----:B------:R-:W-:Y:S01]  /*55f0*/  STSM.16.M88.4 [R18], R104 ;  /* 0x0000006812007844 */ /* 0x000fe20000000200 */
[----:B------:R-:W-:Y:S02]  /*5600*/  F2FP.F16.F32.PACK_AB R5, R2, R5 ;  /* 0x000000050205723e */ /* 0x000fe400000000ff */
[----:B------:R-:W-:Y:S01]  /*5610*/  F2FP.F16.F32.PACK_AB R6, R29, R6 ;  /* 0x000000061d06723e */ /* 0x000fe200000000ff */
[----:B------:R-:W-:Y:S01]  /*5620*/  STSM.16.M88.4 [R17], R112 ;  /* 0x0000007011007844 */ /* 0x000fe20000000200 */
[----:B------:R-:W-:-:S02]  /*5630*/  F2FP.F16.F32.PACK_AB R7, R8, R7 ;  /* 0x000000070807723e */ /* 0x000fc400000000ff */
[----:B------:R-:W-:Y:S01]  /*5640*/  F2FP.F16.F32.PACK_AB R9, R10, R9 ;  /* 0x000000090a09723e */ /* 0x000fe200000000ff */
[----:B------:R-:W-:Y:S01]  /*5650*/  STSM.16.M88.4 [R15+0xc000], R120 ;  /* 0x00c000780f007844 */ /* 0x000fe20000000200 */
        /* <DEDUP_REMOVED lines=20> */
[----:B------:R-:W-:Y:S01]  /*57a0*/  ULDC UR7, c[0x0][0x808] ;  /* 0x0002020000077ab9 */ /* 0x000fe20000000800 */
[----:B------:R-:W-:Y:S01]  /*57b0*/  F2FP.F16.F32.PACK_AB R51, R55, R54 ;  /* 0x000000363733723e */ /* 0x000fe200000000ff */
[----:B------:R-:W4:Y:S01]  /*57c0*/  S2UR UR9, SR_CTAID.Y ;  /* 0x00000000000979c3 */ /* 0x000f220000002600 */
[----:B------:R-:W-:Y:S01]  /*57d0*/  F2FP.F16.F32.PACK_AB R57, R59, R58 ;  /* 0x0000003a3b39723e */ /* 0x000fe200000000ff */
[----:B-1----:R-:W-:Y:S01]  /*57e0*/  IMAD.U32 R4, RZ, RZ, UR4 ;  /* 0x00000004ff047e24 */ /* 0x002fe2000f8e00ff */
[----:B------:R-:W-:Y:S01]  /*57f0*/  F2FP.F16.F32.PACK_AB R58, R61, R60 ;  /* 0x0000003c3d3a723e */ /* 0x000fe200000000ff */
[----:B------:R3:W-:Y:S01]  /*5800*/  STSM.16.M88.4 [R17+-0x8000], R48 ;  /* 0xff80003011007844 */ /* 0x0007e20000000200 */
[----:B------:R-:W-:Y:S01]  /*5810*/  F2FP.F16.F32.PACK_AB R59, R63, R62 ;  /* 0x0000003e3f3b723e */ /* 0x000fe200000000ff */
[----:B------:R-:W-:Y:S01]  /*5820*/  IMAD.U32 R5, RZ, RZ, UR5 ;  /* 0x00000005ff057e24 */ /* 0x000fe2000f8e00ff */
[----:B------:R-:W-:Y:S01]  /*5830*/  F2FP.F16.F32.PACK_AB R65, R67, R66 ;  /* 0x000000424341723e */ /* 0x000fe200000000ff */
[----:B------:R-:W-:Y:S01]  /*5840*/  ULDC.64 UR4, c[0x0][0x878] ;  /* 0x00021e0000047ab9 */ /* 0x000fe20000000a00 */
[----:B------:R-:W-:Y:S01]  /*5850*/  F2FP.F16.F32.PACK_AB R66, R69, R68 ;  /* 0x000000444542723e */ /* 0x000fe200000000ff */
[----:B------:R3:W-:Y:S01]  /*5860*/  STSM.16.M88.4 [R15+0x4000], R56 ;  /* 0x004000380f007844 */ /* 0x0007e20000000200 */
[----:B------:R-:W-:Y:S01]  /*5870*/  F2FP.F16.F32.PACK_AB R67, R71, R70 ;  /* 0x000000464743723e */ /* 0x000fe200000000ff */
[----:B------:R-:W1:Y:S01]  /*5880*/  LDC.64 R36, c[0x0][0x850] ;  /* 0x00021400ff247b82 */ /* 0x000e620000000a00 */
[----:B------:R-:W-:-:S02]  /*5890*/  F2FP.F16.F32.PACK_AB R73, R75, R74 ;  /* 0x0000004a4b49723e */ /* 0x000fc400000000ff */
[----:B------:R-:W-:Y:S01]  /*58a0*/  F2FP.F16.F32.PACK_AB R74, R77, R76 ;  /* 0x0000004c4d4a723e */ /* 0x000fe200000000ff */
[----:B------:R3:W-:Y:S01]  /*58b0*/  STSM.16.M88.4 [R16+-0x4000], R64 ;  /* 0xffc0004010007844 */ /* 0x0007e20000000200 */
[----:B------:R-:W-:Y:S02]  /*58c0*/  F2FP.F16.F32.PACK_AB R75, R79, R78 ;  /* 0x0000004e4f4b723e */ /* 0x000fe400000000ff */
[----:B------:R-:W-:Y:S02]  /*58d0*/  F2FP.F16.F32.PACK_AB R81, R83, R82 ;  /* 0x000000525351723e */ /* 0x000fe400000000ff */
[----:B------:R-:W-:Y:S01]  /*58e0*/  F2FP.F16.F32.PACK_AB R82, R85, R84 ;  /* 0x000000545552723e */ /* 0x000fe200000000ff */
[----:B------:R3:W-:Y:S01]  /*58f0*/  STSM.16.M88.4 [R18+-0x4000], R72 ;  /* 0xffc0004812007844 */ /* 0x0007e20000000200 */
[----:B------:R-:W-:Y:S02]  /*5900*/  F2FP.F16.F32.PACK_AB R83, R87, R86 ;  /* 0x000000565753723e */ /* 0x000fe400000000ff */
[----:B------:R-:W-:-:S03]  /*5910*/  PLOP3.LUT P0, PT, PT, PT, UP0, 0x80, 0x0 ;  /* 0x000000000000781c */ /* 0x000fc60003f0f008 */
[----:B------:R3:W-:Y:S01]  /*5920*/  STSM.16.M88.4 [R17+-0x4000], R80 ;  /* 0xffc0005011007844 */ /* 0x0007e20000000200 */
[----:B------:R-:W-:Y:S01]  /*5930*/  BAR.SYNC.DEFER_BLOCKING 0x1, 0x100 ;  /* 0x0044000000007b1d */ /* 0x000fe20000010000 */
[----:B------:R-:W-:-:S04]  /*5940*/  UISETP.NE.U32.AND UP1, UPT, UR4, URZ, UPT ;  /* 0x0000003f0400728c */ /* 0x000fc8000bf25070 */
[----:B------:R-:W-:-:S04]  /*5950*/  UISETP.NE.AND.EX UP1, UPT, UR5, URZ, UPT, UP1 ;  /* 0x0000003f0500728c */ /* 0x000fc8000bf25310 */
[----:B--2---:R-:W2:Y:S07]  /*5960*/  @P0 LDG.E R8, desc[UR46][R4.64] ;  /* 0x0000002e04080981 */ /* 0x004eae000c1e1900 */
[----:B------:R-:W-:Y:S01]  /*5970*/  @UP1 ULDC.64 UR4, c[0x0][0x878] ;  /* 0x00021e0000041ab9 */ /* 0x000fe20000000a00 */
[----:B------:R-:W-:Y:S01]  /*5980*/  PLOP3.LUT P1, PT, PT, PT, UP1, 0x80, 0x0 ;  /* 0x000000000000781c */ /* 0x000fe20003f2f018 */
[----:B------:R-:W-:Y:S01]  /*5990*/  @UP1 UIMAD.WIDE UR4, UR36, 0x4, UR4 ;  /* 0x00000004240418a5 */ /* 0x000fe2000f8e0204 */
[----:B------:R-:W-:-:S05]  /*59a0*/  IMAD.U32 R2, RZ, RZ, UR7 ;  /* 0x00000007ff027e24 */ /* 0x000fca000f8e00ff */
[----:B------:R-:W-:Y:S02]  /*59b0*/  IMAD.U32 R6, RZ, RZ, UR4 ;  /* 0x00000004ff067e24 */ /* 0x000fe4000f8e00ff */
[----:B------:R-:W-:-:S05]  /*59c0*/  IMAD.U32 R7, RZ, RZ, UR5 ;  /* 0x00000005ff077e24 */ /* 0x000fca000f8e00ff */
[----:B------:R3:W5:Y:S01]  /*59d0*/  @P1 LDG.E R2, desc[UR46][R6.64] ;  /* 0x0000002e06021981 */ /* 0x000762000c1e1900 */
[----:B------:R-:W-:Y:S01]  /*59e0*/  LEA.HI R10, R19, R20, RZ, 0x7 ;  /* 0x00000014130a7211 */ /* 0x000fe200078f38ff */
[----:B------:R-:W-:Y:S01]  /*59f0*/  IMAD.SHL.U32 R14, R14, 0x8, RZ ;  /* 0x000000080e0e7824 */ /* 0x000fe200078e00ff */
[----:B------:R-:W-:Y:S01]  /*5a00*/  UMOV UR4, URZ ;  /* 0x0000003f00047c82 */ /* 0x000fe20008000000 */
[----:B------:R-:W1:Y:S01]  /*5a10*/  S2R R39, SR_CTAID.X ;  /* 0x0000000000277919 */ /* 0x000e620000002500 */
[----:B------:R-:W-:Y:S01]  /*5a20*/  UMOV UR5, URZ ;  /* 0x0000003f00057c82 */ /* 0x000fe20008000000 */
[----:B------:R-:W-:Y:S01]  /*5a30*/  IMAD.SHL.U32 R10, R10, 0x4, RZ ;  /* 0x000000040a0a7824 */ /* 0x000fe200078e00ff */
[----:B----4-:R-:W-:-:S04]  /*5a40*/  USHF.R.S32.HI UR10, URZ, 0x1f, UR9 ;  /* 0x0000001f3f0a7899 */ /* 0x010fc80008011409 */
[----:B------:R-:W-:-:S05]  /*5a50*/  LOP3.LUT R10, R10, 0x7ffffe00, RZ, 0xc0, !PT ;  /* 0x7ffffe000a0a7812 */ /* 0x000fca00078ec0ff */
[----:B------:R-:W-:Y:S01]  /*5a60*/  IMAD R10, R13, 0x2000, R10 ;  /* 0x000020000d0a7824 */ /* 0x000fe200078e020a */
[----:B--2---:R-:W-:Y:S01]  /*5a70*/  @P0 R2UR UR7, R8 ;  /* 0x00000000080702ca */ /* 0x004fe200000e0000 */
[----:B------:R-:W-:-:S05]  /*5a80*/  IMAD.SHL.U32 R8, R0, 0x40, RZ ;  /* 0x0000004000087824 */ /* 0x000fca00078e00ff */
[----:B------:R-:W-:-:S04]  /*5a90*/  LOP3.LUT R9, R8, 0x1c0, RZ, 0xc0, !PT ;  /* 0x000001c008097812 */ /* 0x000fc800078ec0ff */
[----:B------:R-:W-:Y:S02]  /*5aa0*/  LOP3.LUT R14, R9, 0x38, R14, 0xf8, !PT ;  /* 0x00000038090e7812 */ /* 0x000fe400078ef80e */
[----:B------:R-:W-:Y:S01]  /*5ab0*/  SHF.R.U32.HI R9, RZ, 0x3, R9 ;  /* 0x00000003ff097819 */ /* 0x000fe20000011609 */
[----:B------:R-:W-:Y:S02]  /*5ac0*/  @UP0 USHF.R.S32.HI UR8, URZ, 0x1f, UR7 ;  /* 0x0000001f3f080899 */ /* 0x000fe40008011407 */
[----:B------:R-:W-:Y:S01]  /*5ad0*/  @UP0 UMOV UR4, UR7 ;  /* 0x0000000700040c82 */ /* 0x000fe20008000000 */
[----:B------:R-:W-:-:S04]  /*5ae0*/  LOP3.LUT R9, R14, R9, RZ, 0x3c, !PT ;  /* 0x000000090e097212 */ /* 0x000fc800078e3cff */
[----:B------:R-:W-:Y:S01]  /*5af0*/  @UP0 UMOV UR5, UR8 ;  /* 0x0000000800050c82 */ /* 0x000fe20008000000 */
[----:B------:R-:W-:Y:S01]  /*5b00*/  IMAD.IADD R9, R10, 0x1, R9 ;  /* 0x000000010a097824 */ /* 0x000fe200078e0209 */
[----:B-1-3--:R-:W-:Y:S06]  /*5b10*/  @P1 BRA `(.L_x_1706) ;  /* 0x0000000000101947 */ /* 0x00afec0003800000 */
[----:B------:R-:W-:Y:S05]  /*5b20*/  @!P0 BRA `(.L_x_1706) ;  /* 0x00000000000c8947 */ /* 0x000fea0003800000 */
[----:B------:R-:W2:Y:S04]  /*5b30*/  LDG.E R7, desc[UR46][R4.64] ;  /* 0x0000002e04077981 */ /* 0x000ea8000c1e1900 */
[----:B-----5:R-:W2:Y:S02]  /*5b40*/  LDG.E R2, desc[UR46][R4.64+0x4] ;  /* 0x0000042e04027981 */ /* 0x020ea4000c1e1900 */
[----:B--2---:R-:W-:-:S07]  /*5b50*/  IMAD.IADD R2, R2, 0x1, -R7 ;  /* 0x0000000102027824 */ /* 0x004fce00078e0a07 */
.L_x_1706:
[----:B------:R-:W-:Y:S01]  /*5b60*/  LEA R46, R9, UR6, 0x1 ;  /* 0x00000006092e7c11 */ /* 0x000fe2000f8e08ff */
[----:B------:R-:W-:Y:S01]  /*5b70*/  IMAD R30, R36, UR10, RZ ;  /* 0x0000000a241e7c24 */ /* 0x000fe2000f8e02ff */
[----:B------:R-:W-:Y:S01]  /*5b80*/  USHF.R.S32.HI UR6, URZ, 0x1f, UR36 ;  /* 0x0000001f3f067899 */ /* 0x000fe20008011424 */
[----:B-----5:R-:W-:Y:S01]  /*5b90*/  IMAD R2, R39, -0x80, R2 ;  /* 0xffffff8027027824 */ /* 0x020fe200078e0202 */
[----:B------:R-:W1:Y:S01]  /*5ba0*/  LDC.64 R48, c[0x0][0x820] ;  /* 0x00020800ff307b82 */ /* 0x000e620000000a00 */
[----:B------:R2:W3:Y:S01]  /*5bb0*/  LDS.128 R32, [R46+0x8800] ;  /* 0x008800002e207984 */ /* 0x0004e20000000c00 */
[----:B------:R-:W-:Y:S01]  /*5bc0*/  IMAD.SHL.U32 R28, R3, 0x8, RZ ;  /* 0x00000008031c7824 */ /* 0x000fe200078e00ff */
[----:B------:R-:W-:Y:S01]  /*5bd0*/  ULDC UR11, c[0x0][0x83c] ;  /* 0x00020f00000b7ab9 */ /* 0x000fe20000000800 */
[----:B------:R-:W-:Y:S01]  /*5be0*/  IMAD R37, R37, UR9, R30 ;  /* 0x0000000925257c24 */ /* 0x000fe2000f8e021e */
[----:B------:R2:W4:Y:S01]  /*5bf0*/  LDS.128 R24, [R46+0x1000] ;  /* 0x001000002e187984 */ /* 0x0005220000000c00 */
[----:B------:R-:W-:Y:S01]  /*5c00*/  VIADD R30, R0, 0x10 ;  /* 0x00000010001e7836 */ /* 0x000fe20000000000 */
[----:B------:R-:W-:Y:S01]  /*5c10*/  VIMNMX R47, R2, 0x80, PT ;  /* 0x00000080022f7848 */ /* 0x000fe20003fe0100 */
[----:B------:R-:W-:Y:S01]  /*5c20*/  VIADD R31, R0, 0x20 ;  /* 0x00000020001f7836 */ /* 0x000fe20000000000 */
[----:B------:R2:W1:Y:S01]  /*5c30*/  LDS.128 R20, [R46+0x1800] ;  /* 0x001800002e147984 */ /* 0x0004620000000c00 */
[--C-:B------:R-:W-:Y:S01]  /*5c40*/  SHF.R.S32.HI R29, RZ, 0x1f, R28.reuse ;  /* 0x0000001fff1d7819 */ /* 0x100fe2000001141c */
[----:B------:R-:W-:Y:S01]  /*5c50*/  USEL UR8, UR6, URZ, !UP0 ;  /* 0x0000003f06087287 */ /* 0x000fe2000c000000 */
[-C--:B------:R-:W-:Y:S01]  /*5c60*/  ISETP.GE.AND P6, PT, R30, R47.reuse, PT ;  /* 0x0000002f1e00720c */ /* 0x080fe20003fc6270 */
[----:B------:R2:W1:Y:S01]  /*5c70*/  LDS.128 R16, [R46+0x2000] ;  /* 0x002000002e107984 */ /* 0x0004620000000c00 */
[C---:B------:R-:W-:Y:S01]  /*5c80*/  VIADD R30, R0.reuse, 0x40 ;  /* 0x00000040001e7836 */ /* 0x040fe20000000000 */
[-C--:B------:R-:W-:Y:S01]  /*5c90*/  ISETP.GE.AND P2, PT, R0, R47.reuse, PT ;  /* 0x0000002f0000720c */ /* 0x080fe20003f46270 */
[----:B------:R-:W-:Y:S01]  /*5ca0*/  IMAD.WIDE.U32 R2, R36, UR9, R28 ;  /* 0x0000000924027c25 */ /* 0x000fe2000f8e001c */
[----:B------:R2:W1:Y:S01]  /*5cb0*/  LDS.128 R12, [R46+0x2800] ;  /* 0x002800002e0c7984 */ /* 0x0004620000000c00 */
[----:B------:R-:W-:Y:S01]  /*5cc0*/  ULDC.64 UR6, c[0x0][0x858] ;  /* 0x0002160000067ab9 */ /* 0x000fe20000000a00 */
[-C--:B------:R-:W-:Y:S01]  /*5cd0*/  ISETP.GE.AND P1, PT, R30, R47.reuse, PT ;  /* 0x0000002f1e00720c */ /* 0x080fe20003f26270 */
[----:B------:R-:W-:Y:S01]  /*5ce0*/  IMAD.MOV.U32 R30, RZ, RZ, R2 ;  /* 0x000000ffff1e7224 */ /* 0x000fe200078e0002 */
[----:B------:R2:W1:Y:S01]  /*5cf0*/  LDS.128 R8, [R46+0x3000] ;  /* 0x003000002e087984 */ /* 0x0004620000000c00 */
[----:B------:R-:W-:Y:S01]  /*5d00*/  ISETP.GE.OR P4, PT, R28, UR11, P2 ;  /* 0x0000000b1c007c0c */ /* 0x000fe20009786670 */
[----:B------:R-:W-:Y:S01]  /*5d10*/  USEL UR36, UR36, URZ, !UP0 ;  /* 0x0000003f24247287 */ /* 0x000fe2000c000000 */
[C---:B------:R-:W-:Y:S01]  /*5d20*/  IADD3 R2, P3, R0.reuse, UR4, RZ ;  /* 0x0000000400027c10 */ /* 0x040fe2000ff7e0ff */
[----:B------:R2:W1:Y:S01]  /*5d30*/  LDS.128 R4, [R46+0x3800] ;  /* 0x003800002e047984 */ /* 0x0004620000000c00 */
[----:B------:R-:W-:Y:S01]  /*5d40*/  UIMAD UR4, UR8, UR6, URZ ;  /* 0x00000006080472a4 */ /* 0x000fe2000f8e023f */
[----:B------:R-:W-:Y:S01]  /*5d50*/  ISETP.GE.AND P0, PT, R31, R47, PT ;  /* 0x0000002f1f00720c */ /* 0x000fe20003f06270 */
[----:B------:R-:W-:Y:S01]  /*5d60*/  IMAD.IADD R31, R3, 0x1, R37 ;  /* 0x00000001031f7824 */ /* 0x000fe200078e0225 */
[C---:B------:R-:W-:Y:S01]  /*5d70*/  LEA.HI.X.SX32 R3, R0.reuse, UR5, 0x1, P3 ;  /* 0x0000000500037c11 */ /* 0x040fe200098f0eff */
[----:B------:R-:W-:Y:S01]  /*5d80*/  IMAD.U32 R45, RZ, RZ, UR6 ;  /* 0x00000006ff2d7e24 */ /* 0x000fe2000f8e00ff */
[----:B------:R-:W-:Y:S01]  /*5d90*/  UIMAD UR4, UR36, UR7, UR4 ;  /* 0x00000007240472a4 */ /* 0x000fe2000f8e0204 */
[----:B------:R-:W-:Y:S01]  /*5da0*/  VIADD R36, R0, 0x30 ;  /* 0x0000003000247836 */ /* 0x000fe20000000000 */
[----:B------:R-:W-:Y:S01]  /*5db0*/  BSSY B0, `(.L_x_1707) ;  /* 0x0000014000007945 */ /* 0x000fe20003800000 */
[----:B------:R-:W-:Y:S01]  /*5dc0*/  IMAD.WIDE.U32 R44, R45, UR36, R30 ;  /* 0x000000242d2c7c25 */ /* 0x000fe2000f8e001e */
[----:B------:R-:W-:-:S02]  /*5dd0*/  P2R R50, PR, RZ, 0x40 ;  /* 0x00000040ff327803 */ /* 0x000fc40000000000 */
[----:B------:R-:W-:Y:S01]  /*5de0*/  ISETP.GE.AND P5, PT, R36, R47, PT ;  /* 0x0000002f2400720c */ /* 0x000fe20003fa6270 */
[----:B------:R-:W-:Y:S01]  /*5df0*/  VIADD R41, R45, UR4 ;  /* 0x000000042d297c36 */ /* 0x000fe20008000000 */
[----:B------:R-:W-:Y:S01]  /*5e00*/  ISETP.GE.OR P3, PT, R28, UR11, P6 ;  /* 0x0000000b1c007c0c */ /* 0x000fe2000b766670 */
[----:B------:R-:W-:Y:S01]  /*5e10*/  IMAD.WIDE R2, R39, 0x80, R2 ;  /* 0x0000008027027825 */ /* 0x000fe200078e0202 */
[----:B------:R-:W-:Y:S01]  /*5e20*/  P2R R51, PR, RZ, 0x20 ;  /* 0x00000020ff337803 */ /* 0x000fe20000000000 */
[----:B--23--:R-:W-:Y:S10]  /*5e30*/  @P4 BRA `(.L_x_1708) ;  /* 0x00000000002c4947 */ /* 0x00cff40003800000 */
        /* <DEDUP_REMOVED lines=11> */
.L_x_1708:
[----:B------:R-:W-:Y:S05]  /*5ef0*/  BSYNC B0 ;  /* 0x0000000000007941 */ /* 0x000fea0003800000 */
.L_x_1707:
        /* <DEDUP_REMOVED lines=15> */
.L_x_1710:
[----:B------:R-:W-:Y:S05]  /*5ff0*/  BSYNC B0 ;  /* 0x0000000000007941 */ /* 0x000fea0003800000 */
.L_x_1709:
        /* <DEDUP_REMOVED lines=18> */
.L_x_1712:
[----:B------:R-:W-:Y:S05]  /*6120*/  BSYNC B0 ;  /* 0x0000000000007941 */ /* 0x000fea0003800000 */
.L_x_1711:
        /* <DEDUP_REMOVED lines=17> */
.L_x_1714:
[----:B------:R-:W-:Y:S05]  /*6240*/  BSYNC B0 ;  /* 0x0000000000007941 */ /* 0x000fea0003800000 */
.L_x_1713:
        /* <DEDUP_REMOVED lines=18> */
.L_x_1716:
[----:B------:R-:W-:Y:S05]  /*6370*/  BSYNC B0 ;  /* 0x0000000000007941 */ /* 0x000fea0003800000 */
.L_x_1715:
        /* <DEDUP_REMOVED lines=18> */
.L_x_1718:
[----:B------:R-:W-:Y:S05]  /*64a0*/  BSYNC B0 ;  /* 0x0000000000007941 */ /* 0x000fea0003800000 */
.L_x_1717:
[----:B--23--:R2:W3:Y:S01]  /*64b0*/  LDS.128 R32, [R46+0xb000] ;  /* 0x00b000002e207984 */ /* 0x00c4e20000000c00 */
[----:B------:R-:W-:Y:S01]  /*64c0*/  ISETP.GE.AND P4, PT, R38, R47, PT ;  /* 0x0000002f2600720c */ /* 0x000fe20003f86270 */
[----:B------:R-:W-:Y:S01]  /*64d0*/  BSSY B0, `(.L_x_1719) ;  /* 0x0000011000007945 */ /* 0x000fe20003800000 */
[----:B------:R-:W-:Y:S02]  /*64e0*/  IMAD R38, R48, UR10, RZ ;  /* 0x0000000a30267c24 */ /* 0x000fe4000f8e02ff */
        /* <DEDUP_REMOVED lines=15> */
.L_x_1720:
[----:B------:R-:W-:Y:S05]  /*65e0*/  BSYNC B0 ;  /* 0x0000000000007941 */ /* 0x000fea0003800000 */
.L_x_1719:
        /* <DEDUP_REMOVED lines=21> */
.L_x_1722:
[----:B------:R-:W-:Y:S05]  /*6740*/  BSYNC B0 ;  /* 0x0000000000007941 */ /* 0x000fea0003800000 */
.L_x_1721:
[----:B------:R-:W-:Y:S01]  /*6750*/  P2R R0, PR, RZ, 0x20 ;  /* 0x00000020ff007803 */ /* 0x000fe20000000000 */
[----:B------:R-:W-:Y:S01]  /*6760*/  ULDC UR5, c[0x0][0x80c] ;  /* 0x0002030000057ab9 */ /* 0x000fe20000000800 */
[----:B------:R-:W-:Y:S01]  /*6770*/  ISETP.NE.AND P5, PT, R50, RZ, PT ;  /* 0x000000ff3200720c */ /* 0x000fe20003fa5270 */
[----:B------:R-:W-:Y:S01]  /*6780*/  ULDC.64 UR6, c[0x0][0x828] ;  /* 0x00020a0000067ab9 */ /* 0x000fe20000000a00 */
[----:B------:R-:W-:Y:S01]  /*6790*/  ISETP.NE.AND P6, PT, R51, RZ, PT ;  /* 0x000000ff3300720c */ /* 0x000fe20003fc5270 */
[----:B------:R-:W-:Y:S01]  /*67a0*/  IMAD.U32 R29, RZ, RZ, UR6 ;  /* 0x00000006ff1d7e24 */ /* 0x000fe2000f8e00ff */
[C---:B------:R-:W-:Y:S01]  /*67b0*/  ISETP.GE.OR P5, PT, R28.reuse, UR5, P5 ;  /* 0x000000051c007c0c */ /* 0x040fe2000afa6670 */
[----:B------:R-:W-:Y:S01]  /*67c0*/  IMAD.IADD R39, R39, 0x1, R43 ;  /* 0x0000000127277824 */ /* 0x000fe200078e022b */
[----:B------:R-:W-:Y:S01]  /*67d0*/  ISETP.GE.OR P2, PT, R28, UR5, P2 ;  /* 0x000000051c007c0c */ /* 0x000fe20009746670 */
[----:B------:R-:W-:Y:S01]  /*67e0*/  UIMAD UR4, UR8, UR6, URZ ;  /* 0x00000006080472a4 */ /* 0x000fe2000f8e023f */
[----:B------:R-:W-:Y:S01]  /*67f0*/  P2R R40, PR, RZ, 0x20 ;  /* 0x00000020ff287803 */ /* 0x000fe20000000000 */
[----:B------:R-:W-:Y:S01]  /*6800*/  IMAD.WIDE.U32 R38, R29, UR36, R38 ;  /* 0x000000241d267c25 */ /* 0x000fe2000f8e0026 */
[----:B------:R-:W-:Y:S01]  /*6810*/  ISETP.NE.AND P5, PT, R0, RZ, PT ;  /* 0x000000ff0000720c */ /* 0x000fe20003fa5270 */
[----:B------:R-:W-:Y:S01]  /*6820*/  UIMAD UR4, UR36, UR7, UR4 ;  /* 0x00000007240472a4 */ /* 0x000fe2000f8e0204 */
[C---:B------:R-:W-:Y:S01]  /*6830*/  ISETP.GE.OR P0, PT, R28.reuse, UR5, P0 ;  /* 0x000000051c007c0c */ /* 0x040fe20008706670 */
[----:B------:R-:W-:Y:S01]  /*6840*/  BSSY B0, `(.L_x_1723) ;  /* 0x0000013000007945 */ /* 0x000fe20003800000 */
[----:B------:R-:W-:-:S02]  /*6850*/  ISETP.GE.OR P6, PT, R28, UR5, P6 ;  /* 0x000000051c007c0c */ /* 0x000fc4000b7c6670 */
[C---:B------:R-:W-:Y:S01]  /*6860*/  ISETP.GE.OR P1, PT, R28.reuse, UR5, P1 ;  /* 0x000000051c007c0c */ /* 0x040fe20008f26670 */
[----:B--23--:R-:W-:Y:S01]  /*6870*/  VIADD R35, R39, UR4 ;  /* 0x0000000427237c36 */ /* 0x00cfe20008000000 */
[C---:B------:R-:W-:Y:S02]  /*6880*/  ISETP.GE.OR P3, PT, R28.reuse, UR5, P3 ;  /* 0x000000051c007c0c */ /* 0x040fe40009f66670 */
[C---:B------:R-:W-:Y:S02]  /*6890*/  ISETP.GE.OR P4, PT, R28.reuse, UR5, P4 ;  /* 0x000000051c007c0c */ /* 0x040fe4000a786670 */
        /* <DEDUP_REMOVED lines=13> */
.L_x_1724:
[----:B------:R-:W-:Y:S05]  /*6970*/  BSYNC B0 ;  /* 0x0000000000007941 */ /* 0x000fea0003800000 */
.L_x_1723:
[----:B---3--:R3:W1:Y:S01]  /*6980*/  LDS.128 R28, [R46+0x800] ;  /* 0x000800002e1c7984 */ /* 0x0086620000000c00 */
        /* <DEDUP_REMOVED lines=15> */
[----:B-1----:R1:W-:Y:S02]  /*6a80*/  STG.E.128 desc[UR46][R36.64], R28 ;  /* 0x0000001c24007986 */ /* 0x0023e4000c101d2e */
.L_x_1726:
[----:B------:R-:W-:Y:S05]  /*6a90*/  BSYNC B0 ;  /* 0x0000000000007941 */ /* 0x000fea0003800000 */
.L_x_1725:
        /* <DEDUP_REMOVED lines=15> */
.L_x_1728:
[----:B------:R-:W-:Y:S05]  /*6b90*/  BSYNC B0 ;  /* 0x0000000000007941 */ /* 0x000fea0003800000 */
.L_x_1727:
[----:B------:R-:W-:Y:S04]  /*6ba0*/  BSSY B0, `(.L_x_1729) ;  /* 0x000000f000007945 */ /* 0x000fe80003800000 */
[----:B------:R-:W-:Y:S05]  /*6bb0*/  @P6 BRA `(.L_x_1730) ;  /* 0x0000000000346947 */ /* 0x000fea0003800000 */
        /* <DEDUP_REMOVED lines=13> */
.L_x_1730:
[----:B------:R-:W-:Y:S05]  /*6c90*/  BSYNC B0 ;  /* 0x0000000000007941 */ /* 0x000fea0003800000 */
.L_x_1729:
        /* <DEDUP_REMOVED lines=15> */
.L_x_1732:
[----:B------:R-:W-:Y:S05]  /*6d90*/  BSYNC B0 ;  /* 0x0000000000007941 */ /* 0x000fea0003800000 */
.L_x_1731:
        /* <DEDUP_REMOVED lines=15> */
.L_x_1734:
[----:B------:R-:W-:Y:S05]  /*6e90*/  BSYNC B0 ;  /* 0x0000000000007941 */ /* 0x000fea0003800000 */
.L_x_1733:
        /* <DEDUP_REMOVED lines=15> */
.L_x_1736:
[----:B------:R-:W-:Y:S05]  /*6f90*/  BSYNC B0 ;  /* 0x0000000000007941 */ /* 0x000fea0003800000 */
.L_x_1735:
[----:B------:R-:W-:Y:S05]  /*6fa0*/  @P5 BRA `(.L_x_1680) ;  /* 0x0000005000c05947 */ /* 0x000fea0003800000 */
[----:B-1----:R-:W-:Y:S01]  /*6fb0*/  IADD3 R9, P0, R2, 0x70, RZ ;  /* 0x0000007002097810 */ /* 0x002fe20007f1e0ff */
        /* <DEDUP_REMOVED lines=13> */
.L_x_1705:
[----:B------:R-:W-:Y:S01]  /*7090*/  ULDC.64 UR4, c[0x0][0x870] ;  /* 0x00021c0000047ab9 */ /* 0x000fe20000000a00 */
[----:B------:R-:W1:Y:S01]  /*70a0*/  S2R R6, SR_TID.X ;  /* 0x0000000000067919 */ /* 0x000e620000002100 */
[----:B------:R-:W-:Y:S01]  /*70b0*/  UISETP.NE.U32.AND UP0, UPT, UR4, URZ, UPT ;  /* 0x0000003f0400728c */ /* 0x000fe2000bf05070 */
[----:B------:R-:W2:Y:S03]  /*70c0*/  S2UR UR10, SR_CTAID.Y ;  /* 0x00000000000a79c3 */ /* 0x000ea60000002600 */
[----:B------:R-:W-:-:S03]  /*70d0*/  UISETP.NE.AND.EX UP0, UPT, UR5, URZ, UPT, UP0 ;  /* 0x0000003f0500728c */ /* 0x000fc6000bf05300 */
[----:B------:R-:W-:Y:S02]  /*70e0*/  ULDC.64 UR4, c[0x0][0x870] ;  /* 0x00021c0000047ab9 */ /* 0x000fe40000000a00 */
[----:B------:R-:W-:Y:S01]  /*70f0*/  UIMAD.WIDE UR4, UR36, 0x4, UR4 ;  /* 0x00000004240478a5 */ /* 0x000fe2000f8e0204 */
[----:B------:R-:W-:Y:S01]  /*7100*/  PLOP3.LUT P0, PT, PT, PT, UP0, 0x80, 0x0 ;  /* 0x000000000000781c */ /* 0x000fe20003f0f008 */
[----:B------:R-:W-:Y:S01]  /*7110*/  ULDC UR6, c[0x0][0x808] ;  /* 0x0002020000067ab9 */ /* 0x000fe20000000800 */
[----:B------:R-:W3:Y:S03]  /*7120*/  LDC.64 R10, c[0x0][0x820] ;  /* 0x00020800ff0a7b82 */ /* 0x000ee60000000a00 */
[----:B------:R-:W-:Y:S02]  /*7130*/  IMAD.U32 R2, RZ, RZ, UR4 ;  /* 0x00000004ff027e24 */ /* 0x000fe4000f8e00ff */
[----:B------:R-:W-:Y:S01]  /*7140*/  IMAD.U32 R3, RZ, RZ, UR5 ;  /* 0x00000005ff037e24 */ /* 0x000fe2000f8e00ff */
[----:B------:R-:W-:-:S05]  /*7150*/  ULDC.64 UR4, c[0x0][0x878] ;  /* 0x00021e0000047ab9 */ /* 0x000fca0000000a00 */
[----:B------:R-:W4:Y:S01]  /*7160*/  @P0 LDG.E R8, desc[UR46][R2.64] ;  /* 0x0000002e02080981 */ /* 0x000f22000c1e1900 */
[----:B------:R-:W-:Y:S01]  /*7170*/  UISETP.NE.U32.AND UP1, UPT, UR4, URZ, UPT ;  /* 0x0000003f0400728c */ /* 0x000fe2000bf25070 */
[----:B------:R-:W-:-:S03]  /*7180*/  IMAD.U32 R0, RZ, RZ, UR6 ;  /* 0x00000006ff007e24 */ /* 0x000fc6000f8e00ff */
[----:B------:R-:W-:Y:S01]  /*7190*/  UISETP.NE.AND.EX UP1, UPT, UR5, URZ, UPT, UP1 ;  /* 0x0000003f0500728c */ /* 0x000fe2000bf25310 */
[----:B-1----:R-:W-:Y:S01]  /*71a0*/  VIADD R7, R6, 0xffffff80 ;  /* 0xffffff8006077836 */ /* 0x002fe20000000000 */
[----:B------:R-:W1:Y:S04]  /*71b0*/  S2R R9, SR_CTAID.X ;  /* 0x0000000000097919 */ /* 0x000e680000002500 */
[----:B------:R-:W-:Y:S02]  /*71c0*/  PLOP3.LUT P1, PT, PT, PT, UP1, 0x80, 0x0 ;  /* 0x000000000000781c */ /* 0x000fe40003f2f018 */
[----:B------:R-:W-:-:S03]  /*71d0*/  SHF.R.S32.HI R6, RZ, 0x1f, R7 ;  /* 0x0000001fff067819 */ /* 0x000fc60000011407 */
[----:B------:R-:W-:Y:S02]  /*71e0*/  @UP1 ULDC.64 UR4, c[0x0][0x878] ;  /* 0x00021e0000041ab9 */ /* 0x000fe40000000a00 */
[----:B------:R-:W-:-:S06]  /*71f0*/  @UP1 UIMAD.WIDE UR4, UR36, 0x4, UR4 ;  /* 0x00000004240418a5 */ /* 0x000fcc000f8e0204 */
[----:B------:R-:W-:Y:S02]  /*7200*/  IMAD.U32 R4, RZ, RZ, UR4 ;  /* 0x00000004ff047e24 */ /* 0x000fe4000f8e00ff */
[----:B------:R-:W-:Y:S01]  /*7210*/  IMAD.U32 R5, RZ, RZ, UR5 ;  /* 0x00000005ff057e24 */ /* 0x000fe2000f8e00ff */
[----:B--2---:R-:W-:Y:S01]  /*7220*/  USHF.R.S32.HI UR11, URZ, 0x1f, UR10 ;  /* 0x0000001f3f0b7899 */ /* 0x004fe2000801140a */
[----:B------:R-:W-:-:S03]  /*7230*/  UMOV UR4, URZ ;  /* 0x0000003f00047c82 */ /* 0x000fc60008000000 */
[----:B------:R2:W5:Y:S01]  /*7240*/  @P1 LDG.E R0, desc[UR46][R4.64] ;  /* 0x0000002e04001981 */ /* 0x000562000c1e1900 */
[----:B------:R-:W-:Y:S01]  /*7250*/  UMOV UR5, URZ ;  /* 0x0000003f00057c82 */ /* 0x000fe20008000000 */
[----:B----4-:R-:W-:Y:S02]  /*7260*/  @P0 R2UR UR6, R8 ;  /* 0x00000000080602ca */ /* 0x010fe400000e0000 */
[----:B------:R-:W-:-:S04]  /*7270*/  LEA.HI R8, R6, R7, RZ, 0x4 ;  /* 0x0000000706087211 */ /* 0x000fc800078f20ff */
[----:B------:R-:W-:Y:S02]  /*7280*/  LOP3.LUT R6, R8, 0x1ffffff0, RZ, 0xc0, !PT ;  /* 0x1ffffff008067812 */ /* 0x000fe400078ec0ff */
[----:B------:R-:W-:-:S03]  /*7290*/  SHF.R.S32.HI R17, RZ, 0x4, R8 ;  /* 0x00000004ff117819 */ /* 0x000fc60000011408 */
[----:B------:R-:W-:Y:S02]  /*72a0*/  IMAD.IADD R6, R7, 0x1, -R6 ;  /* 0x0000000107067824 */ /* 0x000fe400078e0a06 */
[----:B------:R-:W-:Y:S02]  /*72b0*/  @UP0 USHF.R.S32.HI UR7, URZ, 0x1f, UR6 ;  /* 0x0000001f3f070899 */ /* 0x000fe40008011406 */
[----:B--2---:R-:W-:Y:S01]  /*72c0*/  IMAD.SHL.U32 R4, R6, 0x8, RZ ;  /* 0x0000000806047824 */ /* 0x004fe200078e00ff */
[----:B------:R-:W-:Y:S01]  /*72d0*/  @UP0 UMOV UR4, UR6 ;  /* 0x0000000600040c82 */ /* 0x000fe20008000000 */
[----:B---3--:R-:W-:-:S03]  /*72e0*/  IMAD R6, R10, UR11, RZ ;  /* 0x0000000b0a067c24 */ /* 0x008fc6000f8e02ff */
[----:B------:R-:W-:Y:S01]  /*72f0*/  @UP0 UMOV UR5, UR7 ;  /* 0x0000000700050c82 */ /* 0x000fe20008000000 */
[----:B------:R-:W-:Y:S01]  /*7300*/  SHF.R.S32.HI R5, RZ, 0x1f, R4 ;  /* 0x0000001fff057819 */ /* 0x000fe20000011404 */
[----:B-1----:R-:W-:Y:S06]  /*7310*/  @P1 BRA `(.L_x_1737) ;  /* 0x0000000000101947 */ /* 0x002fec0003800000 */
[----:B------:R-:W-:Y:S05]  /*7320*/  @!P0 BRA `(.L_x_1737) ;  /* 0x00000000000c8947 */ /* 0x000fea0003800000 */
[----:B------:R-:W2:Y:S04]  /*7330*/  LDG.E R7, desc[UR46][R2.64] ;  /* 0x0000002e02077981 */ /* 0x000ea8000c1e1900 */
[----:B-----5:R-:W2:Y:S02]  /*7340*/  LDG.E R0, desc[UR46][R2.64+0x4] ;  /* 0x0000042e02007981 */ /* 0x020ea4000c1e1900 */
[----:B--2---:R-:W-:-:S07]  /*7350*/  IMAD.IADD R0, R0, 0x1, -R7 ;  /* 0x0000000100007824 */ /* 0x004fce00078e0a07 */
.L_x_1737:
[----:B-----5:R-:W-:Y:S01]  /*7360*/  IMAD R12, R9, -0x80, R0 ;  /* 0xffffff80090c7824 */ /* 0x020fe200078e0200 */
[----:B------:R-:W-:Y:S01]  /*7370*/  USHF.R.S32.HI UR6, URZ, 0x1f, UR36 ;  /* 0x0000001f3f067899 */ /* 0x000fe20008011424 */
[C---:B------:R-:W-:Y:S01]  /*7380*/  VIADD R19, R17.reuse, 0x40 ;  /* 0x0000004011137836 */ /* 0x040fe20000000000 */
[----:B------:R-:W-:Y:S01]  /*7390*/  ULDC UR7, c[0x0][0x80c] ;  /* 0x0002030000077ab9 */ /* 0x000fe20000000800 */
[----:B------:R-:W-:Y:S01]  /*73a0*/  IMAD.WIDE.U32 R2, R10, UR10, R4 ;  /* 0x0000000a0a027c25 */ /* 0x000fe2000f8e0004 */
[-C--:B------:R-:W-:Y:S01]  /*73b0*/  ISETP.GE.AND P5, PT, R17, R12.reuse, PT ;  /* 0x0000000c1100720c */ /* 0x080fe20003fa6270 */
[----:B------:R-:W-:Y:S01]  /*73c0*/  USEL UR6, UR6, URZ, !UP0 ;  /* 0x0000003f06067287 */ /* 0x000fe2000c000000 */
[-C--:B------:R-:W-:Y:S01]  /*73d0*/  ISETP.GE.AND P2, PT, R19, R12.reuse, PT ;  /* 0x0000000c1300720c */ /* 0x080fe20003f46270 */
[C---:B------:R-:W-:Y:S01]  /*73e0*/  VIADD R7, R17.reuse, 0x10 ;  /* 0x0000001011077836 */ /* 0x040fe20000000000 */
[----:B------:R-:W1:Y:S01]  /*73f0*/  LDC.64 R18, c[0x0][0x850] ;  /* 0x00021400ff127b82 */ /* 0x000e620000000a00 */
[----:B------:R-:W-:Y:S01]  /*7400*/  VIADD R15, R17, 0x30 ;  /* 0x00000030110f7836 */ /* 0x000fe20000000000 */
[----:B------:R-:W-:Y:S01]  /*7410*/  ULDC.64 UR8, c[0x0][0x828] ;  /* 0x00020a0000087ab9 */ /* 0x000fe20000000a00 */
[----:B------:R-:W-:Y:S01]  /*7420*/  IMAD R11, R11, UR10, R6 ;  /* 0x0000000a0b0b7c24 */ /* 0x000fe2000f8e0206 */
[----:B------:R-:W-:Y:S01]  /*7430*/  ISETP.GE.OR P4, PT, R4, UR7, P5 ;  /* 0x0000000704007c0c */ /* 0x000fe2000af86670 */
[----:B------:R-:W-:Y:S01]  /*7440*/  IMAD.MOV.U32 R6, RZ, RZ, R2 ;  /* 0x000000ffff067224 */ /* 0x000fe200078e0002 */
[----:B------:R-:W-:Y:S01]  /*7450*/  IADD3 R2, P3, R17, UR4, RZ ;  /* 0x0000000411027c10 */ /* 0x000fe2000ff7e0ff */
[----:B------:R-:W-:Y:S01]  /*7460*/  USEL UR36, UR36, URZ, !UP0 ;  /* 0x0000003f24247287 */ /* 0x000fe2000c000000 */
[-C--:B------:R-:W-:Y:S01]  /*7470*/  ISETP.GE.AND P6, PT, R7, R12.reuse, PT ;  /* 0x0000000c0700720c */ /* 0x080fe20003fc6270 */
        /* <DEDUP_REMOVED lines=11> */
[----:B------:R-:W-:Y:S01]  /*7530*/  IMAD.WIDE R2, R9, 0x80, R2 ;  /* 0x0000008009027825 */ /* 0x000fe200078e0202 */
[----:B------:R-:W-:-:S03]  /*7540*/  ISETP.GE.OR P3, PT, R4, UR7, P6 ;  /* 0x0000000704007c0c */ /* 0x000fc6000b766670 */
[----:B------:R-:W-:Y:S01]  /*7550*/  VIADD R9, R15, UR4 ;  /* 0x000000040f097c36 */ /* 0x000fe20008000000 */
[----:B------:R-:W-:Y:S09]  /*7560*/  @P4 BRA `(.L_x_1739) ;  /* 0x0000000000284947 */ /* 0x000ff20003800000 */
        /* <DEDUP_REMOVED lines=10> */
.L_x_1739:
[----:B------:R-:W-:Y:S05]  /*7610*/  BSYNC B0 ;  /* 0x0000000000007941 */ /* 0x000fea0003800000 */
.L_x_1738:
[----:B------:R-:W-:Y:S01]  /*7620*/  BSSY B0, `(.L_x_1740) ;  /* 0x0000010000007945 */ /* 0x000fe20003800000 */
[----:B------:R-:W-:-:S03]  /*7630*/  ISETP.GE.OR P4, PT, R4, UR7, P0 ;  /* 0x0000000704007c0c */ /* 0x000fc60008786670 */
[----:B------:R-:W-:Y:S10]  /*7640*/  @P3 BRA `(.L_x_1741) ;  /* 0x0000000000343947 */ /* 0x000ff40003800000 */
        /* <DEDUP_REMOVED lines=13> */
.L_x_1741:
[----:B------:R-:W-:Y:S05]  /*7720*/  BSYNC B0 ;  /* 0x0000000000007941 */ /* 0x000fea0003800000 */
.L_x_1740:
[----:B------:R-:W-:Y:S01]  /*7730*/  BSSY B0, `(.L_x_1742) ;  /* 0x0000010000007945 */ /* 0x000fe20003800000 */
[----:B------:R-:W-:-:S03]  /*7740*/  ISETP.GE.OR P3, PT, R4, UR7, P1 ;  /* 0x0000000704007c0c */ /* 0x000fc60008f66670 */
[----:B------:R-:W-:Y:S10]  /*7750*/  @P4 BRA `(.L_x_1743) ;  /* 0x0000000000344947 */ /* 0x000ff40003800000 */
        /* <DEDUP_REMOVED lines=13> */
.L_x_1743:
[----:B------:R-:W-:Y:S05]  /*7830*/  BSYNC B0 ;  /* 0x0000000000007941 */ /* 0x000fea0003800000 */
.L_x_1742:
[----:B------:R-:W-:Y:S01]  /*7840*/  BSSY B0, `(.L_x_1744) ;  /* 0x0000011000007945 */ /* 0x000fe20003800000 */
[----:B------:R-:W-:Y:S01]  /*7850*/  ISETP.GE.OR P4, PT, R4, UR7, P2 ;  /* 0x0000000704007c0c */ /* 0x000fe20009786670 */
[----:B------:R-:W-:Y:S02]  /*7860*/  VIADD R13, R17, 0x50 ;  /* 0x00000050110d7836 */ /* 0x000fe40000000000 */
[----:B------:R-:W-:Y:S10]  /*7870*/  @P3 BRA `(.L_x_1745) ;  /* 0x0000000000343947 */ /* 0x000ff40003800000 */
        /* <DEDUP_REMOVED lines=13> */
.L_x_1745:
[----:B------:R-:W-:Y:S05]  /*7950*/  BSYNC B0 ;  /* 0x0000000000007941 */ /* 0x000fea0003800000 */
.L_x_1744:
[----:B------:R-:W-:Y:S01]  /*7960*/  BSSY B0, `(.L_x_1746) ;  /* 0x0000010000007945 */ /* 0x000fe20003800000 */
[----:B------:R-:W-:-:S03]  /*7970*/  ISETP.GE.AND P3, PT, R13, R12, PT ;  /* 0x0000000c0d00720c */ /* 0x000fc60003f66270 */
        /* <DEDUP_REMOVED lines=14> */
.L_x_1747:
[----:B------:R-:W-:Y:S05]  /*7a60*/  BSYNC B0 ;  /* 0x0000000000007941 */ /* 0x000fea0003800000 */
.L_x_1746:
[----:B------:R-:W-:Y:S01]  /*7a70*/  ISETP.GE.OR P4, PT, R4, UR7, P3 ;  /* 0x0000000704007c0c */ /* 0x000fe20009f86670 */
[C---:B-1----:R-:W-:Y:S01]  /*7a80*/  IMAD R0, R18.reuse, UR11, RZ ;  /* 0x0000000b12007c24 */ /* 0x042fe2000f8e02ff */
[----:B------:R-:W-:Y:S01]  /*7a90*/  BSSY B0, `(.L_x_1748) ;  /* 0x0000012000007945 */ /* 0x000fe20003800000 */
[----:B--234-:R-:W-:-:S04]  /*7aa0*/  IMAD.WIDE.U32 R10, R18, UR10, R4 ;  /* 0x0000000a120a7c25 */ /* 0x01cfc8000f8e0004 */
[----:B------:R-:W-:Y:S02]  /*7ab0*/  IMAD R21, R19, UR10, R0 ;  /* 0x0000000a13157c24 */ /* 0x000fe4000f8e0200 */
[----:B------:R-:W-:-:S04]  /*7ac0*/  VIADD R19, R17, 0x60 ;  /* 0x0000006011137836 */ /* 0x000fc80000000000 */
        /* <DEDUP_REMOVED lines=14> */
.L_x_1749:
[----:B------:R-:W-:Y:S05]  /*7bb0*/  BSYNC B0 ;  /* 0x0000000000007941 */ /* 0x000fea0003800000 */
.L_x_1748:
[----:B------:R-:W-:Y:S01]  /*7bc0*/  ISETP.GE.AND P4, PT, R19, R12, PT ;  /* 0x0000000c1300720c */ /* 0x000fe20003f86270 */
[----:B------:R-:W-:Y:S01]  /*7bd0*/  ULDC UR12, c[0x0][0x83c] ;  /* 0x00020f00000c7ab9 */ /* 0x000fe20000000800 */
[----:B------:R-:W-:Y:S01]  /*7be0*/  BSSY B0, `(.L_x_1750) ;  /* 0x0000014000007945 */ /* 0x000fe20003800000 */
[C---:B------:R-:W-:Y:S01]  /*7bf0*/  ISETP.GE.OR P6, PT, R4.reuse, UR12, P5 ;  /* 0x0000000c04007c0c */ /* 0x040fe2000afc6670 */
[----:B------:R-:W-:Y:S01]  /*7c00*/  VIADD R19, R17, 0x70 ;  /* 0x0000007011137836 */ /* 0x000fe20000000000 */
[----:B------:R-:W-:Y:S01]  /*7c10*/  ISETP.GE.OR P5, PT, R4, UR7, P4 ;  /* 0x0000000704007c0c */ /* 0x000fe2000a7a6670 */
[----:B------:R-:W-:Y:S01]  /*7c20*/  IMAD.IADD R13, R21, 0x1, R11 ;  /* 0x00000001150d7824 */ /* 0x000fe200078e020b */
[----:B------:R-:W-:-:S11]  /*7c30*/  P2R R16, PR, RZ, 0x40 ;  /* 0x00000040ff107803 */ /* 0x000fd60000000000 */
        /* <DEDUP_REMOVED lines=10> */
[----:B-1----:R-:W-:Y:S01]  /*7ce0*/  LEA R22, P5, R6, UR4, 0x1 ;  /* 0x0000000406167c11 */ /* 0x002fe2000f8a08ff */
[----:B------:R-:W-:-:S05]  /*7cf0*/  IMAD.IADD R7, R7, 0x1, R17 ;  /* 0x0000000107077824 */ /* 0x000fca00078e0211 */
[----:B------:R-:W-:-:S05]  /*7d00*/  LEA.HI.X R23, R6, UR5, R7, 0x1, P5 ;  /* 0x0000000506177c11 */ /* 0x000fca000a8f0c07 */
[----:B------:R2:W-:Y:S02]  /*7d10*/  STG.E.128 desc[UR46][R22.64], RZ ;  /* 0x000000ff16007986 */ /* 0x0005e4000c101d2e */
.L_x_1751:
[----:B------:R-:W-:Y:S05]  /*7d20*/  BSYNC B0 ;  /* 0x0000000000007941 */ /* 0x000fea0003800000 */
.L_x_1750:
        /* <DEDUP_REMOVED lines=17> */
.L_x_1753:
[----:B------:R-:W-:Y:S05]  /*7e40*/  BSYNC B0 ;  /* 0x0000000000007941 */ /* 0x000fea0003800000 */
.L_x_1752:
[----:B------:R-:W-:Y:S01]  /*7e50*/  ISETP.NE.AND P6, PT, R16, RZ, PT ;  /* 0x000000ff1000720c */ /* 0x000fe20003fc5270 */
[----:B------:R-:W-:Y:S01]  /*7e60*/  ULDC.64 UR8, c[0x0][0x858] ;  /* 0x0002160000087ab9 */ /* 0x000fe20000000a00 */
[----:B------:R-:W-:Y:S01]  /*7e70*/  P2R R0, PR, RZ, 0x20 ;  /* 0x00000020ff007803 */ /* 0x000fe20000000000 */
[----:B------:R-:W-:Y:S01]  /*7e80*/  UIMAD UR4, UR6, UR8, URZ ;  /* 0x00000008060472a4 */ /* 0x000fe2000f8e023f */
[----:B------:R-:W-:Y:S01]  /*7e90*/  ISETP.NE.AND P5, PT, R20, RZ, PT ;  /* 0x000000ff1400720c */ /* 0x000fe20003fa5270 */
[----:B------:R-:W-:Y:S01]  /*7ea0*/  IMAD.U32 R5, RZ, RZ, UR8 ;  /* 0x00000008ff057e24 */ /* 0x000fe2000f8e00ff */
[----:B------:R-:W-:Y:S01]  /*7eb0*/  BSSY B0, `(.L_x_1754) ;  /* 0x0000019000007945 */ /* 0x000fe20003800000 */
[----:B------:R-:W-:Y:S01]  /*7ec0*/  IMAD.MOV.U32 R12, RZ, RZ, R10 ;  /* 0x000000ffff0c7224 */ /* 0x000fe200078e000a */
[C---:B------:R-:W-:Y:S01]  /*7ed0*/  ISETP.GE.OR P5, PT, R4.reuse, UR12, P5 ;  /* 0x0000000c04007c0c */ /* 0x040fe2000afa6670 */
[----:B------:R-:W-:Y:S01]  /*7ee0*/  UIMAD UR4, UR36, UR9, UR4 ;  /* 0x00000009240472a4 */ /* 0x000fe2000f8e0204 */
[----:B------:R-:W-:Y:S01]  /*7ef0*/  ISETP.GE.OR P0, PT, R4, UR12, P0 ;  /* 0x0000000c04007c0c */ /* 0x000fe20008706670 */
[----:B------:R-:W-:Y:S01]  /*7f00*/  IMAD.WIDE.U32 R12, R5, UR36, R12 ;  /* 0x00000024050c7c25 */ /* 0x000fe2000f8e000c */
[----:B---3--:R-:W-:-:S02]  /*7f10*/  P2R R8, PR, RZ, 0x20 ;  /* 0x00000020ff087803 */ /* 0x008fc40000000000 */
[----:B------:R-:W-:Y:S01]  /*7f20*/  ISETP.NE.AND P5, PT, R0, RZ, PT ;  /* 0x000000ff0000720c */ /* 0x000fe20003fa5270 */
[----:B------:R-:W-:Y:S01]  /*7f30*/  VIADD R7, R13, UR4 ;  /* 0x000000040d077c36 */ /* 0x000fe20008000000 */
[C---:B------:R-:W-:Y:S02]  /*7f40*/  ISETP.GE.OR P1, PT, R4.reuse, UR12, P1 ;  /* 0x0000000c04007c0c */ /* 0x040fe40008f26670 */
[C---:B------:R-:W-:Y:S02]  /*7f50*/  ISETP.GE.OR P2, PT, R4.reuse, UR12, P2 ;  /* 0x0000000c04007c0c */ /* 0x040fe40009746670 */
[C---:B------:R-:W-:Y:S02]  /*7f60*/  ISETP.GE.OR P3, PT, R4.reuse, UR12, P3 ;  /* 0x0000000c04007c0c */ /* 0x040fe40009f66670 */
[C---:B------:R-:W-:Y:S02]  /*7f70*/  ISETP.GE.OR P4, PT, R4.reuse, UR12, P4 ;  /* 0x0000000c04007c0c */ /* 0x040fe4000a786670 */
        /* <DEDUP_REMOVED lines=12> */
.L_x_1755:
[----:B------:R-:W-:Y:S05]  /*8040*/  BSYNC B0 ;  /* 0x0000000000007941 */ /* 0x000fea0003800000 */
.L_x_1754:
        /* <DEDUP_REMOVED lines=16> */
.L_x_1757:
[----:B------:R-:W-:Y:S05]  /*8150*/  BSYNC B0 ;  /* 0x0000000000007941 */ /* 0x000fea0003800000 */
.L_x_1756:
        /* <DEDUP_REMOVED lines=15> */
.L_x_1759:
[----:B------:R-:W-:Y:S05]  /*8250*/  BSYNC B0 ;  /* 0x0000000000007941 */ /* 0x000fea0003800000 */
.L_x_1758:
        /* <DEDUP_REMOVED lines=15> */
.L_x_1761:
[----:B------:R-:W-:Y:S05]  /*8350*/  BSYNC B0 ;  /* 0x0000000000007941 */ /* 0x000fea0003800000 */
.L_x_1760:
        /* <DEDUP_REMOVED lines=15> */
.L_x_1763:
[----:B------:R-:W-:Y:S05]  /*8450*/  BSYNC B0 ;  /* 0x0000000000007941 */ /* 0x000fea0003800000 */
.L_x_1762:
        /* <DEDUP_REMOVED lines=15> */
.L_x_1765:
[----:B------:R-:W-:Y:S05]  /*8550*/  BSYNC B0 ;  /* 0x0000000000007941 */ /* 0x000fea0003800000 */
.L_x_1764:
        /* <DEDUP_REMOVED lines=15> */
.L_x_1767:
[----:B------:R-:W-:Y:S05]  /*8650*/  BSYNC B0 ;  /* 0x0000000000007941 */ /* 0x000fea0003800000 */
.L_x_1766:
        /* <DEDUP_REMOVED lines=15> */
.L_x_1675:
[----:B------:R-:W-:-:S08]  /*8750*/  NOP ;  /* 0x0000000000007918 */ /* 0x000fd00000000000 */
[----:B------:R-:W1:-:S00]  /*8760*/  USETMAXREG.DEALLOC.CTAPOOL 0x18 ;  /* 0x00000018000079c8 */ /* 0x000e4000080e0500 */
        /* <DEDUP_REMOVED lines=19> */
.L_x_1769:
        /* <DEDUP_REMOVED lines=13> */
.L_x_1771:
[----:B------:R-:W-:-:S05]  /*8970*/  ULDC UR4, c[0x0][0x8bc] ;  /* 0x00022f0000047ab9 */ /* 0x000fca0000000800 */
.L_x_1770:
[----:B-1----:R-:W-:-:S04]  /*8980*/  USHF.L.U32 UR11, UR14, 0x7, URZ ;  /* 0x000000070e0b7899 */ /* 0x002fc8000800063f */
[----:B------:R-:W-:-:S04]  /*8990*/  UISETP.GE.AND UP0, UPT, UR11, UR4, UPT ;  /* 0x000000040b00728c */ /* 0x000fc8000bf06270 */
[----:B--2---:R-:W-:-:S06]  /*89a0*/  USEL UR12, UR12, 0xffffffff, !UP0 ;  /* 0xffffffff0c0c7887 */ /* 0x004fcc000c000000 */
[----:B------:R-:W-:-:S13]  /*89b0*/  ISETP.LE.AND P0, PT, RZ, UR12, PT ;  /* 0x0000000cff007c0c */ /* 0x000fda000bf03270 */
[----:B------:R-:W-:Y:S05]  /*89c0*/  @!P0 BRA `(.L_x_1680) ;  /* 0x0000003800388947 */ /* 0x000fea0003800000 */
[----:B------:R-:W-:Y:S01]  /*89d0*/  ULDC.64 UR4, c[0x0][0x770] ;  /* 0x0001dc0000047ab9 */ /* 0x000fe20000000a00 */
[----:B------:R-:W1:Y:S01]  /*89e0*/  S2UR UR13, SR_CTAID.Y ;  /* 0x00000000000d79c3 */ /* 0x000e620000002600 */
[----:B------:R-:W-:Y:S01]  /*89f0*/  UISETP.NE.U32.AND UP0, UPT, UR4, URZ, UPT ;  /* 0x0000003f0400728c */ /* 0x000fe2000bf05070 */
[----:B------:R-:W-:-:S03]  /*8a00*/  ULDC.64 UR8, c[0x0][0x788] ;  /* 0x0001e20000087ab9 */ /* 0x000fc60000000a00 */
        /* <DEDUP_REMOVED lines=8> */
[----:B------:R-:W-:-:S04]  /*8a90*/  UISETP.NE.U32.AND UP1, UPT, UR4, URZ, UPT ;  /* 0x0000003f0400728c */ /* 0x000fc8000bf25070 */
[----:B------:R-:W-:-:S06]  /*8aa0*/  UISETP.NE.AND.EX UP1, UPT, UR5, URZ, UPT, UP1 ;  /* 0x0000003f0500728c */ /* 0x000fcc000bf25310 */
[----:B------:R-:W-:-:S05]  /*8ab0*/  PLOP3.LUT P2, PT, PT, PT, UP1, 0x80, 0x0 ;  /* 0x000000000000781c */ /* 0x000fca0003f4f018 */
[----:B------:R-:W-:Y:S02]  /*8ac0*/  @UP1 ULDC.64 UR4, c[0x0][0x780] ;  /* 0x0001e00000041ab9 */ /* 0x000fe40000000a00 */
[----:B------:R-:W-:-:S06]  /*8ad0*/  @UP1 UIMAD.WIDE UR4, UR12, 0x4, UR4 ;  /* 0x000000040c0418a5 */ /* 0x000fcc000f8e0204 */
[----:B------:R-:W-:Y:S02]  /*8ae0*/  IMAD.U32 R4, RZ, RZ, UR4 ;  /* 0x00000004ff047e24 */ /* 0x000fe4000f8e00ff */
[----:B------:R-:W-:-:S05]  /*8af0*/  IMAD.U32 R5, RZ, RZ, UR5 ;  /* 0x00000005ff057e24 */ /* 0x000fca000f8e00ff */
[----:B------:R-:W3:Y:S01]  /*8b00*/  @P2 LDG.E R4, desc[UR46][R4.64] ;  /* 0x0000002e04042981 */ /* 0x000ee2000c1e1900 */
[----:B------:R-:W-:Y:S01]  /*8b10*/  PLOP3.LUT P0, PT, PT, PT, UP0, 0x80, 0x0 ;  /* 0x000000000000781c */ /* 0x000fe20003f0f008 */
[----:B-1----:R-:W-:-:S12]  /*8b20*/  USHF.R.S32.HI UR16, URZ, 0x1f, UR13 ;  /* 0x0000001f3f107899 */ /* 0x002fd8000801140d */
[----:B--2---:R-:W-:Y:S02]  /*8b30*/  @P0 R2UR UR4, R0 ;  /* 0x00000000000402ca */ /* 0x004fe400000e0000 */
[----:B------:R-:W-:Y:S01]  /*8b40*/  ISETP.NE.U32.AND P0, PT, RZ, UR8, PT ;  /* 0x00000008ff007c0c */ /* 0x000fe2000bf05070 */
[----:B------:R-:W-:-:S03]  /*8b50*/  ULDC UR8, c[0x0][0x280] ;  /* 0x0000a00000087ab9 */ /* 0x000fc60000000800 */
[----:B------:R-:W-:-:S07]  /*8b60*/  ISETP.NE.AND.EX P0, PT, RZ, UR9, PT, P0 ;  /* 0x00000009ff007c0c */ /* 0x000fce000bf05300 */
[----:B------:R-:W-:-:S04]  /*8b70*/  @UP0 ULEA UR4, UR12, UR4, 0x6 ;  /* 0x000000040c040291 */ /* 0x000fc8000f8e303f */
[----:B------:R-:W-:-:S04]  /*8b80*/  @UP0 USHF.R.S32.HI UR5, URZ, 0x1f, UR4 ;  /* 0x0000001f3f050899 */ /* 0x000fc80008011404 */
[----:B------:R-:W-:-:S04]  /*8b90*/  @UP0 ULEA.HI UR5, UR5, UR4, URZ, 0x6 ;  /* 0x0000000405050291 */ /* 0x000fc8000f8f303f */
[----:B------:R-:W-:-:S04]  /*8ba0*/  @UP0 USHF.L.U32 UR5, UR5, 0x7, URZ ;  /* 0x0000000705050899 */ /* 0x000fc8000800063f */
[----:B------:R-:W-:Y:S01]  /*8bb0*/  @UP0 ULOP3.LUT UR7, UR5, 0xffffe000, URZ, 0xc0, !UPT ;  /* 0xffffe00005070892 */ /* 0x000fe2000f8ec03f */
[----:B---3--:R-:W-:-:S03]  /*8bc0*/  @P2 R2UR UR8, R4 ;  /* 0x00000000040822ca */ /* 0x008fc600000e0000 */
[----:B------:R-:W-:Y:S01]  /*8bd0*/  @UP0 USHF.R.S32.HI UR9, URZ, 0x1f, UR7 ;  /* 0x0000001f3f090899 */ /* 0x000fe20008011407 */
[----:B------:R-:W-:Y:S11]  /*8be0*/  @P2 BRA `(.L_x_1772) ;  /* 0x0000000000142947 */ /* 0x000ff60003800000 */
[----:B------:R-:W-:Y:S05]  /*8bf0*/  @!P1 BRA `(.L_x_1772) ;  /* 0x0000000000109947 */ /* 0x000fea0003800000 */
[----:B------:R-:W2:Y:S04]  /*8c00*/  LDG.E R5, desc[UR46][R2.64] ;  /* 0x0000002e02057981 */ /* 0x000ea8000c1e1900 */
[----:B------:R-:W2:Y:S02]  /*8c10*/  LDG.E R0, desc[UR46][R2.64+0x4] ;  /* 0x0000042e02007981 */ /* 0x000ea4000c1e1900 */
[----:B--2---:R-:W-:-:S05]  /*8c20*/  IMAD.IADD R0, R0, 0x1, -R5 ;  /* 0x0000000100007824 */ /* 0x004fca00078e0a05 */
[----:B------:R-:W-:-:S15]  /*8c30*/  R2UR UR8, R0 ;  /* 0x00000000000872ca */ /* 0x000fde00000e0000 */
.L_x_1772:
[----:B------:R-:W-:Y:S01]  /*8c40*/  UMOV UR4, URZ ;  /* 0x0000003f00047c82 */ /* 0x000fe20008000000 */
[----:B------:R-:W-:Y:S01]  /*8c50*/  UMOV UR5, URZ ;  /* 0x0000003f00057c82 */ /* 0x000fe20008000000 */
[----:B------:R-:W-:Y:S01]  /*8c60*/  ULDC UR6, c[0x0][0x290] ;  /* 0x0000a40000067ab9 */ /* 0x000fe20000000800 */
[----:B------:R-:W-:Y:S01]  /*8c70*/  @UP0 UMOV UR4, UR7 ;  /* 0x0000000700040c82 */ /* 0x000fe20008000000 */
[----:B------:R-:W-:Y:S01]  /*8c80*/  @UP0 UMOV UR5, UR9 ;  /* 0x0000000900050c82 */ /* 0x000fe20008000000 */
        /* <DEDUP_REMOVED lines=8> */
.L_x_1773:
        /* <DEDUP_REMOVED lines=9> */
[----:B------:R-:W2:Y:S02]  /*8da0*/  LDG.E R5, desc[UR46][R2.64+0x4] ;  /* 0x0000042e02057981 */ /* 0x000ea4000c1e1900 */
[----:B--2---:R-:W-:-:S05]  /*8db0*/  IMAD.IADD R0, R5, 0x1, -R0 ;  /* 0x0000000105007824 */ /* 0x004fca00078e0a00 */
[----:B------:R-:W-:-:S15]  /*8dc0*/  R2UR UR6, R0 ;  /* 0x00000000000672ca */ /* 0x000fde00000e0000 */
.L_x_1774:
[----:B------:R-:W-:Y:S01]  /*8dd0*/  UIADD3 UR7, -UR6, UR8, UR11 ;  /* 0x0000000806077290 */ /* 0x000fe2000fffe10b */
[----:B------:R-:W-:Y:S01]  /*8de0*/  ISETP.LE.AND P0, PT, RZ, UR14, PT ;  /* 0x0000000eff007c0c */ /* 0x000fe2000bf03270 */
[----:B------:R-:W-:Y:S02]  /*8df0*/  ULDC UR9, c[0x0][0x74c] ;  /* 0x0001d30000097ab9 */ /* 0x000fe40000000800 */
[----:B------:R-:W-:Y:S02]  /*8e00*/  UIADD3 UR9, UR7, -UR9, URZ ;  /* 0x8000000907097290 */ /* 0x000fe4000fffe03f */
[----:B------:R-:W-:Y:S02]  /*8e10*/  UIADD3 UR7, UR8, 0x3f, URZ ;  /* 0x0000003f08077890 */ /* 0x000fe4000fffe03f */
[----:B------:R-:W-:-:S04]  /*8e20*/  USHF.R.S32.HI UR10, URZ, 0x1f, UR9 ;  /* 0x0000001f3f0a7899 */ /* 0x000fc80008011409 */
[----:B------:R-:W-:Y:S02]  /*8e30*/  ULEA.HI UR10, UR10, UR9, URZ, 0x6 ;  /* 0x000000090a0a7291 */ /* 0x000fe4000f8f303f */
[----:B------:R-:W-:Y:S02]  /*8e40*/  USHF.R.S32.HI UR9, URZ, 0x1f, UR7 ;  /* 0x0000001f3f097899 */ /* 0x000fe40008011407 */
[----:B------:R-:W-:Y:S02]  /*8e50*/  USHF.R.S32.HI UR10, URZ, 0x6, UR10 ;  /* 0x000000063f0a7899 */ /* 0x000fe4000801140a */
[----:B------:R-:W-:Y:S02]  /*8e60*/  ULEA.HI UR9, UR9, UR7, URZ, 0x6 ;  /* 0x0000000709097291 */ /* 0x000fe4000f8f303f */
[----:B------:R-:W-:Y:S02]  /*8e70*/  UISETP.LT.AND UP1, UPT, URZ, UR10, UPT ;  /* 0x0000000a3f00728c */ /* 0x000fe4000bf21270 */
[----:B------:R-:W-:-:S02]  /*8e80*/  USHF.R.S32.HI UR9, URZ, 0x6, UR9 ;  /* 0x000000063f097899 */ /* 0x000fc40008011409 */
[----:B------:R-:W-:-:S04]  /*8e90*/  USEL UR7, URZ, UR10, !UP1 ;  /* 0x0000000a3f077287 */ /* 0x000fc8000c800000 */
[----:B------:R-:W-:Y:S01]  /*8ea0*/  IMAD.U32 R2, RZ, RZ, UR9 ;  /* 0x00000009ff027e24 */ /* 0x000fe2000f8e00ff */
[----:B------:R-:W-:Y:S07]  /*8eb0*/  @!P0 BRA `(.L_x_1775) ;  /* 0x00000000001c8947 */ /* 0x000fee0003800000 */
[----:B------:R-:W-:Y:S01]  /*8ec0*/  UIADD3 UR8, UR11, 0xbf, UR8 ;  /* 0x000000bf0b087890 */ /* 0x000fe2000fffe008 */
[----:B------:R-:W-:-:S03]  /*8ed0*/  ULDC UR9, c[0x0][0x748] ;  /* 0x0001d20000097ab9 */ /* 0x000fc60000000800 */
[----:B------:R-:W-:-:S04]  /*8ee0*/  UIADD3 UR8, UR8, UR9, -UR6 ;  /* 0x0000000908087290 */ /* 0x000fc8000fffe806 */
[----:B------:R-:W-:-:S04]  /*8ef0*/  USHF.R.S32.HI UR6, URZ, 0x1f, UR8 ;  /* 0x0000001f3f067899 */ /* 0x000fc80008011408 */
[----:B------:R-:W-:-:S04]  /*8f00*/  ULEA.HI UR6, UR6, UR8, URZ, 0x6 ;  /* 0x0000000806067291 */ /* 0x000fc8000f8f303f */
[----:B------:R-:W-:-:S06]  /*8f10*/  USHF.R.S32.HI UR6, URZ, 0x6, UR6 ;  /* 0x000000063f067899 */ /* 0x000fcc0008011406 */
[----:B------:R-:W-:-:S07]  /*8f20*/  VIMNMX R2, R2, UR6, PT ;  /* 0x0000000602027c48 */ /* 0x000fce000bfe0100 */
.L_x_1775:
[----:B------:R-:W-:-:S13]  /*8f30*/  ISETP.GT.AND P0, PT, R2, UR7, PT ;  /* 0x0000000702007c0c */ /* 0x000fda000bf04270 */
[----:B------:R-:W-:Y:S05]  /*8f40*/  @!P0 BRA `(.L_x_1680) ;  /* 0x0000003000d88947 */ /* 0x000fea0003800000 */
[----:B------:R-:W-:Y:S01]  /*8f50*/  ULDC.64 UR14, c[0x0][0x2d8] ;  /* 0x0000b600000e7ab9 */ /* 0x000fe20000000a00 */
[----:B------:R-:W-:Y:S01]  /*8f60*/  VIADD R0, R2, -UR7 ;  /* 0x8000000702007c36 */ /* 0x000fe20008000000 */
[----:B------:R-:W-:Y:S02]  /*8f70*/  UIMAD UR10, UR16, UR14, URZ ;  /* 0x0000000e100a72a4 */ /* 0x000fe4000f8e023f */
[----:B------:R-:W-:Y:S02]  /*8f80*/  UIMAD.WIDE.U32 UR8, UR13, UR14, URZ ;  /* 0x0000000e0d0872a5 */ /* 0x000fe4000f8e003f */
[----:B------:R-:W-:Y:S01]  /*8f90*/  USHF.R.S32.HI UR6, URZ, 0x1f, UR12 ;  /* 0x0000001f3f067899 */ /* 0x000fe2000801140c */
[----:B------:R-:W-:Y:S01]  /*8fa0*/  LOP3.LUT R0, R0, 0x1, RZ, 0xc0, !PT ;  /* 0x0000000100007812 */ /* 0x000fe200078ec0ff */
[----:B------:R-:W-:Y:S02]  /*8fb0*/  UIMAD UR13, UR13, UR15, UR10 ;  /* 0x0000000f0d0d72a4 */ /* 0x000fe4000f8e020a */
[----:B------:R-:W-:Y:S01]  /*8fc0*/  UIADD3 UR10, UP1, UR4, UR8, URZ ;  /* 0x00000008040a7290 */ /* 0x000fe2000ff3e03f */
[----:B------:R-:W-:Y:S01]  /*8fd0*/  ISETP.NE.U32.AND P1, PT, R0, 0x1, PT ;  /* 0x000000010000780c */ /* 0x000fe20003f25070 */
[----:B------:R-:W-:-:S02]  /*8fe0*/  UIADD3 UR13, UR9, UR13, URZ ;  /* 0x0000000d090d7290 */ /* 0x000fc4000fffe03f */
[----:B------:R-:W-:Y:S01]  /*8ff0*/  USEL UR6, UR6, URZ, !UP0 ;  /* 0x0000003f06067287 */ /* 0x000fe2000c000000 */
[----:B------:R-:W-:Y:S01]  /*9000*/  ULDC.64 UR26, c[0x0][0x2e0] ;  /* 0x0000b800001a7ab9 */ /* 0x000fe20000000a00 */
[----:B------:R-:W-:Y:S02]  /*9010*/  USEL UR12, UR12, URZ, !UP0 ;  /* 0x0000003f0c0c7287 */ /* 0x000fe4000c000000 */
[----:B------:R-:W-:Y:S02]  /*9020*/  UIADD3.X UR11, UR5, UR13, URZ, UP1, !UPT ;  /* 0x0000000d050b7290 */ /* 0x000fe40008ffe43f */
[----:B------:R-:W-:Y:S02]  /*9030*/  UIMAD UR14, UR6, UR26, URZ ;  /* 0x0000001a060e72a4 */ /* 0x000fe4000f8e023f */
[----:B------:R-:W-:Y:S02]  /*9040*/  UIMAD.WIDE.U32 UR10, UR12, UR26, UR10 ;  /* 0x0000001a0c0a72a5 */ /* 0x000fe4000f8e000a */
[----:B------:R-:W-:Y:S01]  /*9050*/  UIMAD UR14, UR12, UR27, UR14 ;  /* 0x0000001b0c0e72a4 */ /* 0x000fe2000f8e020e */
[----:B------:R-:W-:-:S03]  /*9060*/  ELECT P0, URZ, PT ;  /* 0x00000000003f782f */ /* 0x000fc60003800000 */
        /* <DEDUP_REMOVED lines=20> */
.L_x_1778:
[----:B------:R-:W-:Y:S05]  /*91b0*/  BSYNC B0 ;  /* 0x0000000000007941 */ /* 0x000fea0003800000 */
.L_x_1777:
        /* <DEDUP_REMOVED lines=19> */
.L_x_1780:
[----:B------:R-:W-:Y:S05]  /*92f0*/  BSYNC B0 ;  /* 0x0000000000007941 */ /* 0x000fea0003800000 */
.L_x_1779:
[----:B------:R-:W-:Y:S06]  /*9300*/  BAR.ARV 0xa, 0xa0 ;  /* 0x0282800000007b1d */ /* 0x000fec0000002000 */
[----:B------:R-:W-:Y:S04]  /*9310*/  BSSY B0, `(.L_x_1781) ;  /* 0x0000003000007945 */ /* 0x000fe80003800000 */
[----:B------:R-:W-:Y:S05]  /*9320*/  @!P0 BRA `(.L_x_1782) ;  /* 0x0000000000048947 */ /* 0x000fea0003800000 */
[----:B------:R-:W-:-:S04]  /*9330*/  DEPBAR.LE SB0, 0x0 ;  /* 0x000080000000791a */ /* 0x000fc80000000000 */
.L_x_1782:
[----:B------:R-:W-:Y:S05]  /*9340*/  BSYNC B0 ;  /* 0x0000000000007941 */ /* 0x000fea0003800000 */
.L_x_1781:
[----:B------:R-:W-:Y:S06]  /*9350*/  BAR.ARV 0xb, 0xa0 ;  /* 0x02c2800000007b1d */ /* 0x000fec0000002000 */
[----:B------:R-:W-:Y:S01]  /*9360*/  UIADD3 UR15, UR7, 0x1, URZ ;  /* 0x00000001070f7890 */ /* 0x000fe2000fffe03f */
[----:B------:R-:W-:Y:S11]  /*9370*/  BRA `(.L_x_1783) ;  /* 0x0000000000047947 */ /* 0x000ff60003800000 */
.L_x_1776:
[----:B------:R-:W-:-:S05]  /*9380*/  UMOV UR15, UR7 ;  /* 0x00000007000f7c82 */ /* 0x000fca0008000000 */
.L_x_1783:
[----:B------:R-:W-:-:S06]  /*9390*/  UIADD3 UR6, UR7, 0x1, URZ ;  /* 0x0000000107067890 */ /* 0x000fcc000fffe03f */
[----:B------:R-:W-:-:S13]  /*93a0*/  ISETP.NE.AND P1, PT, R2, UR6, PT ;  /* 0x0000000602007c0c */ /* 0x000fda000bf25270 */
[----:B------:R-:W-:Y:S05]  /*93b0*/  @!P1 BRA `(.L_x_1680) ;  /* 0x0000002c00bc9947 */ /* 0x000fea0003800000 */
[----:B------:R-:W-:Y:S01]  /*93c0*/  UMOV UR16, UR8 ;  /* 0x0000000800107c82 */ /* 0x000fe20008000000 */
[----:B------:R-:W-:Y:S01]  /*93d0*/  UMOV UR17, UR13 ;  /* 0x0000000d00117c82 */ /* 0x000fe20008000000 */
[----:B------:R-:W-:Y:S01]  /*93e0*/  ULDC.64 UR18, c[0x0][0x2c0] ;  /* 0x0000b00000127ab9 */ /* 0x000fe20000000a00 */
[----:B------:R-:W-:Y:S01]  /*93f0*/  UIMAD.WIDE.U32 UR16, UR12, UR26, UR16 ;  /* 0x0000001a0c1072a5 */ /* 0x000fe2000f8e0010 */
[----:B------:R-:W-:Y:S01]  /*9400*/  UMOV UR6, URZ ;  /* 0x0000003f00067c82 */ /* 0x000fe20008000000 */
[----:B------:R-:W-:Y:S02]  /*9410*/  ULDC.64 UR30, c[0x0][0x2c0] ;  /* 0x0000b000001e7ab9 */ /* 0x000fe40000000a00 */
[----:B------:R-:W-:-:S04]  /*9420*/  UIADD3 UR25, UP0, UR4, UR16, URZ ;  /* 0x0000001004197290 */ /* 0x000fc8000ff1e03f */
[----:B------:R-:W-:Y:S02]  /*9430*/  UIADD3.X UR16, UR5, UR14, UR17, UP0, !UPT ;  /* 0x0000000e05107290 */ /* 0x000fe400087fe411 */
[----:B------:R-:W-:Y:S02]  /*9440*/  ULEA UR24, UP0, UR25, UR18, 0x2 ;  /* 0x0000001219187291 */ /* 0x000fe4000f80103f */
[----:B------:R-:W-:Y:S02]  /*9450*/  USHF.L.U32 UR18, UR15, 0xd, URZ ;  /* 0x0000000d0f127899 */ /* 0x000fe4000800063f */
        /* <DEDUP_REMOVED lines=8> */
.L_x_1796:
        /* <DEDUP_REMOVED lines=11> */
[----:B------:R-:W-:Y:S02]  /*9590*/  ULEA.HI.X.SX32 UR39, UR19, UR27, 0x1, UP0 ;  /* 0x0000001b13277291 */ /* 0x000fe400080f0e3f */
[----:B------:R-:W-:Y:S01]  /*95a0*/  ULEA UR36, UP0, UR37, UR30, 0x2 ;  /* 0x0000001e25247291 */ /* 0x000fe2000f80103f */
[----:B------:R-:W-:-:S03]  /*95b0*/  UMOV UR41, 0x14f00000 ;  /* 0x14f0000000297882 */ /* 0x000fc60000000000 */
[----:B------:R-:W-:Y:S02]  /*95c0*/  ULEA.HI.X UR37, UR37, UR31, UR39, 0x2, UP0 ;  /* 0x0000001f25257291 */ /* 0x000fe400080f1427 */
[----:B-1----:R-:W-:-:S03]  /*95d0*/  ULEA UR28, UR29, UR28, 0x18 ;  /* 0x0000001c1d1c7291 */ /* 0x002fc6000f8ec03f */
[----:B------:R-:W-:Y:S01]  /*95e0*/  UMOV UR29, 0x400 ;  /* 0x00000400001d7882 */ /* 0x000fe20000000000 */
[----:B------:R-:W-:-:S09]  /*95f0*/  UIADD3 UR28, UR28, 0x10000, URZ ;  /* 0x000100001c1c7890 */ /* 0x000fd2000fffe03f */
[----:B------:R1:W-:Y:S02]  /*9600*/  UBLKRED.G.S.ADD.F32.RN [UR36], [UR28], UR29, desc[UR40] ;  /* 0x000028241c0073bb */ /* 0x0003e400080a141d */
[----:B-1----:R0:W-:Y:S02]  /*9610*/  UTMACMDFLUSH ;  /* 0x00000000000079b7 */ /* 0x0021e40000000000 */
.L_x_1785:
[----:B------:R-:W-:Y:S05]  /*9620*/  BSYNC B0 ;  /* 0x0000000000007941 */ /* 0x000fea0003800000 */
.L_x_1784:
        /* <DEDUP_REMOVED lines=13> */
.L_x_1787:
[----:B------:R-:W-:Y:S05]  /*9700*/  BSYNC B0 ;  /* 0x0000000000007941 */ /* 0x000fea0003800000 */
.L_x_1786:
[----:B------:R-:W-:Y:S06]  /*9710*/  BAR.ARV 0xa, 0xa0 ;  /* 0x0282800000007b1d */ /* 0x000fec0000002000 */
[----:B------:R-:W-:Y:S04]  /*9720*/  BSSY B0, `(.L_x_1788) ;  /* 0x0000003000007945 */ /* 0x000fe80003800000 */
[----:B------:R-:W-:Y:S05]  /*9730*/  @!P0 BRA `(.L_x_1789) ;  /* 0x0000000000048947 */ /* 0x000fea0003800000 */
[----:B------:R-:W-:-:S04]  /*9740*/  DEPBAR.LE SB0, 0x0 ;  /* 0x000080000000791a */ /* 0x000fc80000000000 */
.L_x_1789:
[----:B------:R-:W-:Y:S05]  /*9750*/  BSYNC B0 ;  /* 0x0000000000007941 */ /* 0x000fea0003800000 */
.L_x_1788:
        /* <DEDUP_REMOVED lines=13> */
.L_x_1791:
[----:B------:R-:W-:Y:S05]  /*9830*/  BSYNC B0 ;  /* 0x0000000000007941 */ /* 0x000fea0003800000 */
.L_x_1790:
        /* <DEDUP_REMOVED lines=13> */
.L_x_1793:
[----:B------:R-:W-:Y:S05]  /*9910*/  BSYNC B0 ;  /* 0x0000000000007941 */ /* 0x000fea0003800000 */
.L_x_1792:
[----:B------:R-:W-:Y:S01]  /*9920*/  UIADD3 UR15, UR15, 0x2, URZ ;  /* 0x000000020f0f7890 */ /* 0x000fe2000fffe03f */
[----:B------:R-:W-:Y:S06]  /*9930*/  BAR.ARV 0xa, 0xa0 ;  /* 0x0282800000007b1d */ /* 0x000fec0000002000 */
[----:B------:R-:W-:Y:S01]  /*9940*/  BSSY B0, `(.L_x_1794) ;  /* 0x0000004000007945 */ /* 0x000fe20003800000 */
[----:B------:R-:W-:-:S03]  /*9950*/  ISETP.LE.AND P1, PT, R2, UR15, PT ;  /* 0x0000000f02007c0c */ /* 0x000fc6000bf23270 */
[----:B------:R-:W-:Y:S10]  /*9960*/  @!P0 BRA `(.L_x_1795) ;  /* 0x0000000000048947 */ /* 0x000ff40003800000 */
[----:B------:R-:W-:-:S04]  /*9970*/  DEPBAR.LE SB0, 0x0 ;  /* 0x000080000000791a */ /* 0x000fc80000000000 */
.L_x_1795:
[----:B------:R-:W-:Y:S05]  /*9980*/  BSYNC B0 ;  /* 0x0000000000007941 */ /* 0x000fea0003800000 */
.L_x_1794:
[----:B------:R-:W-:Y:S06]  /*9990*/  BAR.ARV 0xb, 0xa0 ;  /* 0x02c2800000007b1d */ /* 0x000fec0000002000 */
[----:B------:R-:W-:Y:S02]  /*99a0*/  UIADD3 UR19, UR19, 0x4000, URZ ;  /* 0x0000400013137890 */ /* 0x000fe4000fffe03f */
[----:B------:R-:W-:Y:S01]  /*99b0*/  UIADD3 UR6, UR6, 0x4000, URZ ;  /* 0x0000400006067890 */ /* 0x000fe2000fffe03f */
[----:B------:R-:W-:Y:S11]  /*99c0*/  @!P1 BRA `(.L_x_1796) ;  /* 0xfffffff800c49947 */ /* 0x000ff6000383ffff */
[----:B------:R-:W-:Y:S05]  /*99d0*/  BRA `(.L_x_1680) ;  /* 0x0000002800347947 */ /* 0x000fea0003800000 */
.L_x_1768:
[----:B------:R-:W-:Y:S01]  /*99e0*/  ULDC.64 UR4, c[0x0][0x8d8] ;  /* 0x0002360000047ab9 */ /* 0x000fe20000000a00 */
[----:B------:R-:W1:Y:S01]  /*99f0*/  S2UR UR21, SR_CTAID.X ;  /* 0x00000000001579c3 */ /* 0x000e620000002500 */
[----:B------:R-:W-:-:S04]  /*9a00*/  ISETP.NE.U32.AND P0, PT, RZ, UR4, PT ;  /* 0x00000004ff007c0c */ /* 0x000fc8000bf05070 */
[----:B------:R-:W-:-:S03]  /*9a10*/  ISETP.NE.AND.EX P0, PT, RZ, UR5, PT, P0 ;  /* 0x00000005ff007c0c */ /* 0x000fc6000bf05300 */
[----:B------:R-:W2:Y:S08]  /*9a20*/  S2UR UR13, SR_CTAID.Z ;  /* 0x00000000000d79c3 */ /* 0x000eb00000002700 */
[----:B------:R-:W3:Y:S02]  /*9a30*/  S2UR UR20, SR_CTAID.Y ;  /* 0x00000000001479c3 */ /* 0x000ee40000002600 */
        /* <DEDUP_REMOVED lines=8> */
.L_x_1797:
        /* <DEDUP_REMOVED lines=9> */
[----:B------:R-:W4:Y:S01]  /*9b50*/  LDG.E R4, desc[UR46][R2.64+0x4] ;  /* 0x0000042e02047981 */ /* 0x000f22000c1e1900 */
[----:B--2---:R-:W-:Y:S02]  /*9b60*/  R2UR UR4, R0 ;  /* 0x00000000000472ca */ /* 0x004fe400000e0000 */
[----:B----4-:R-:W-:-:S13]  /*9b70*/  R2UR UR5, R4 ;  /* 0x00000000040572ca */ /* 0x010fda00000e0000 */
[----:B------:R-:W-:Y:S01]  /*9b80*/  UIADD3 UR4, -UR4, UR5, URZ ;  /* 0x0000000504047290 */ /* 0x000fe2000fffe13f */
[----:B------:R-:W-:Y:S11]  /*9b90*/  BRA `(.L_x_1798) ;  /* 0x0000000000047947 */ /* 0x000ff60003800000 */
.L_x_1799:
[----:B------:R-:W-:-:S05]  /*9ba0*/  ULDC UR4, c[0x0][0x8bc] ;  /* 0x00022f0000047ab9 */ /* 0x000fca0000000800 */
.L_x_1798:
[----:B-1----:R-:W-:Y:S01]  /*9bb0*/  USHF.L.U32 UR8, UR21, 0x7, URZ ;  /* 0x0000000715087899 */ /* 0x002fe2000800063f */
[----:B------:R-:W-:Y:S02]  /*9bc0*/  IMAD.MOV.U32 R10, RZ, RZ, 0x1 ;  /* 0x00000001ff0a7424 */ /* 0x000fe400078e00ff */
[----:B------:R-:W-:Y:S01]  /*9bd0*/  IMAD.MOV.U32 R0, RZ, RZ, RZ ;  /* 0x000000ffff007224 */ /* 0x000fe200078e00ff */
[----:B------:R-:W-:-:S04]  /*9be0*/  UISETP.GE.AND UP0, UPT, UR8, UR4, UPT ;  /* 0x000000040800728c */ /* 0x000fc8000bf06270 */
[----:B--2---:R-:W-:-:S06]  /*9bf0*/  USEL UR13, UR13, 0xffffffff, !UP0 ;  /* 0xffffffff0d0d7887 */ /* 0x004fcc000c000000 */
[----:B------:R-:W-:-:S13]  /*9c00*/  ISETP.LE.AND P0, PT, RZ, UR13, PT ;  /* 0x0000000dff007c0c */ /* 0x000fda000bf03270 */
[----:B------:R-:W-:Y:S05]  /*9c10*/  @!P0 BRA `(.L_x_1800) ;  /* 0x0000002400108947 */ /* 0x000fea0003800000 */
[----:B------:R-:W-:Y:S01]  /*9c20*/  ULDC.64 UR18, c[0x0][0x770] ;  /* 0x0001dc0000127ab9 */ /* 0x000fe20000000a00 */
[----:B------:R-:W-:Y:S01]  /*9c30*/  ULDC.64 UR14, c[0x0][0x770] ;  /* 0x0001dc00000e7ab9 */ /* 0x000fe20000000a00 */
[----:B------:R-:W-:Y:S02]  /*9c40*/  UISETP.NE.U32.AND UP1, UPT, UR18, URZ, UPT ;  /* 0x0000003f1200728c */ /* 0x000fe4000bf25070 */
[----:B------:R-:W-:Y:S02]  /*9c50*/  UIMAD.WIDE UR14, UR13, 0x4, UR14 ;  /* 0x000000040d0e78a5 */ /* 0x000fe4000f8e020e */
[----:B------:R-:W-:Y:S01]  /*9c60*/  UISETP.NE.AND.EX UP1, UPT, UR19, URZ, UPT, UP1 ;  /* 0x0000003f1300728c */ /* 0x000fe2000bf25310 */
[----:B------:R-:W-:Y:S01]  /*9c70*/  ULDC.64 UR4, c[0x0][0x778] ;  /* 0x0001de0000047ab9 */ /* 0x000fe20000000a00 */
[----:B------:R-:W-:Y:S02]  /*9c80*/  ULDC.64 UR6, c[0x0][0x780] ;  /* 0x0001e00000067ab9 */ /* 0x000fe40000000a00 */
[----:B------:R-:W-:Y:S01]  /*9c90*/  IMAD.U32 R2, RZ, RZ, UR14 ;  /* 0x0000000eff027e24 */ /* 0x000fe2000f8e00ff */
[----:B------:R-:W-:Y:S01]  /*9ca0*/  ULDC.64 UR16, c[0x0][0x778] ;  /* 0x0001de0000107ab9 */ /* 0x000fe20000000a00 */
[----:B------:R-:W-:Y:S01]  /*9cb0*/  PLOP3.LUT P1, PT, PT, PT, UP1, 0x80, 0x0 ;  /* 0x000000000000781c */ /* 0x000fe20003f2f018 */
[----:B------:R-:W-:Y:S01]  /*9cc0*/  IMAD.U32 R3, RZ, RZ, UR15 ;  /* 0x0000000fff037e24 */ /* 0x000fe2000f8e00ff */
[----:B------:R-:W-:-:S02]  /*9cd0*/  UISETP.NE.U32.AND UP0, UPT, UR4, URZ, UPT ;  /* 0x0000003f0400728c */ /* 0x000fc4000bf05070 */
[----:B------:R-:W-:Y:S02]  /*9ce0*/  UISETP.NE.U32.AND UP2, UPT, UR6, URZ, UPT ;  /* 0x0000003f0600728c */ /* 0x000fe4000bf45070 */
[----:B------:R-:W-:Y:S02]  /*9cf0*/  UISETP.NE.AND.EX UP0, UPT, UR5, URZ, UPT, UP0 ;  /* 0x0000003f0500728c */ /* 0x000fe4000bf05300 */
[----:B------:R-:W-:Y:S01]  /*9d00*/  UISETP.NE.AND.EX UP2, UPT, UR7, URZ, UPT, UP2 ;  /* 0x0000003f0700728c */ /* 0x000fe2000bf45320 */
[----:B------:R-:W-:-:S04]  /*9d10*/  ULDC.64 UR22, c[0x0][0x788] ;  /* 0x0001e20000167ab9 */ /* 0x000fc80000000a00 */
[----:B------:R-:W2:Y:S01]  /*9d20*/  @P1 LDG.E R6, desc[UR46][R2.64] ;  /* 0x0000002e02061981 */ /* 0x000ea2000c1e1900 */
[----:B------:R-:W-:Y:S01]  /*9d30*/  PLOP3.LUT P2, PT, PT, PT, UP0, 0x80, 0x0 ;  /* 0x000000000000781c */ /* 0x000fe20003f4f008 */
[----:B------:R-:W-:Y:S01]  /*9d40*/  UIMAD.WIDE UR16, UR13, 0x4, UR16 ;  /* 0x000000040d1078a5 */ /* 0x000fe2000f8e0210 */
[----:B------:R-:W-:Y:S01]  /*9d50*/  PLOP3.LUT P3, PT, PT, PT, UP2, 0x80, 0x0 ;  /* 0x000000000000781c */ /* 0x000fe20003f6f028 */
[----:B------:R1:W4:Y:S02]  /*9d60*/  @P1 LDG.E R0, desc[UR46][R2.64] ;  /* 0x0000002e02001981 */ /* 0x000324000c1e1900 */
[----:B------:R-:W-:Y:S02]  /*9d70*/  @UP2 ULDC.64 UR4, c[0x0][0x780] ;  /* 0x0001e00000042ab9 */ /* 0x000fe40000000a00 */
[----:B------:R-:W-:Y:S01]  /*9d80*/  @UP2 UIMAD.WIDE UR4, UR13, 0x4, UR4 ;  /* 0x000000040d0428a5 */ /* 0x000fe2000f8e0204 */
[----:B-1----:R-:W-:Y:S02]  /*9d90*/  IMAD.U32 R2, RZ, RZ, UR16 ;  /* 0x00000010ff027e24 */ /* 0x002fe4000f8e00ff */
[----:B------:R-:W-:-:S05]  /*9da0*/  IMAD.U32 R3, RZ, RZ, UR17 ;  /* 0x00000011ff037e24 */ /* 0x000fca000f8e00ff */
[----:B------:R1:W5:Y:S02]  /*9db0*/  @P2 LDG.E R4, desc[UR46][R2.64] ;  /* 0x0000002e02042981 */ /* 0x000364000c1e1900 */
[----:B-1----:R-:W-:Y:S02]  /*9dc0*/  IMAD.U32 R2, RZ, RZ, UR4 ;  /* 0x00000004ff027e24 */ /* 0x002fe4000f8e00ff */
[----:B------:R-:W-:-:S05]  /*9dd0*/  IMAD.U32 R3, RZ, RZ, UR5 ;  /* 0x00000005ff037e24 */ /* 0x000fca000f8e00ff */
[----:B------:R-:W3:Y:S01]  /*9de0*/  @P3 LDG.E R5, desc[UR46][R2.64] ;  /* 0x0000002e02053981 */ /* 0x000ee2000c1e1900 */
[----:B------:R-:W-:Y:S01]  /*9df0*/  ISETP.NE.U32.AND P0, PT, RZ, UR22, PT ;  /* 0x00000016ff007c0c */ /* 0x000fe2000bf05070 */
[----:B------:R-:W-:Y:S01]  /*9e00*/  UMOV UR7, URZ ;  /* 0x0000003f00077c82 */ /* 0x000fe20008000000 */
[----:B------:R-:W-:Y:S01]  /*9e10*/  UMOV UR11, URZ ;  /* 0x0000003f000b7c82 */ /* 0x000fe20008000000 */
[----:B------:R-:W-:Y:S01]  /*9e20*/  ULDC UR9, c[0x0][0x280] ;  /* 0x0000a00000097ab9 */ /* 0x000fe20000000800 */
[----:B------:R-:W-:Y:S02]  /*9e30*/  ISETP.NE.AND.EX P0, PT, RZ, UR23, PT, P0 ;  /* 0x00000017ff007c0c */ /* 0x000fe4000bf05300 */
[----:B--2---:R-:W-:Y:S02]  /*9e40*/  @P1 R2UR UR4, R6 ;  /* 0x00000000060412ca */ /* 0x004fe400000e0000 */
[----:B----4-:R-:W-:-:S11]  /*9e50*/  @P1 R2UR UR7, R0 ;  /* 0x00000000000712ca */ /* 0x010fd600000e0000 */
[----:B------:R-:W-:-:S04]  /*9e60*/  @UP1 ULEA UR4, UR13, UR4, 0x6 ;  /* 0x000000040d041291 */ /* 0x000fc8000f8e303f */
[----:B------:R-:W-:-:S04]  /*9e70*/  @UP1 USHF.R.S32.HI UR5, URZ, 0x1f, UR4 ;  /* 0x0000001f3f051899 */ /* 0x000fc80008011404 */
[----:B------:R-:W-:Y:S01]  /*9e80*/  @UP1 ULEA.HI UR5, UR5, UR4, URZ, 0x6 ;  /* 0x0000000405051291 */ /* 0x000fe2000f8f303f */
[----:B-----5:R-:W-:-:S03]  /*9e90*/  @P2 R2UR UR11, R4 ;  /* 0x00000000040b22ca */ /* 0x020fc600000e0000 */
[----:B------:R-:W-:-:S04]  /*9ea0*/  @UP1 ULOP3.LUT UR6, UR5, 0xffffffc0, URZ, 0xc0, !UPT ;  /* 0xffffffc005061892 */ /* 0x000fc8000f8ec03f */
[----:B------:R-:W-:Y:S01]  /*9eb0*/  @UP1 USHF.R.S32.HI UR12, URZ, 0x1f, UR6 ;  /* 0x0000001f3f0c1899 */ /* 0x000fe20008011406 */
[----:B---3--:R-:W-:Y:S01]  /*9ec0*/  @P3 R2UR UR9, R5 ;  /* 0x00000000050932ca */ /* 0x008fe200000e0000 */
[----:B------:R-:W-:-:S14]  /*9ed0*/  @P3 BRA `(.L_x_1801) ;  /* 0x0000000000203947 */ /* 0x000fdc0003800000 */
[----:B------:R-:W-:Y:S05]  /*9ee0*/  @!P1 BRA `(.L_x_1801) ;  /* 0x00000000001c9947 */ /* 0x000fea0003800000 */
[----:B------:R-:W-:Y:S02]  /*9ef0*/  IMAD.U32 R2, RZ, RZ, UR14 ;  /* 0x0000000eff027e24 */ /* 0x000fe4000f8e00ff */
[----:B------:R-:W-:-:S05]  /*9f00*/  IMAD.U32 R3, RZ, RZ, UR15 ;  /* 0x0000000fff037e24 */ /* 0x000fca000f8e00ff */
[----:B------:R-:W2:Y:S04]  /*9f10*/  LDG.E R0, desc[UR46][R2.64] ;  /* 0x0000002e02007981 */ /* 0x000ea8000c1e1900 */
[----:B------:R-:W3:Y:S01]  /*9f20*/  LDG.E R4, desc[UR46][R2.64+0x4] ;  /* 0x0000042e02047981 */ /* 0x000ee2000c1e1900 */
[----:B--2---:R-:W-:Y:S02]  /*9f30*/  R2UR UR4, R0 ;  /* 0x00000000000472ca */ /* 0x004fe400000e0000 */
[----:B---3--:R-:W-:-:S13]  /*9f40*/  R2UR UR9, R4 ;  /* 0x00000000040972ca */ /* 0x008fda00000e0000 */
[----:B------:R-:W-:-:S12]  /*9f50*/  UIADD3 UR9, -UR4, UR9, URZ ;  /* 0x0000000904097290 */ /* 0x000fd8000fffe13f */
.L_x_1801:
        /* <DEDUP_REMOVED lines=13> */
.L_x_1802:
        /* <DEDUP_REMOVED lines=8> */
.L_x_1803:
        /* <DEDUP_REMOVED lines=9> */
[----:B------:R-:W-:-:S04]  /*a140*/  ULEA.HI UR6, UR12, UR6, URZ, 0x6 ;  /* 0x000000060c067291 */ /* 0x000fc8000f8f303f */
[----:B------:R-:W-:Y:S01]  /*a150*/  VIMNMX R4, RZ, UR14, !PT ;  /* 0x0000000eff047c48 */ /* 0x000fe2000ffe0100 */
[----:B------:R-:W-:Y:S01]  /*a160*/  USHF.R.S32.HI UR6, URZ, 0x6, UR6 ;  /* 0x000000063f067899 */ /* 0x000fe20008011406 */
[----:B------:R-:W-:Y:S11]  /*a170*/  @!P0 BRA `(.L_x_1804) ;  /* 0x0000000000208947 */ /* 0x000ff60003800000 */
[----:B------:R-:W-:Y:S01]  /*a180*/  UIADD3 UR9, UR8, 0xbf, UR9 ;  /* 0x000000bf08097890 */ /* 0x000fe2000fffe009 */
[----:B------:R-:W-:-:S03]  /*a190*/  ULDC UR12, c[0x0][0x748] ;  /* 0x0001d200000c7ab9 */ /* 0x000fc60000000800 */
[----:B------:R-:W-:-:S04]  /*a1a0*/  UIADD3 UR9, UR9, UR12, -UR10 ;  /* 0x0000000c09097290 */ /* 0x000fc8000fffe80a */
[----:B------:R-:W-:-:S04]  /*a1b0*/  USHF.R.S32.HI UR10, URZ, 0x1f, UR9 ;  /* 0x0000001f3f0a7899 */ /* 0x000fc80008011409 */
[----:B------:R-:W-:-:S04]  /*a1c0*/  ULEA.HI UR10, UR10, UR9, URZ, 0x6 ;  /* 0x000000090a0a7291 */ /* 0x000fc8000f8f303f */
[----:B------:R-:W-:-:S04]  /*a1d0*/  USHF.R.S32.HI UR10, URZ, 0x6, UR10 ;  /* 0x000000063f0a7899 */ /* 0x000fc8000801140a */
[----:B------:R-:W-:-:S04]  /*a1e0*/  UISETP.LT.AND UP1, UPT, UR6, UR10, UPT ;  /* 0x0000000a0600728c */ /* 0x000fc8000bf21270 */
[----:B------:R-:W-:-:S12]  /*a1f0*/  USEL UR6, UR6, UR10, UP1 ;  /* 0x0000000a06067287 */ /* 0x000fd80008800000 */
.L_x_1804:
[----:B------:R-:W-:Y:S01]  /*a200*/  ISETP.LT.AND P0, PT, R4, UR6, PT ;  /* 0x0000000604007c0c */ /* 0x000fe2000bf01270 */
[----:B------:R-:W-:-:S12]  /*a210*/  IMAD.MOV.U32 R0, RZ, RZ, RZ ;  /* 0x000000ffff007224 */ /* 0x000fd800078e00ff */
[----:B------:R-:W-:Y:S05]  /*a220*/  @!P0 BRA `(.L_x_1800) ;  /* 0x0000001c008c8947 */ /* 0x000fea0003800000 */
[----:B------:R-:W-:Y:S01]  /*a230*/  USHF.R.S32.HI UR10, URZ, 0x1f, UR20 ;  /* 0x0000001f3f0a7899 */ /* 0x000fe20008011414 */
[----:B------:R-:W-:Y:S01]  /*a240*/  BSSY B0, `(.L_x_1800) ;  /* 0x00001e1000007945 */ /* 0x000fe20003800000 */
[----:B------:R-:W-:Y:S01]  /*a250*/  ULDC.64 UR16, c[0x0][0x718] ;  /* 0x0001c60000107ab9 */ /* 0x000fe20000000a00 */
[----:B------:R-:W-:Y:S01]  /*a260*/  UISETP.NE.U32.AND UP1, UPT, UR18, URZ, UPT ;  /* 0x0000003f1200728c */ /* 0x000fe2000bf25070 */
[----:B------:R-:W-:Y:S01]  /*a270*/  IMAD.MOV.U32 R0, RZ, RZ, RZ ;  /* 0x000000ffff007224 */ /* 0x000fe200078e00ff */
[----:B------:R-:W-:Y:S01]  /*a280*/  UIMAD UR9, UR10, UR16, URZ ;  /* 0x000000100a0972a4 */ /* 0x000fe2000f8e023f */
[----:B------:R-:W-:Y:S01]  /*a290*/  ULDC UR12, c[0x0][0x2e8] ;  /* 0x0000ba00000c7ab9 */ /* 0x000fe20000000800 */
[----:B------:R-:W-:Y:S01]  /*a2a0*/  UMOV UR14, UR4 ;  /* 0x00000004000e7c82 */ /* 0x000fe20008000000 */
[----:B------:R-:W-:Y:S01]  /*a2b0*/  UMOV UR15, UR5 ;  /* 0x00000005000f7c82 */ /* 0x000fe20008000000 */
[----:B------:R-:W-:Y:S02]  /*a2c0*/  UIMAD UR22, UR20, UR17, UR9 ;  /* 0x00000011141672a4 */ /* 0x000fe4000f8e0209 */
[----:B------:R-:W-:-:S02]  /*a2d0*/  UISETP.NE.AND.EX UP1, UPT, UR19, URZ, UPT, UP1 ;  /* 0x0000003f1300728c */ /* 0x000fc4000bf25310 */
[----:B------:R-:W-:Y:S02]  /*a2e0*/  USHF.R.S32.HI UR9, URZ, 0x1f, UR13 ;  /* 0x0000001f3f097899 */ /* 0x000fe4000801140d */
[----:B------:R-:W-:Y:S02]  /*a2f0*/  UISETP.NE.AND UP2, UPT, UR12, 0x1, UPT ;  /* 0x000000010c00788c */ /* 0x000fe4000bf45270 */
[----:B------:R-:W-:Y:S01]  /*a300*/  UIMAD.WIDE.U32 UR4, UR20, UR16, UR14 ;  /* 0x00000010140472a5 */ /* 0x000fe2000f8e000e */
[----:B------:R-:W-:Y:S01]  /*a310*/  ULDC.64 UR18, c[0x0][0x730] ;  /* 0x0001cc0000127ab9 */ /* 0x000fe20000000a00 */
[----:B------:R-:W-:Y:S02]  /*a320*/  USEL UR9, UR9, URZ, !UP1 ;  /* 0x0000003f09097287 */ /* 0x000fe4000c800000 */
[----:B------:R-:W-:Y:S01]  /*a330*/  UIMAD UR10, UR10, UR18, URZ ;  /* 0x000000120a0a72a4 */ /* 0x000fe2000f8e023f */
[----:B------:R-:W-:Y:S01]  /*a340*/  ELECT P0, URZ, PT ;  /* 0x00000000003f782f */ /* 0x000fe20003800000 */
[----:B------:R-:W-:Y:S01]  /*a350*/  ULDC.64 UR16, c[0x0][0x720] ;  /* 0x0001c80000107ab9 */ /* 0x000fe20000000a00 */
[----:B------:R-:W-:-:S02]  /*a360*/  USEL UR21, UR13, URZ, !UP1 ;  /* 0x0000003f0d157287 */ /* 0x000fc4000c800000 */
[----:B------:R-:W-:Y:S02]  /*a370*/  UIADD3 UR23, UR5, UR22, URZ ;  /* 0x0000001605177290 */ /* 0x000fe4000fffe03f */
[----:B------:R-:W-:Y:S01]  /*a380*/  UIMAD UR5, UR9, UR16, URZ ;  /* 0x00000010090572a4 */ /* 0x000fe2000f8e023f */
[----:B------:R-:W-:Y:S01]  /*a390*/  UMOV UR22, UR4 ;  /* 0x0000000400167c82 */ /* 0x000fe20008000000 */
[----:B------:R-:W-:Y:S02]  /*a3a0*/  UIMAD.WIDE.U32 UR14, UR20, UR18, UR14 ;  /* 0x00000012140e72a5 */ /* 0x000fe4000f8e000e */
[----:B------:R-:W-:Y:S02]  /*a3b0*/  UIMAD UR10, UR20, UR19, UR10 ;  /* 0x00000013140a72a4 */ /* 0x000fe4000f8e020a */
[----:B------:R-:W-:Y:S01]  /*a3c0*/  UIMAD.WIDE.U32 UR22, UR16, UR21, UR22 ;  /* 0x00000015101672a5 */ /* 0x000fe2000f8e0016 */
[----:B------:R-:W-:Y:S02]  /*a3d0*/  ULDC.64 UR18, c[0x0][0x738] ;  /* 0x0001ce0000127ab9 */ /* 0x000fe40000000a00 */
[----:B------:R-:W-:Y:S01]  /*a3e0*/  @UP2 ULDC UR16, c[0x0][0x2ec] ;  /* 0x0000bb0000102ab9 */ /* 0x000fe20000000800 */
[----:B------:R-:W-:-:S02]  /*a3f0*/  UIMAD UR5, UR17, UR21, UR5 ;  /* 0x00000015110572a4 */ /* 0x000fc4000f8e0205 */
[----:B------:R-:W-:Y:S02]  /*a400*/  UIADD3 UR15, UR15, UR10, URZ ;  /* 0x0000000a0f0f7290 */ /* 0x000fe4000fffe03f */
[----:B------:R-:W-:Y:S02]  /*a410*/  UIMAD UR9, UR9, UR18, URZ ;  /* 0x00000012090972a4 */ /* 0x000fe4000f8e023f */
[----:B------:R-:W-:Y:S02]  /*a420*/  UIMAD.WIDE.U32 UR16, UR20, UR16, URZ ;  /* 0x00000010141072a5 */ /* 0x000fe4000f8e003f */
[----:B------:R-:W-:Y:S01]  /*a430*/  UIADD3 UR11, UR8, UR11, URZ ;  /* 0x0000000b080b7290 */ /* 0x000fe2000fffe03f */
[----:B------:R-:W-:Y:S02]  /*a440*/  UMOV UR12, UR20 ;  /* 0x00000014000c7c82 */ /* 0x000fe40008000000 */
[----:B------:R-:W-:Y:S01]  /*a450*/  @UP2 ULDC UR8, c[0x0][0x2f0] ;  /* 0x0000bc0000082ab9 */ /* 0x000fe20000000800 */
[----:B------:R-:W-:-:S02]  /*a460*/  UIMAD UR4, UR19, UR21, UR9 ;  /* 0x00000015130472a4 */ /* 0x000fc4000f8e0209 */
[----:B------:R-:W-:Y:S02]  /*a470*/  UIMAD.WIDE.U32 UR14, UR18, UR21, UR14 ;  /* 0x00000015120e72a5 */ /* 0x000fe4000f8e000e */
[----:B------:R-:W-:Y:S02]  /*a480*/  USEL UR13, UR13, URZ, !UP0 ;  /* 0x0000003f0d0d7287 */ /* 0x000fe4000c000000 */
        /* <DEDUP_REMOVED lines=9> */
.L_x_1834:
        /* <DEDUP_REMOVED lines=15> */
.L_x_1807:
[----:B------:R-:W-:Y:S01]  /*a610*/  R2UR UR19, R4 ;  /* 0x00000000041372ca */ /* 0x000fe200000e0000 */
[----:B------:R-:W2:Y:S01]  /*a620*/  LDC.64 R12, c[0x0][0x198] ;  /* 0x00006600ff0c7b82 */ /* 0x000ea20000000a00 */
        /* <DEDUP_REMOVED lines=9> */
[----:B------:R-:W-:Y:S01]  /*a6c0*/  UMOV UR10, 0x10 ;  /* 0x00000010000a7882 */ /* 0x000fe20000000000 */
[----:B------:R-:W-:Y:S01]  /*a6d0*/  UMOV UR50, 0x0 ;  /* 0x0000000000327882 */ /* 0x000fe20000000000 */
[----:B------:R-:W-:Y:S01]  /*a6e0*/  USHF.L.U32 UR19, UR19, 0x6, URZ ;  /* 0x0000000613137899 */ /* 0x000fe2000800063f */
[----:B------:R-:W-:Y:S01]  /*a6f0*/  IMAD.MOV.U32 R16, RZ, RZ, RZ ;  /* 0x000000ffff107224 */ /* 0x000fe200078e00ff */
[----:B------:R-:W-:Y:S01]  /*a700*/  UMOV UR51, 0x10000000 ;  /* 0x1000000000337882 */ /* 0x000fe20000000000 */
[----:B------:R-:W-:Y:S01]  /*a710*/  UMOV UR42, 0x40 ;  /* 0x00000040002a7882 */ /* 0x000fe20000000000 */
[----:B------:R-:W-:-:S02]  /*a720*/  UIADD3 UR8, UP0, UR19, UR22, URZ ;  /* 0x0000001613087290 */ /* 0x000fc4000ff1e03f */
[----:B------:R-:W-:Y:S01]  /*a730*/  IMAD.U32 R3, RZ, RZ, UR19 ;  /* 0x00000013ff037e24 */ /* 0x000fe2000f8e00ff */
[----:B------:R-:W-:Y:S01]  /*a740*/  UIADD3 UR19, UR19, UR7, URZ ;  /* 0x0000000713137290 */ /* 0x000fe2000fffe03f */
[----:B------:R-:W-:Y:S02]  /*a750*/  UMOV UR43, UR11 ;  /* 0x0000000b002b7c82 */ /* 0x000fe40008000000 */
[----:B------:R-:W-:Y:S01]  /*a760*/  PLOP3.LUT P1, PT, PT, PT, UP0, 0x80, 0x0 ;  /* 0x000000000000781c */ /* 0x000fe20003f2f008 */
[----:B-1----:R-:W-:Y:S01]  /*a770*/  IMAD.U32 R0, RZ, RZ, UR8 ;  /* 0x00000008ff007e24 */ /* 0x002fe2000f8e00ff */
[----:B------:R-:W-:Y:S01]  /*a780*/  R2UR UR8, R15 ;  /* 0x000000000f0872ca */ /* 0x000fe200000e0000 */
[----:B--2---:R-:W-:Y:S01]  /*a790*/  IMAD.MOV.U32 R7, RZ, RZ, R12 ;  /* 0x000000ffff077224 */ /* 0x004fe200078e000c */
[----:B------:R-:W-:Y:S01]  /*a7a0*/  LEA.HI.X.SX32 R3, R3, R14, 0x1, P1 ;  /* 0x0000000e03037211 */ /* 0x000fe200008f0eff */
[----:B------:R-:W-:Y:S01]  /*a7b0*/  IMAD.MOV.U32 R6, RZ, RZ, R13 ;  /* 0x000000ffff067224 */ /* 0x000fe200078e000d */
[C---:B------:R-:W-:Y:S01]  /*a7c0*/  LEA R2, P1, R0.reuse, R9, 0x2 ;  /* 0x0000000900027211 */ /* 0x040fe200078210ff */
[----:B------:R-:W-:Y:S01]  /*a7d0*/  UMOV UR27, UR19 ;  /* 0x00000013001b7c82 */ /* 0x000fe20008000000 */
[----:B------:R-:W-:Y:S01]  /*a7e0*/  UMOV UR44, UR12 ;  /* 0x0000000c002c7c82 */ /* 0x000fe20008000000 */
[----:B------:R-:W-:Y:S01]  /*a7f0*/  UMOV UR45, UR13 ;  /* 0x0000000d002d7c82 */ /* 0x000fe20008000000 */
[----:B------:R-:W-:-:S02]  /*a800*/  LEA.HI.X R0, R0, R8, R3, 0x2, P1 ;  /* 0x0000000800007211 */ /* 0x000fc400008f1403 */
[----:B------:R-:W-:Y:S02]  /*a810*/  R2UR UR32, R2 ;  /* 0x00000000022072ca */ /* 0x000fe400000e0000 */
[----:B------:R-:W-:Y:S01]  /*a820*/  R2UR UR33, R0 ;  /* 0x00000000002172ca */ /* 0x000fe200000e0000 */
[----:B------:R-:W-:Y:S01]  /*a830*/  UIADD3 UR16, UR8, 0x18000, URZ ;  /* 0x0001800008107890 */ /* 0x000fe2000fffe03f */
[C---:B------:R-:W-:Y:S01]  /*a840*/  IADD3 R0, P1, R7.reuse, 0x2f0, RZ ;  /* 0x000002f007007810 */ /* 0x040fe20007f3e0ff */
[----:B------:R-:W-:Y:S02]  /*a850*/  UIADD3 UR17, UR8, 0x30810, URZ ;  /* 0x0003081008117890 */ /* 0x000fe4000fffe03f */
[----:B------:R-:W-:Y:S01]  /*a860*/  UIADD3 UR24, UR8, 0x1a000, URZ ;  /* 0x0001a00008187890 */ /* 0x000fe2000fffe03f */
[----:B------:R-:W-:Y:S01]  /*a870*/  R2UR UR30, R0 ;  /* 0x00000000001e72ca */ /* 0x000fe200000e0000 */
[----:B------:R-:W-:Y:S01]  /*a880*/  UIADD3 UR52, UR8, 0x28000, URZ ;  /* 0x0002800008347890 */ /* 0x000fe2000fffe03f */
[----:B------:R-:W-:Y:S01]  /*a890*/  IADD3 R0, P2, R7, 0x3f0, RZ ;  /* 0x000003f007007810 */ /* 0x000fe20007f5e0ff */
[----:B------:R-:W-:Y:S01]  /*a8a0*/  UIADD3 UR9, UR8, 0x30800, URZ ;  /* 0x0003080008097890 */ /* 0x000fe2000fffe03f */
[----:B------:R-:W-:-:S02]  /*a8b0*/  UMOV UR25, UR17 ;  /* 0x0000001100197c82 */ /* 0x000fc40008000000 */
[----:B------:R-:W-:Y:S01]  /*a8c0*/  R2UR UR48, R0 ;  /* 0x00000000003072ca */ /* 0x000fe200000e0000 */
[--C-:B------:R-:W-:Y:S01]  /*a8d0*/  IMAD.X R0, RZ, RZ, R6.reuse, P1 ;  /* 0x000000ffff007224 */ /* 0x100fe200008e0606 */
[----:B------:R-:W-:Y:S01]  /*a8e0*/  IADD3 R2, P1, R7, 0xf0, RZ ;  /* 0x000000f007027810 */ /* 0x000fe20007f3e0ff */
[----:B------:R-:W-:Y:S01]  /*a8f0*/  UMOV UR53, UR17 ;  /* 0x0000001100357c82 */ /* 0x000fe20008000000 */
[----:B------:R-:W-:Y:S02]  /*a900*/  UIADD3 UR40, UR8, 0x4000, URZ ;  /* 0x0000400008287890 */ /* 0x000fe4000fffe03f */
[----:B------:R-:W-:Y:S01]  /*a910*/  R2UR UR34, R2 ;  /* 0x00000000022272ca */ /* 0x000fe200000e0000 */
[--C-:B------:R-:W-:Y:S01]  /*a920*/  IMAD.X R3, RZ, RZ, R6.reuse, P1 ;  /* 0x000000ffff037224 */ /* 0x100fe200008e0606 */
[----:B------:R-:W-:Y:S01]  /*a930*/  R2UR UR31, R0 ;  /* 0x00000000001f72ca */ /* 0x000fe200000e0000 */
[----:B------:R-:W-:Y:S01]  /*a940*/  IMAD.X R0, RZ, RZ, R6, P2 ;  /* 0x000000ffff007224 */ /* 0x000fe200010e0606 */
[----:B------:R-:W-:-:S02]  /*a950*/  UMOV UR41, UR9 ;  /* 0x0000000900297c82 */ /* 0x000fc40008000000 */
[----:B------:R-:W-:Y:S02]  /*a960*/  R2UR UR35, R3 ;  /* 0x00000000032372ca */ /* 0x000fe400000e0000 */
[----:B------:R-:W-:Y:S01]  /*a970*/  R2UR UR49, R0 ;  /* 0x00000000003172ca */ /* 0x000fe200000e0000 */
[----:B------:R-:W-:-:S10]  /*a980*/  IMAD.MOV.U32 R0, RZ, RZ, 0x10000 ;  /* 0x00010000ff007424 */ /* 0x000fd400078e00ff */
[----:B------:R-:W-:Y:S01]  /*a990*/  UTMALDG.4D [UR16], [UR34], desc[UR36] ;  /* 0x00002410220075b4 */ /* 0x000fe20008019000 */
[----:B------:R-:W-:Y:S01]  /*a9a0*/  UTMALDG.4D [UR24], [UR34], desc[UR36] ;  /* 0x00002418220075b4 */ /* 0x000fe20008019000 */
[----:B------:R1:W-:Y:S01]  /*a9b0*/  UBLKCP.S.G [UR52], [UR32], UR10 ;  /* 0x00000034200073ba */ /* 0x0003e2000800020a */
[----:B------:R2:W-:Y:S02]  /*a9c0*/  SYNCS.ARRIVE.TRANS64 RZ, [R15+URZ+0x30800], R0 ;  /* 0x030800000fff79a7 */ /* 0x0005e4000800003f */
[----:B--2---:R-:W-:-:S04]  /*a9d0*/  IMAD.U32 R0, RZ, RZ, UR6 ;  /* 0x00000006ff007e24 */ /* 0x004fc8000f8e00ff */
[----:B------:R-:W-:Y:S01]  /*a9e0*/  VIADD R5, R0, 0xffffffff ;  /* 0xffffffff00057836 */ /* 0x000fe20000000000 */
[----:B-1----:R-:W-:Y:S02]  /*a9f0*/  UIADD3 UR32, UR8, 0x8000, URZ ;  /* 0x0000800008207890 */ /* 0x002fe4000fffe03f */
[----:B------:R-:W-:Y:S02]  /*aa00*/  UIADD3 UR24, UR8, 0xc000, URZ ;  /* 0x0000c00008187890 */ /* 0x000fe4000fffe03f */
[----:B------:R1:W-:Y:S01]  /*aa10*/  STL [R1], R5 ;  /* 0x0000000501007387 */ /* 0x0003e20000100800 */
[----:B------:R-:W-:Y:S01]  /*aa20*/  ISETP.GE.AND P1, PT, R4, R5, PT ;  /* 0x000000050400720c */ /* 0x000fe20003f26270 */
[----:B------:R-:W-:Y:S01]  /*aa30*/  UMOV UR10, UR18 ;  /* 0x00000012000a7c82 */ /* 0x000fe20008000000 */
[----:B------:R-:W-:Y:S01]  /*aa40*/  UMOV UR35, UR11 ;  /* 0x0000000b00237c82 */ /* 0x000fe20008000000 */
[----:B------:R-:W-:Y:S01]  /*aa50*/  UMOV UR36, UR12 ;  /* 0x0000000c00247c82 */ /* 0x000fe20008000000 */
[----:B------:R-:W-:Y:S01]  /*aa60*/  UMOV UR37, UR13 ;  /* 0x0000000d00257c82 */ /* 0x000fe20008000000 */
[----:B------:R1:W-:Y:S01]  /*aa70*/  UTMALDG.4D [UR8], [UR30], desc[UR50] ;  /* 0x000032081e0075b4 */ /* 0x0003e20008019000 */
[----:B------:R-:W-:Y:S01]  /*aa80*/  UMOV UR34, UR18 ;  /* 0x0000001200227c82 */ /* 0x000fe20008000000 */
[----:B------:R-:W-:Y:S01]  /*aa90*/  UMOV UR33, UR9 ;  /* 0x0000000900217c82 */ /* 0x000fe20008000000 */
[----:B------:R-:W-:Y:S01]  /*aaa0*/  UMOV UR27, UR11 ;  /* 0x0000000b001b7c82 */ /* 0x000fe20008000000 */
[----:B------:R-:W-:Y:S01]  /*aab0*/  UMOV UR28, UR12 ;  /* 0x0000000c001c7c82 */ /* 0x000fe20008000000 */
[----:B------:R-:W-:Y:S01]  /*aac0*/  UMOV UR29, UR13 ;  /* 0x0000000d001d7c82 */ /* 0x000fe20008000000 */
[----:B------:R-:W-:Y:S01]  /*aad0*/  UMOV UR25, UR9 ;  /* 0x0000000900197c82 */ /* 0x000fe20008000000 */
[----:B------:R1:W-:Y:S01]  /*aae0*/  UTMALDG.4D [UR40], [UR30], desc[UR50] ;  /* 0x000032281e0075b4 */ /* 0x0003e20008019000 */
[----:B------:R1:W-:Y:S01]  /*aaf0*/  UTMALDG.4D [UR32], [UR48], desc[UR50] ;  /* 0x00003220300075b4 */ /* 0x0003e20008019000 */
[----:B------:R1:W-:Y:S02]  /*ab00*/  UTMALDG.4D [UR24], [UR48], desc[UR50] ;  /* 0x00003218300075b4 */ /* 0x0003e40008019000 */
[----:B-1----:R-:W-:Y:S05]  /*ab10*/  @P1 BRA `(.L_x_1808) ;  /* 0x0000001000701947 */ /* 0x002fea0003800000 */
[----:B------:R-:W-:Y:S01]  /*ab20*/  R2UR UR8, R4 ;  /* 0x00000000040872ca */ /* 0x000fe200000e0000 */
[----:B------:R-:W-:Y:S01]  /*ab30*/  UIADD3 UR9, UR6, -0x2, URZ ;  /* 0xfffffffe06097890 */ /* 0x000fe2000fffe03f */
[----:B------:R-:W-:-:S05]  /*ab40*/  IMAD.MOV.U32 R10, RZ, RZ, 0x1 ;  /* 0x00000001ff0a7424 */ /* 0x000fca00078e00ff */
[----:B------:R-:W-:-:S06]  /*ab50*/  ISETP.NE.AND P1, PT, R4, UR9, PT ;  /* 0x0000000904007c0c */ /* 0x000fcc000bf25270 */
[----:B------:R-:W-:-:S04]  /*ab60*/  ULOP3.LUT UR8, URZ, UR8, URZ, 0x33, !UPT ;  /* 0x000000083f087292 */ /* 0x000fc8000f8e333f */
[----:B------:R-:W-:-:S06]  /*ab70*/  UIADD3 UR8, UR8, UR6, URZ ;  /* 0x0000000608087290 */ /* 0x000fcc000fffe03f */
[----:B------:R-:W-:-:S05]  /*ab80*/  IMAD.U32 R0, RZ, RZ, UR8 ;  /* 0x00000008ff007e24 */ /* 0x000fca000f8e00ff */
[----:B------:R-:W-:Y:S01]  /*ab90*/  LOP3.LUT R5, R0, 0x1, RZ, 0xc0, !PT ;  /* 0x0000000100057812 */ /* 0x000fe200078ec0ff */
[----:B------:R-:W-:-:S04]  /*aba0*/  IMAD.MOV.U32 R0, RZ, RZ, R4 ;  /* 0x000000ffff007224 */ /* 0x000fc800078e0004 */
[----:B------:R1:W-:Y:S01]  /*abb0*/  STL [R1+0x4], R5 ;  /* 0x0000040501007387 */ /* 0x0003e20000100800 */
[----:B------:R-:W-:Y:S05]  /*abc0*/  @!P1 BRA `(.L_x_1809) ;  /* 0x0000000800d89947 */ /* 0x000fea0003800000 */
[----:B------:R-:W-:Y:S01]  /*abd0*/  R2UR UR9, R5 ;  /* 0x00000000050972ca */ /* 0x000fe200000e0000 */
[----:B------:R-:W-:Y:S02]  /*abe0*/  IMAD.MOV.U32 R0, RZ, RZ, R4 ;  /* 0x000000ffff007224 */ /* 0x000fe400078e0004 */
[----:B------:R-:W-:-:S10]  /*abf0*/  IMAD.MOV.U32 R10, RZ, RZ, 0x1 ;  /* 0x00000001ff0a7424 */ /* 0x000fd400078e00ff */
[----:B------:R-:W-:-:S06]  /*ac00*/  UIADD3 UR8, UR8, -UR9, URZ ;  /* 0x8000000908087290 */ /* 0x000fcc000fffe03f */
[----:B------:R-:W-:-:S07]  /*ac10*/  IMAD.U32 R17, RZ, RZ, UR8 ;  /* 0x00000008ff117e24 */ /* 0x000fce000f8e00ff */
.L_x_1818:
[----:B-123--:R-:W-:-:S04]  /*ac20*/  SHF.L.U32 R18, R10, 0x1f, RZ ;  /* 0x0000001f0a127819 */ /* 0x00efc800000006ff */
[----:B------:R-:W2:Y:S02]  /*ac30*/  SYNCS.PHASECHK.TRANS64.TRYWAIT P1, [R15+URZ+0x30840], R18 ;  /* 0x030840120f0075a7 */ /* 0x000ea4000802017f */
[----:B--2---:R-:W-:Y:S05]  /*ac40*/  @!P1 BRA `(.L_x_1810) ;  /* 0x0000001800189947 */ /* 0x004fea0003800000 */
.L_x_1835:
[----:B------:R-:W-:Y:S05]  /*ac50*/  @P0 BRA `(.L_x_1811) ;  /* 0x00000000001c0947 */ /* 0x000fea0003800000 */
[----:B------:R-:W3:Y:S02]  /*ac60*/  S2R R2, SR_TID.X ;  /* 0x0000000000027919 */ /* 0x000ee40000002100 */
[----:B---3--:R-:W-:Y:S01]  /*ac70*/  LOP3.LUT R3, R2, 0x1f, RZ, 0xc0, !PT ;  /* 0x0000001f02037812 */ /* 0x008fe200078ec0ff */
[----:B------:R-:W-:-:S03]  /*ac80*/  IMAD.MOV.U32 R2, RZ, RZ, 0x4100 ;  /* 0x00004100ff027424 */ /* 0x000fc600078e00ff */
[----:B------:R-:W-:Y:S01]  /*ac90*/  ISETP.NE.AND P1, PT, R3, RZ, PT ;  /* 0x000000ff0300720c */ /* 0x000fe20003f25270 */
[----:B------:R3:W-:-:S12]  /*aca0*/  SYNCS.ARRIVE.TRANS64 RZ, [R15+URZ+0x30830], R2 ;  /* 0x030830020fff79a7 */ /* 0x0007d8000800003f */
[----:B---3--:R-:W-:Y:S05]  /*acb0*/  @!P1 BRA `(.L_x_1811) ;  /* 0x0000000000049947 */ /* 0x008fea0003800000 */
[----:B------:R-:W-:Y:S01]  /*acc0*/  BPT.TRAP 0x1 ;  /* 0x000000040000795c */ /* 0x000fe20000300000 */
.L_x_1811:
        /* <DEDUP_REMOVED lines=8> */
[----:B-1----:R-:W1:Y:S01]  /*ad50*/  LDC.64 R4, c[0x0][0x198] ;  /* 0x00006600ff047b82 */ /* 0x002e620000000a00 */
        /* <DEDUP_REMOVED lines=9> */
[----:B---3--:R-:W-:Y:S01]  /*adf0*/  LEA R3, P2, R2, R12, 0x2 ;  /* 0x0000000c02037211 */ /* 0x008fe200078410ff */
[----:B------:R-:W-:Y:S01]  /*ae00*/  UMOV UR25, UR17 ;  /* 0x0000001100197c82 */ /* 0x000fe20008000000 */
[----:B------:R-:W-:-:S02]  /*ae10*/  UMOV UR33, UR17 ;  /* 0x0000001100217c82 */ /* 0x000fc40008000000 */
[----:B------:R-:W-:Y:S02]  /*ae20*/  R2UR UR34, R3 ;  /* 0x00000000032272ca */ /* 0x000fe400000e0000 */
[----:B------:R-:W-:Y:S01]  /*ae30*/  LEA.HI.X.SX32 R3, R19, R11, 0x1, P1 ;  /* 0x0000000b13037211 */ /* 0x000fe200008f0eff */
[----:B------:R-:W-:Y:S01]  /*ae40*/  UMOV UR27, UR19 ;  /* 0x00000013001b7c82 */ /* 0x000fe20008000000 */
[----:B-1----:R-:W-:Y:S02]  /*ae50*/  IMAD.MOV.U32 R7, RZ, RZ, R4 ;  /* 0x000000ffff077224 */ /* 0x002fe400078e0004 */
        /* <DEDUP_REMOVED lines=11> */
[----:B-1-3--:R-:W-:Y:S05]  /*af10*/  @!P1 BRA `(.L_x_1812) ;  /* 0x0000001400789947 */ /* 0x00afea0003800000 */
.L_x_1836:
        /* <DEDUP_REMOVED lines=8> */
.L_x_1813:
[----:B------:R-:W-:Y:S01]  /*afa0*/  VIADD R19, R19, 0x40 ;  /* 0x0000004013137836 */ /* 0x000fe20000000000 */
[----:B------:R-:W-:Y:S01]  /*afb0*/  ULDC.64 UR8, c[0x0][0x700] ;  /* 0x0001c00000087ab9 */ /* 0x000fe20000000a00 */
[----:B------:R-:W-:Y:S01]  /*afc0*/  R2UR UR32, R15 ;  /* 0x000000000f2072ca */ /* 0x000fe200000e0000 */
[----:B------:R-:W-:Y:S01]  /*afd0*/  IMAD.U32 R9, RZ, RZ, UR8 ;  /* 0x00000008ff097e24 */ /* 0x000fe2000f8e00ff */
[----:B------:R-:W-:Y:S01]  /*afe0*/  UMOV UR30, 0x0 ;  /* 0x00000000001e7882 */ /* 0x000fe20000000000 */
[C---:B------:R-:W-:Y:S01]  /*aff0*/  IADD3 R2, P1, R19.reuse, UR22, RZ ;  /* 0x0000001613027c10 */ /* 0x040fe2000ff3e0ff */
[----:B------:R-:W-:Y:S01]  /*b000*/  IMAD.U32 R8, RZ, RZ, UR9 ;  /* 0x00000009ff087e24 */ /* 0x000fe2000f8e00ff */
[----:B------:R-:W-:Y:S01]  /*b010*/  SHF.R.S32.HI R20, RZ, 0x1f, R19 ;  /* 0x0000001fff147819 */ /* 0x000fe20000011413 */
[----:B------:R-:W-:Y:S01]  /*b020*/  VIADD R21, R19, UR7 ;  /* 0x0000000713157c36 */ /* 0x000fe20008000000 */
[----:B------:R-:W-:Y:S01]  /*b030*/  LEA R3, P2, R2, R9, 0x2 ;  /* 0x0000000902037211 */ /* 0x000fe200078410ff */
[----:B------:R-:W-:Y:S01]  /*b040*/  UMOV UR31, 0x14f00000 ;  /* 0x14f00000001f7882 */ /* 0x000fe20000000000 */
[----:B------:R-:W-:Y:S01]  /*b050*/  UMOV UR26, URZ ;  /* 0x0000003f001a7c82 */ /* 0x000fe20008000000 */
[----:B------:R-:W-:Y:S01]  /*b060*/  UMOV UR28, UR20 ;  /* 0x00000014001c7c82 */ /* 0x000fe20008000000 */
[----:B------:R-:W-:Y:S01]  /*b070*/  R2UR UR34, R3 ;  /* 0x00000000032272ca */ /* 0x000fe200000e0000 */
[----:B------:R-:W-:Y:S01]  /*b080*/  IMAD.X R3, R20, 0x1, R14, P1 ;  /* 0x0000000114037824 */ /* 0x000fe200008e060e */
[----:B------:R-:W-:Y:S01]  /*b090*/  R2UR UR27, R21 ;  /* 0x00000000151b72ca */ /* 0x000fe200000e0000 */
[----:B------:R-:W-:-:S02]  /*b0a0*/  UIADD3 UR24, UR32, 0x1c000, URZ ;  /* 0x0001c00020187890 */ /* 0x000fc4000fffe03f */
[----:B------:R-:W-:Y:S01]  /*b0b0*/  UIADD3 UR25, UR32, 0x30818, URZ ;  /* 0x0003081820197890 */ /* 0x000fe2000fffe03f */
        /* <DEDUP_REMOVED lines=19> */
.L_x_1837:
[----:B------:R-:W-:Y:S05]  /*b1f0*/  @P0 BRA `(.L_x_1815) ;  /* 0x00000000001c0947 */ /* 0x000fea0003800000 */
[----:B-123--:R-:W-:-:S04]  /*b200*/  IMAD.MOV.U32 R18, RZ, RZ, 0x4100 ;  /* 0x00004100ff127424 */ /* 0x00efc800078e00ff */
[----:B------:R1:W-:Y:S02]  /*b210*/  SYNCS.ARRIVE.TRANS64 RZ, [R15+URZ+0x30838], R18 ;  /* 0x030838120fff79a7 */ /* 0x0003e4000800003f */
[----:B-1----:R-:W1:Y:S02]  /*b220*/  S2R R18, SR_TID.X ;  /* 0x0000000000127919 */ /* 0x002e640000002100 */
[----:B-1----:R-:W-:-:S04]  /*b230*/  LOP3.LUT R18, R18, 0x1f, RZ, 0xc0, !PT ;  /* 0x0000001f12127812 */ /* 0x002fc800078ec0ff */
[----:B------:R-:W-:-:S13]  /*b240*/  ISETP.NE.AND P1, PT, R18, RZ, PT ;  /* 0x000000ff1200720c */ /* 0x000fda0003f25270 */
[----:B------:R-:W-:Y:S05]  /*b250*/  @!P1 BRA `(.L_x_1815) ;  /* 0x0000000000049947 */ /* 0x000fea0003800000 */
[----:B------:R-:W-:Y:S01]  /*b260*/  BPT.TRAP 0x1 ;  /* 0x000000040000795c */ /* 0x000fe20000300000 */
.L_x_1815:
[----:B------:R-:W-:Y:S01]  /*b270*/  IADD3 R19, P1, R19, UR14, RZ ;  /* 0x0000000e13137c10 */ /* 0x000fe2000ff3e0ff */
[----:B------:R-:W-:Y:S01]  /*b280*/  UMOV UR30, 0x0 ;  /* 0x00000000001e7882 */ /* 0x000fe20000000000 */
[----:B------:R-:W-:Y:S01]  /*b290*/  R2UR UR32, R15 ;  /* 0x000000000f2072ca */ /* 0x000fe200000e0000 */
[----:B------:R-:W-:Y:S01]  /*b2a0*/  UMOV UR31, 0x14f00000 ;  /* 0x14f00000001f7882 */ /* 0x000fe20000000000 */
[----:B------:R-:W-:Y:S01]  /*b2b0*/  R2UR UR27, R21 ;  /* 0x00000000151b72ca */ /* 0x000fe200000e0000 */
[----:B------:R-:W-:Y:S01]  /*b2c0*/  IMAD.X R20, R20, 0x1, R11, P1 ;  /* 0x0000000114147824 */ /* 0x000fe200008e060b */
[C---:B------:R-:W-:Y:S01]  /*b2d0*/  LEA R12, P1, R19.reuse, R12, 0x2 ;  /* 0x0000000c130c7211 */ /* 0x040fe200078210ff */
        /* <DEDUP_REMOVED lines=22> */
[----:B------:R-:W5:Y:S02]  /*b440*/  SYNCS.PHASECHK.TRANS64.TRYWAIT P1, [R15+URZ+0x30820], R4 ;  /* 0x030820040f0075a7 */ /* 0x000f64000802017f */
[----:B----45:R-:W-:Y:S05]  /*b450*/  @!P1 BRA `(.L_x_1816) ;  /* 0x0000001000509947 */ /* 0x030fea0003800000 */
.L_x_1839:
[----:B------:R-:W-:Y:S05]  /*b460*/  @P0 BRA `(.L_x_1817) ;  /* 0x00000000001c0947 */ /* 0x000fea0003800000 */
[----:B------:R-:W5:Y:S01]  /*b470*/  S2R R5, SR_TID.X ;  /* 0x0000000000057919 */ /* 0x000f620000002100 */
[----:B----4-:R-:W-:-:S04]  /*b480*/  IMAD.MOV.U32 R4, RZ, RZ, 0x4100 ;  /* 0x00004100ff047424 */ /* 0x010fc800078e00ff */
[----:B------:R4:W-:Y:S01]  /*b490*/  SYNCS.ARRIVE.TRANS64 RZ, [R15+URZ+0x30810], R4 ;  /* 0x030810040fff79a7 */ /* 0x0009e2000800003f */
[----:B-----5:R-:W-:-:S04]  /*b4a0*/  LOP3.LUT R5, R5, 0x1f, RZ, 0xc0, !PT ;  /* 0x0000001f05057812 */ /* 0x020fc800078ec0ff */
[----:B------:R-:W-:-:S13]  /*b4b0*/  ISETP.NE.AND P1, PT, R5, RZ, PT ;  /* 0x000000ff0500720c */ /* 0x000fda0003f25270 */
[----:B----4-:R-:W-:Y:S05]  /*b4c0*/  @!P1 BRA `(.L_x_1817) ;  /* 0x0000000000049947 */ /* 0x010fea0003800000 */
[----:B------:R-:W-:Y:S01]  /*b4d0*/  BPT.TRAP 0x1 ;  /* 0x000000040000795c */ /* 0x000fe20000300000 */
.L_x_1817:
        /* <DEDUP_REMOVED lines=11> */
[----:B------:R-:W-:Y:S02]  /*b590*/  UIADD3 UR10, UR10, 0x2, URZ ;  /* 0x000000020a0a7890 */ /* 0x000fe4000fffe03f */
[----:B------:R-:W-:Y:S02]  /*b5a0*/  UIADD3 UR24, UR32, 0x18000, URZ ;  /* 0x0001800020187890 */ /* 0x000fe4000fffe03f */
[----:B------:R-:W-:Y:S02]  /*b5b0*/  USHF.L.U32 UR27, UR10, 0x6, URZ ;  /* 0x000000060a1b7899 */ /* 0x000fe4000800063f */
[----:B------:R-:W-:Y:S02]  /*b5c0*/  UIADD3 UR25, UR32, 0x30810, URZ ;  /* 0x0003081020197890 */ /* 0x000fe4000fffe03f */
[----:B------:R-:W-:Y:S02]  /*b5d0*/  UIADD3 UR8, UP0, UR27, UR22, URZ ;  /* 0x000000161b087290 */ /* 0x000fe4000ff1e03f */
[----:B------:R-:W-:Y:S01]  /*b5e0*/  IMAD.U32 R5, RZ, RZ, UR27 ;  /* 0x0000001bff057e24 */ /* 0x000fe2000f8e00ff */
[----:B------:R-:W-:-:S02]  /*b5f0*/  UIADD3 UR27, UR27, UR7, URZ ;  /* 0x000000071b1b7290 */ /* 0x000fc4000fffe03f */
[----:B------:R-:W-:Y:S01]  /*b600*/  UIADD3 UR16, UR32, 0x1a000, URZ ;  /* 0x0001a00020107890 */ /* 0x000fe2000fffe03f */
[----:B------:R-:W-:Y:S01]  /*b610*/  IMAD.U32 R0, RZ, RZ, UR8 ;  /* 0x00000008ff007e24 */ /* 0x000fe2000f8e00ff */
[----:B------:R-:W-:Y:S01]  /*b620*/  PLOP3.LUT P2, PT, PT, PT, UP0, 0x80, 0x0 ;  /* 0x000000000000781c */ /* 0x000fe20003f4f008 */
[----:B------:R-:W-:Y:S01]  /*b630*/  UIADD3 UR32, UR32, 0x28000, URZ ;  /* 0x0002800020207890 */ /* 0x000fe2000fffe03f */
[----:B------:R-:W-:Y:S01]  /*b640*/  R2UR UR8, R2 ;  /* 0x00000000020872ca */ /* 0x000fe200000e0000 */
[----:B------:R-:W-:Y:S01]  /*b650*/  UMOV UR17, UR25 ;  /* 0x0000001900117c82 */ /* 0x000fe20008000000 */
[----:B----4-:R-:W-:Y:S01]  /*b660*/  LEA R4, P1, R0, R9, 0x2 ;  /* 0x0000000900047211 */ /* 0x010fe200078210ff */
[----:B------:R-:W-:Y:S01]  /*b670*/  UMOV UR19, UR27 ;  /* 0x0000001b00137c82 */ /* 0x000fe20008000000 */
[----:B------:R-:W-:Y:S01]  /*b680*/  LEA.HI.X.SX32 R5, R5, R14, 0x1, P2 ;  /* 0x0000000e05057211 */ /* 0x000fe200010f0eff */
[----:B------:R-:W-:Y:S01]  /*b690*/  UMOV UR33, UR25 ;  /* 0x0000001900217c82 */ /* 0x000fe20008000000 */
[----:B------:R-:W-:-:S02]  /*b6a0*/  R2UR UR36, R4 ;  /* 0x00000000042472ca */ /* 0x000fc400000e0000 */
[----:B------:R-:W-:Y:S02]  /*b6b0*/  LEA.HI.X R0, R0, R8, R5, 0x2, P1 ;  /* 0x0000000800007211 */ /* 0x000fe400008f1405 */
[----:B------:R-:W-:Y:S02]  /*b6c0*/  ISETP.NE.AND P1, PT, R17, RZ, PT ;  /* 0x000000ff1100720c */ /* 0x000fe40003f25270 */
[----:B------:R-:W-:Y:S01]  /*b6d0*/  R2UR UR37, R0 ;  /* 0x00000000002572ca */ /* 0x000fe200000e0000 */
[----:B------:R4:W-:Y:S01]  /*b6e0*/  UTMALDG.4D [UR24], [UR8], desc[UR30] ;  /* 0x00001e18080075b4 */ /* 0x0009e20008019000 */
[----:B------:R-:W-:Y:S01]  /*b6f0*/  IMAD.U32 R0, RZ, RZ, UR10 ;  /* 0x0000000aff007e24 */ /* 0x000fe2000f8e00ff */
[----:B------:R4:W-:Y:S10]  /*b700*/  UTMALDG.4D [UR16], [UR8], desc[UR30] ;  /* 0x00001e10080075b4 */ /* 0x0009f40008019000 */
[----:B------:R4:W-:Y:S02]  /*b710*/  UBLKCP.S.G [UR32], [UR36], UR34 ;  /* 0x00000020240073ba */ /* 0x0009e40008000222 */
[----:B----4-:R-:W-:Y:S05]  /*b720*/  @P1 BRA `(.L_x_1818) ;  /* 0xfffffff4003c1947 */ /* 0x010fea000383ffff */
.L_x_1809:
[----:B------:R-:W4:Y:S02]  /*b730*/  LDL.LU R4, [R1+0x4] ;  /* 0x0000040001047983 */ /* 0x000f240000300800 */
[----:B----4-:R-:W-:Y:S02]  /*b740*/  ISETP.NE.AND P1, PT, R4, RZ, PT ;  /* 0x000000ff0400720c */ /* 0x010fe40003f25270 */
[----:B------:R4:W5:Y:S11]  /*b750*/  LDL R4, [R1] ;  /* 0x0000000001047983 */ /* 0x0009760000100800 */
[----:B----4-:R-:W-:Y:S05]  /*b760*/  @!P1 BRA `(.L_x_1808) ;  /* 0x00000004005c9947 */ /* 0x010fea0003800000 */
[----:B------:R-:W-:-:S04]  /*b770*/  SHF.L.U32 R12, R10, 0x1f, RZ ;  /* 0x0000001f0a0c7819 */ /* 0x000fc800000006ff */
[----:B------:R-:W4:Y:S02]  /*b780*/  SYNCS.PHASECHK.TRANS64.TRYWAIT P1, [R15+URZ+0x30840], R12 ;  /* 0x0308400c0f0075a7 */ /* 0x000f24000802017f */
[----:B----4-:R-:W-:Y:S05]  /*b790*/  @!P1 BRA `(.L_x_1819) ;  /* 0x0000000c00989947 */ /* 0x010fea0003800000 */
.L_x_1840:
[----:B------:R-:W-:Y:S05]  /*b7a0*/  @P0 BRA `(.L_x_1820) ;  /* 0x00000000001c0947 */ /* 0x000fea0003800000 */
[----:B-----5:R-:W1:Y:S02]  /*b7b0*/  S2R R4, SR_TID.X ;  /* 0x0000000000047919 */ /* 0x020e640000002100 */
[----:B-1----:R-:W-:Y:S01]  /*b7c0*/  LOP3.LUT R5, R4, 0x1f, RZ, 0xc0, !PT ;  /* 0x0000001f04057812 */ /* 0x002fe200078ec0ff */
[----:B------:R-:W-:-:S03]  /*b7d0*/  IMAD.MOV.U32 R4, RZ, RZ, 0x4100 ;  /* 0x00004100ff047424 */ /* 0x000fc600078e00ff */
[----:B------:R-:W-:Y:S01]  /*b7e0*/  ISETP.NE.AND P1, PT, R5, RZ, PT ;  /* 0x000000ff0500720c */ /* 0x000fe20003f25270 */
[----:B------:R1:W-:-:S12]  /*b7f0*/  SYNCS.ARRIVE.TRANS64 RZ, [R15+URZ+0x30830], R4 ;  /* 0x030830040fff79a7 */ /* 0x0003d8000800003f */
[----:B-1----:R-:W-:Y:S05]  /*b800*/  @!P1 BRA `(.L_x_1820) ;  /* 0x0000000000049947 */ /* 0x002fea0003800000 */
[----:B------:R-:W-:Y:S01]  /*b810*/  BPT.TRAP 0x1 ;  /* 0x000000040000795c */ /* 0x000fe20000300000 */
.L_x_1820:
[----:B-1---5:R-:W1:Y:S01]  /*b820*/  LDC.64 R4, c[0x0][0x728] ;  /* 0x0001ca00ff047b82 */ /* 0x022e620000000a00 */
        /* <DEDUP_REMOVED lines=16> */
[----:B-1----:R-:W-:Y:S01]  /*b930*/  LEA R4, P2, R13, R4, 0x2 ;  /* 0x000000040d047211 */ /* 0x002fe200078410ff */
        /* <DEDUP_REMOVED lines=16> */
.L_x_1841:
[----:B------:R-:W-:Y:S05]  /*ba40*/  @P0 BRA `(.L_x_1822) ;  /* 0x00000000001c0947 */ /* 0x000fea0003800000 */
[----:B------:R-:W2:Y:S02]  /*ba50*/  S2R R4, SR_TID.X ;  /* 0x0000000000047919 */ /* 0x000ea40000002100 */
[----:B--2---:R-:W-:Y:S01]  /*ba60*/  LOP3.LUT R5, R4, 0x1f, RZ, 0xc0, !PT ;  /* 0x0000001f04057812 */ /* 0x004fe200078ec0ff */
[----:B------:R-:W-:-:S03]  /*ba70*/  IMAD.MOV.U32 R4, RZ, RZ, 0x4100 ;  /* 0x00004100ff047424 */ /* 0x000fc600078e00ff */
[----:B------:R-:W-:Y:S01]  /*ba80*/  ISETP.NE.AND P0, PT, R5, RZ, PT ;  /* 0x000000ff0500720c */ /* 0x000fe20003f05270 */
[----:B------:R2:W-:-:S12]  /*ba90*/  SYNCS.ARRIVE.TRANS64 RZ, [R15+URZ+0x30818], R4 ;  /* 0x030818040fff79a7 */ /* 0x0005d8000800003f */
[----:B--2---:R-:W-:Y:S05]  /*baa0*/  @!P0 BRA `(.L_x_1822) ;  /* 0x0000000000048947 */ /* 0x004fea0003800000 */
[----:B------:R-:W-:Y:S01]  /*bab0*/  BPT.TRAP 0x1 ;  /* 0x000000040000795c */ /* 0x000fe20000300000 */
.L_x_1822:
[----:B------:R2:W5:Y:S01]  /*bac0*/  LDL.LU R4, [R1] ;  /* 0x0000000001047983 */ /* 0x0005620000300800 */
[----:B------:R-:W-:Y:S01]  /*bad0*/  R2UR UR27, R0 ;  /* 0x00000000001b72ca */ /* 0x000fe200000e0000 */
[----:B------:R-:W-:Y:S01]  /*bae0*/  UMOV UR30, 0x0 ;  /* 0x00000000001e7882 */ /* 0x000fe20000000000 */
[----:B------:R-:W-:Y:S01]  /*baf0*/  R2UR UR32, R15 ;  /* 0x000000000f2072ca */ /* 0x000fe200000e0000 */
[----:B------:R-:W-:Y:S01]  /*bb00*/  UMOV UR31, 0x14f00000 ;  /* 0x14f00000001f7882 */ /* 0x000fe20000000000 */
[----:B------:R-:W-:Y:S01]  /*bb10*/  R2UR UR9, R3 ;  /* 0x00000000030972ca */ /* 0x000fe200000e0000 */
[----:B------:R-:W-:Y:S01]  /*bb20*/  UMOV UR26, URZ ;  /* 0x0000003f001a7c82 */ /* 0x000fe20008000000 */
[----:B------:R-:W-:Y:S01]  /*bb30*/  UMOV UR28, UR20 ;  /* 0x00000014001c7c82 */ /* 0x000fe20008000000 */
[----:B------:R-:W-:Y:S01]  /*bb40*/  UMOV UR29, UR21 ;  /* 0x00000015001d7c82 */ /* 0x000fe20008000000 */
[----:B------:R-:W-:Y:S01]  /*bb50*/  UMOV UR18, 0x40 ;  /* 0x0000004000127882 */ /* 0x000fe20000000000 */
[----:B------:R-:W-:-:S04]  /*bb60*/  UMOV UR10, 0x10 ;  /* 0x00000010000a7882 */ /* 0x000fc80000000000 */
[----:B------:R-:W-:Y:S02]  /*bb70*/  UIADD3 UR27, UR27, 0x40, URZ ;  /* 0x000000401b1b7890 */ /* 0x000fe4000fffe03f */
[----:B------:R-:W-:Y:S02]  /*bb80*/  UIADD3 UR24, UR32, 0x1c000, URZ ;  /* 0x0001c00020187890 */ /* 0x000fe4000fffe03f */
[----:B------:R-:W-:Y:S02]  /*bb90*/  UIADD3 UR8, UP0, UR27, UR22, URZ ;  /* 0x000000161b087290 */ /* 0x000fe4000ff1e03f */
[----:B------:R-:W-:Y:S01]  /*bba0*/  IMAD.U32 R5, RZ, RZ, UR27 ;  /* 0x0000001bff057e24 */ /* 0x000fe2000f8e00ff */
[----:B------:R-:W-:Y:S02]  /*bbb0*/  UIADD3 UR25, UR32, 0x30818, URZ ;  /* 0x0003081820197890 */ /* 0x000fe4000fffe03f */
[----:B------:R-:W-:Y:S01]  /*bbc0*/  UIADD3 UR27, UR27, UR7, URZ ;  /* 0x000000071b1b7290 */ /* 0x000fe2000fffe03f */
[----:B------:R-:W-:Y:S01]  /*bbd0*/  PLOP3.LUT P0, PT, PT, PT, UP0, 0x80, 0x0 ;  /* 0x000000000000781c */ /* 0x000fe20003f0f008 */
[----:B------:R-:W-:Y:S01]  /*bbe0*/  IMAD.U32 R0, RZ, RZ, UR8 ;  /* 0x00000008ff007e24 */ /* 0x000fe2000f8e00ff */
[----:B------:R-:W-:Y:S01]  /*bbf0*/  R2UR UR8, R2 ;  /* 0x00000000020872ca */ /* 0x000fe200000e0000 */
[----:B------:R-:W-:Y:S01]  /*bc00*/  UIADD3 UR16, UR32, 0x1e000, URZ ;  /* 0x0001e00020107890 */ /* 0x000fe2000fffe03f */
[----:B------:R-:W-:Y:S01]  /*bc10*/  LEA.HI.X.SX32 R5, R5, R14, 0x1, P0 ;  /* 0x0000000e05057211 */ /* 0x000fe200000f0eff */
[----:B------:R-:W-:Y:S01]  /*bc20*/  UIADD3 UR32, UR32, 0x28100, URZ ;  /* 0x0002810020207890 */ /* 0x000fe2000fffe03f */
[C---:B------:R-:W-:Y:S01]  /*bc30*/  LEA R9, P0, R0.reuse, R9, 0x2 ;  /* 0x0000000900097211 */ /* 0x040fe200078010ff */
[----:B------:R-:W-:Y:S01]  /*bc40*/  UMOV UR17, UR25 ;  /* 0x0000001900117c82 */ /* 0x000fe20008000000 */
[----:B------:R-:W-:Y:S01]  /*bc50*/  UMOV UR19, UR27 ;  /* 0x0000001b00137c82 */ /* 0x000fe20008000000 */
[----:B------:R-:W-:Y:S01]  /*bc60*/  UMOV UR33, UR25 ;  /* 0x0000001900217c82 */ /* 0x000fe20008000000 */
[----:B------:R-:W-:-:S02]  /*bc70*/  LEA.HI.X R8, R0, R8, R5, 0x2, P0 ;  /* 0x0000000800087211 */ /* 0x000fc400000f1405 */
[----:B------:R-:W-:Y:S02]  /*bc80*/  R2UR UR34, R9 ;  /* 0x00000000092272ca */ /* 0x000fe400000e0000 */
[----:B------:R-:W-:Y:S01]  /*bc90*/  R2UR UR35, R8 ;  /* 0x00000000082372ca */ /* 0x000fe200000e0000 */
[----:B------:R2:W-:Y:S01]  /*bca0*/  UTMALDG.4D [UR24], [UR8], desc[UR30] ;  /* 0x00001e18080075b4 */ /* 0x0005e20008019000 */
[----:B------:R2:W-:Y:S11]  /*bcb0*/  UTMALDG.4D [UR16], [UR8], desc[UR30] ;  /* 0x00001e10080075b4 */ /* 0x0005f60008019000 */
[----:B------:R2:W-:Y:S02]  /*bcc0*/  UBLKCP.S.G [UR32], [UR34], UR10 ;  /* 0x00000020220073ba */ /* 0x0005e4000800020a */
[----:B--2---:R-:W-:-:S07]  /*bcd0*/  IMAD.MOV.U32 R16, RZ, RZ, 0x1 ;  /* 0x00000001ff107424 */ /* 0x004fce00078e00ff */
.L_x_1808:
[----:B------:R-:W1:Y:S01]  /*bce0*/  S2R R0, SR_TID.X ;  /* 0x0000000000007919 */ /* 0x000e620000002100 */
[----:B------:R-:W-:Y:S01]  /*bcf0*/  IMAD R3, R16, 0x8, R15 ;  /* 0x0000000810037824 */ /* 0x000fe200078e020f */
[----:B-1----:R-:W-:Y:S02]  /*bd00*/  LOP3.LUT R2, R0, 0x7f, RZ, 0xc0, !PT ;  /* 0x0000007f00027812 */ /* 0x002fe400078ec0ff */
[----:B------:R-:W-:Y:S02]  /*bd10*/  SHF.L.U32 R0, R10, 0x1f, RZ ;  /* 0x0000001f0a007819 */ /* 0x000fe400000006ff */
[----:B------:R-:W-:Y:S02]  /*bd20*/  ISETP.NE.AND P1, PT, R2, RZ, PT ;  /* 0x000000ff0200720c */ /* 0x000fe40003f25270 */
[----:B------:R-:W1:Y:S02]  /*bd30*/  SYNCS.PHASECHK.TRANS64.TRYWAIT P0, [R3+URZ+0x30840], R0 ;  /* 0x03084000030075a7 */ /* 0x000e64000800017f */
[----:B-1----:R-:W-:Y:S09]  /*bd40*/  @!P0 BRA `(.L_x_1823) ;  /* 0x0000000800548947 */ /* 0x002ff20003800000 */
.L_x_1842:
[----:B------:R-:W-:Y:S05]  /*bd50*/  @P1 BRA `(.L_x_1824) ;  /* 0x0000000000181947 */ /* 0x000fea0003800000 */
[----:B------:R-:W1:Y:S01]  /*bd60*/  S2R R2, SR_TID.X ;  /* 0x0000000000027919 */ /* 0x000e620000002100 */
[----:B------:R-:W-:-:S04]  /*bd70*/  IMAD.MOV.U32 R0, RZ, RZ, 0x4100 ;  /* 0x00004100ff007424 */ /* 0x000fc800078e00ff */
[----:B------:R1:W-:Y:S02]  /*bd80*/  SYNCS.ARRIVE.TRANS64 RZ, [R3+URZ+0x30830], R0 ;  /* 0x0308300003ff79a7 */ /* 0x0003e4000800003f */
[----:B-1----:R-:W-:-:S13]  /*bd90*/  LOP3.LUT P0, RZ, R2, 0x1f, RZ, 0xc0, !PT ;  /* 0x0000001f02ff7812 */ /* 0x002fda000780c0ff */
[----:B------:R-:W-:Y:S05]  /*bda0*/  @!P0 BRA `(.L_x_1824) ;  /* 0x0000000000048947 */ /* 0x000fea0003800000 */
[----:B------:R-:W-:Y:S01]  /*bdb0*/  BPT.TRAP 0x1 ;  /* 0x000000040000795c */ /* 0x000fe20000300000 */
.L_x_1824:
[----:B-----5:R-:W-:Y:S01]  /*bdc0*/  R2UR UR27, R4 ;  /* 0x00000000041b72ca */ /* 0x020fe200000e0000 */
[C-C-:B------:R-:W-:Y:S01]  /*bdd0*/  IMAD R0, R16.reuse, 0x4000, R15.reuse ;  /* 0x0000400010007824 */ /* 0x140fe200078e020f */
[----:B------:R-:W-:Y:S01]  /*bde0*/  R2UR UR17, R11 ;  /* 0x000000000b1172ca */ /* 0x000fe200000e0000 */
[----:B--234-:R-:W-:Y:S01]  /*bdf0*/  IMAD R15, R16, 0x100, R15 ;  /* 0x00000100100f7824 */ /* 0x01cfe200078e020f */
        /* <DEDUP_REMOVED lines=16> */
[----:B------:R-:W-:Y:S02]  /*bf00*/  ULEA.HI.X.SX32 UR17, UR27, UR17, 0x1, UP0 ;  /* 0x000000111b117291 */ /* 0x000fe400080f0e3f */
[----:B------:R-:W-:Y:S01]  /*bf10*/  ULEA UR30, UP0, UR18, UR30, 0x2 ;  /* 0x0000001e121e7291 */ /* 0x000fe2000f80103f */
[C---:B------:R-:W-:Y:S01]  /*bf20*/  ISETP.NE.AND P0, PT, R0.reuse, 0x2, PT ;  /* 0x000000020000780c */ /* 0x040fe20003f05270 */
[----:B------:R-:W-:Y:S02]  /*bf30*/  UIADD3 UR27, UR27, UR7, URZ ;  /* 0x000000071b1b7290 */ /* 0x000fe4000fffe03f */
[----:B------:R-:W-:Y:S01]  /*bf40*/  UIADD3 UR24, UR16, 0x20000, URZ ;  /* 0x0002000010187890 */ /* 0x000fe2000fffe03f */
[----:B------:R-:W-:Y:S01]  /*bf50*/  SEL R3, RZ, 0x1, P0 ;  /* 0x00000001ff037807 */ /* 0x000fe20000000000 */
[----:B------:R-:W-:Y:S01]  /*bf60*/  UIADD3 UR16, UR16, 0x22000, URZ ;  /* 0x0002200010107890 */ /* 0x000fe2000fffe03f */
[----:B------:R-:W-:Y:S01]  /*bf70*/  SEL R0, R0, RZ, P0 ;  /* 0x000000ff00007207 */ /* 0x000fe20000000000 */
[----:B------:R-:W-:Y:S01]  /*bf80*/  ULEA.HI.X UR31, UR18, UR31, UR17, 0x2, UP0 ;  /* 0x0000001f121f7291 */ /* 0x000fe200080f1411 */
[----:B------:R-:W-:Y:S01]  /*bf90*/  LOP3.LUT R10, R10, R3, RZ, 0x3c, !PT ;  /* 0x000000030a0a7212 */ /* 0x000fe200078e3cff */
[----:B------:R-:W-:Y:S01]  /*bfa0*/  UIADD3 UR34, UR10, 0x28200, URZ ;  /* 0x000282000a227890 */ /* 0x000fe2000fffe03f */
        /* <DEDUP_REMOVED lines=10> */
.L_x_1805:
[----:B------:R-:W-:Y:S05]  /*c050*/  BSYNC B0 ;  /* 0x0000000000007941 */ /* 0x000fea0003800000 */
.L_x_1800:
[----:B------:R-:W-:-:S03]  /*c060*/  UMOV UR8, 0xffffffff ;  /* 0xffffffff00087882 */ /* 0x000fc60000000000 */
[----:B------:R-:W-:Y:S05]  /*c070*/  BRA.DIV UR8, `(.L_x_1825) ;  /* 0x00000006089c7947 */ /* 0x000fea000b800000 */
[----:B------:R-:W-:-:S13]  /*c080*/  ELECT P6, URZ, PT ;  /* 0x00000000003f782f */ /* 0x000fda00038c0000 */
.L_x_1845:
[----:B------:R-:W-:Y:S05]  /*c090*/  @!P6 BRA `(.L_x_1680) ;  /* 0x000000000084e947 */ /* 0x000fea0003800000 */
[----:B------:R-:W-:-:S06]  /*c0a0*/  ULOP3.LUT UR8, UR38, 0x2, URZ, 0xfc, !UPT ;  /* 0x0000000226087892 */ /* 0x000fcc000f8efc3f */
[----:B------:R-:W-:-:S05]  /*c0b0*/  IMAD.U32 R2, RZ, RZ, UR8 ;  /* 0x00000008ff027e24 */ /* 0x000fca000f8e00ff */
[----:B------:R-:W-:-:S13]  /*c0c0*/  ISETP.NE.AND P2, PT, R2, 0x3, PT ;  /* 0x000000030200780c */ /* 0x000fda0003f45270 */
[----:B------:R-:W-:Y:S05]  /*c0d0*/  @!P2 BRA `(.L_x_1826) ;  /* 0x000000000004a947 */ /* 0x000fea0003800000 */
[----:B---3--:R-:W-:Y:S01]  /*c0e0*/  BPT.TRAP 0x1 ;  /* 0x000000040000795c */ /* 0x008fe20000300000 */
.L_x_1826:
        /* <DEDUP_REMOVED lines=15> */
.L_x_1846:
[----:B------:R-:W2:Y:S02]  /*c1e0*/  SYNCS.PHASECHK.TRANS64.TRYWAIT P0, [R3+URZ], R2 ;  /* 0x00000002030075a7 */ /* 0x000ea4000800017f */
[----:B--2---:R-:W-:Y:S05]  /*c1f0*/  @!P0 BRA `(.L_x_1828) ;  /* 0x0000000400708947 */ /* 0x004fea0003800000 */
.L_x_1847:
[----:B------:R-:W-:Y:S05]  /*c200*/  @!P2 BRA `(.L_x_1829) ;  /* 0x000000000004a947 */ /* 0x000fea0003800000 */
[----:B---3--:R-:W-:Y:S01]  /*c210*/  BPT.TRAP 0x1 ;  /* 0x000000040000795c */ /* 0x008fe20000300000 */
.L_x_1829:
[----:B--2---:R-:W-:-:S04]  /*c220*/  VIADD R3, R8, 0x30840 ;  /* 0x0003084008037836 */ /* 0x004fc80000000000 */
[----:B------:R-:W-:-:S04]  /*c230*/  IMAD R5, R0, 0x8, R3 ;  /* 0x0000000800057824 */ /* 0x000fc800078e0203 */
[----:B------:R-:W2:Y:S02]  /*c240*/  SYNCS.PHASECHK.TRANS64.TRYWAIT P0, [R5+URZ], R4 ;  /* 0x00000004050075a7 */ /* 0x000ea4000800017f */
[----:B--2---:R-:W-:Y:S05]  /*c250*/  @!P0 BRA `(.L_x_1830) ;  /* 0x00000004006c8947 */ /* 0x004fea0003800000 */
.L_x_1848:
[----:B------:R-:W-:-:S07]  /*c260*/  IMAD R3, R6, 0x8, R3 ;  /* 0x0000000806037824 */ /* 0x000fce00078e0203 */
.L_x_1831:
[----:B----4-:R4:W1:Y:S02]  /*c270*/  SYNCS.PHASECHK.TRANS64.TRYWAIT P0, [R3+URZ], R2 ;  /* 0x00000002030075a7 */ /* 0x010864000800017f */
[----:B-1----:R-:W-:Y:S05]  /*c280*/  @!P0 NANOSLEEP.SYNCS 0x989680 ;  /* 0x009896800000895d */ /* 0x002fea0003900000 */
[----:B------:R-:W1:Y:S02]  /*c290*/  @!P0 SYNCS.PHASECHK.TRANS64 P0, [R3+URZ], R2 ;  /* 0x00000002030085a7 */ /* 0x000e64000800007f */
[----:B-1----:R-:W-:Y:S05]  /*c2a0*/  @!P0 BRA `(.L_x_1831) ;  /* 0xfffffffc00f08947 */ /* 0x002fea000383ffff */
.L_x_1680:
[----:B---3--:R-:W-:Y:S05]  /*c2b0*/  BSYNC B6 ;  /* 0x0000000000067941 */ /* 0x008fea0003800000 */
.L_x_1674:
[----:B------:R-:W-:Y:S05]  /*c2c0*/  EXIT ;  /* 0x000000000000794d */ /* 0x000fea0003800000 */
.L_x_1691:
[----:B------:R-:W-:Y:S02]  /*c2d0*/  IMAD.MOV.U32 R12, RZ, RZ, RZ ;  /* 0x000000ffff0c7224 */ /* 0x000fe400078e00ff */
[----:B------:R-:W-:Y:S02]  /*c2e0*/  IMAD.MOV.U32 R11, RZ, RZ, 0x1f ;  /* 0x0000001fff0b7424 */ /* 0x000fe400078e00ff */
[----:B------:R-:W-:-:S07]  /*c2f0*/  IMAD.MOV.U32 R15, RZ, RZ, -0x1 ;  /* 0xffffffffff0f7424 */ /* 0x000fce00078e00ff */
[----:B------:R-:W-:Y:S05]  /*c300*/  WARPSYNC.COLLECTIVE R15, `(.L_x_1832) ;  /* 0x000000000f087348 */ /* 0x000fea0003c00000 */
[----:B------:R1:W2:Y:S02]  /*c310*/  SHFL.IDX P6, R14, R13, R12, R11 ;  /* 0x0000000c0d0e7389 */ /* 0x0002a400000c000b */
[----:B-12---:R-:W-:Y:S01]  /*c320*/  ENDCOLLECTIVE ;  /* 0x000000000000791b */ /* 0x006fe20003800000 */
.L_x_1832:
[----:B------:R-:W-:Y:S05]  /*c330*/  BRA `(.L_x_1833) ;  /* 0xffffff5000c87947 */ /* 0x000fea000383ffff */
.L_x_1693:
        /* <DEDUP_REMOVED lines=8> */
.L_x_1697:
[----:B---3--:R3:W4:Y:S02]  /*c3c0*/  SYNCS.PHASECHK.TRANS64.TRYWAIT P0, [R0+URZ+0x30810], R191 ;  /* 0x030810bf000075a7 */ /* 0x008724000800017f */
[----:B----4-:R-:W-:Y:S05]  /*c3d0*/  @!P0 NANOSLEEP.SYNCS 0x989680 ;  /* 0x009896800000895d */ /* 0x010fea0003900000 */
[----:B------:R-:W4:Y:S02]  /*c3e0*/  @!P0 SYNCS.PHASECHK.TRANS64 P0, [R0+URZ+0x30810], R191 ;  /* 0x030810bf000085a7 */ /* 0x000f24000800007f */
[----:B----4-:R-:W-:Y:S05]  /*c3f0*/  @!P0 BRA `(.L_x_1697) ;  /* 0xfffffffc00f08947 */ /* 0x010fea000383ffff */
[----:B------:R-:W-:Y:S05]  /*c400*/  BRA `(.L_x_1696) ;  /* 0xffffff5800b07947 */ /* 0x000fea000383ffff */
.L_x_1701:
[----:B--2---:R2:W1:Y:S02]  /*c410*/  SYNCS.PHASECHK.TRANS64.TRYWAIT P0, [R0+URZ+0x30830], R191 ;  /* 0x030830bf000075a7 */ /* 0x004464000800017f */
[----:B-1----:R-:W-:Y:S05]  /*c420*/  @!P0 NANOSLEEP.SYNCS 0x989680 ;  /* 0x009896800000895d */ /* 0x002fea0003900000 */
[----:B------:R-:W1:Y:S02]  /*c430*/  @!P0 SYNCS.PHASECHK.TRANS64 P0, [R0+URZ+0x30830], R191 ;  /* 0x030830bf000085a7 */ /* 0x000e64000800007f */
[----:B-1----:R-:W-:Y:S05]  /*c440*/  @!P0 BRA `(.L_x_1701) ;  /* 0xfffffffc00f08947 */ /* 0x002fea000383ffff */
[----:B------:R-:W-:Y:S05]  /*c450*/  BRA `(.L_x_1700) ;  /* 0xffffff6000c87947 */ /* 0x000fea000383ffff */
.L_x_1806:
[----:B-1----:R1:W2:Y:S02]  /*c460*/  SYNCS.PHASECHK.TRANS64.TRYWAIT P0, [R15+URZ+0x30820], R0 ;  /* 0x030820000f0075a7 */ /* 0x0022a4000800017f */
[----:B--2---:R-:W-:Y:S05]  /*c470*/  @!P0 NANOSLEEP.SYNCS 0x989680 ;  /* 0x009896800000895d */ /* 0x004fea0003900000 */
[----:B------:R-:W2:Y:S02]  /*c480*/  @!P0 SYNCS.PHASECHK.TRANS64 P0, [R15+URZ+0x30820], R0 ;  /* 0x030820000f0085a7 */ /* 0x000ea4000800007f */
[----:B--2---:R-:W-:Y:S05]  /*c490*/  @!P0 BRA `(.L_x_1806) ;  /* 0xfffffffc00f08947 */ /* 0x004fea000383ffff */
[----:B------:R-:W-:Y:S05]  /*c4a0*/  BRA `(.L_x_1834) ;  /* 0xffffffe0001c7947 */ /* 0x000fea000383ffff */
.L_x_1810:
[----:B--2---:R2:W3:Y:S02]  /*c4b0*/  SYNCS.PHASECHK.TRANS64.TRYWAIT P1, [R15+URZ+0x30840], R18 ;  /* 0x030840120f0075a7 */ /* 0x0044e4000802017f */
[----:B---3--:R-:W-:Y:S05]  /*c4c0*/  @!P1 NANOSLEEP.SYNCS 0x989680 ;  /* 0x009896800000995d */ /* 0x008fea0003900000 */
[----:B------:R-:W3:Y:S02]  /*c4d0*/  @!P1 SYNCS.PHASECHK.TRANS64 P1, [R15+URZ+0x30840], R18 ;  /* 0x030840120f0095a7 */ /* 0x000ee4000802007f */
[----:B---3--:R-:W-:Y:S05]  /*c4e0*/  @!P1 BRA `(.L_x_1810) ;  /* 0xfffffffc00f09947 */ /* 0x008fea000383ffff */
[----:B------:R-:W-:Y:S05]  /*c4f0*/  BRA `(.L_x_1835) ;  /* 0xffffffe400d47947 */ /* 0x000fea000383ffff */
.L_x_1812:
[----:B-1----:R1:W3:Y:S02]  /*c500*/  SYNCS.PHASECHK.TRANS64.TRYWAIT P1, [R15+URZ+0x30828], R18 ;  /* 0x030828120f0075a7 */ /* 0x0022e4000802017f */
[----:B---3--:R-:W-:Y:S05]  /*c510*/  @!P1 NANOSLEEP.SYNCS 0x989680 ;  /* 0x009896800000995d */ /* 0x008fea0003900000 */
[----:B------:R-:W3:Y:S02]  /*c520*/  @!P1 SYNCS.PHASECHK.TRANS64 P1, [R15+URZ+0x30828], R18 ;  /* 0x030828120f0095a7 */ /* 0x000ee4000802007f */
[----:B---3--:R-:W-:Y:S05]  /*c530*/  @!P1 BRA `(.L_x_1812) ;  /* 0xfffffffc00f09947 */ /* 0x008fea000383ffff */
[----:B------:R-:W-:Y:S05]  /*c540*/  BRA `(.L_x_1836) ;  /* 0xffffffe800747947 */ /* 0x000fea000383ffff */
.L_x_1814:
[----:B---3--:R3:W4:Y:S02]  /*c550*/  SYNCS.PHASECHK.TRANS64.TRYWAIT P1, [R15+URZ+0x30848], R18 ;  /* 0x030848120f0075a7 */ /* 0x008724000802017f */
[----:B----4-:R-:W-:Y:S05]  /*c560*/  @!P1 NANOSLEEP.SYNCS 0x989680 ;  /* 0x009896800000995d */ /* 0x010fea0003900000 */
[----:B------:R-:W4:Y:S02]  /*c570*/  @!P1 SYNCS.PHASECHK.TRANS64 P1, [R15+URZ+0x30848], R18 ;  /* 0x030848120f0095a7 */ /* 0x000f24000802007f */
[----:B----4-:R-:W-:Y:S05]  /*c580*/  @!P1 BRA `(.L_x_1814) ;  /* 0xfffffffc00f09947 */ /* 0x010fea000383ffff */
[----:B------:R-:W-:Y:S05]  /*c590*/  BRA `(.L_x_1837) ;  /* 0xffffffec00147947 */ /* 0x000fea000383ffff */
.L_x_1816:
[----:B------:R-:W-:-:S07]  /*c5a0*/  SHF.L.U32 R4, R10, 0x1f, RZ ;  /* 0x0000001f0a047819 */ /* 0x000fce00000006ff */
.L_x_1838:
[----:B----4-:R4:W1:Y:S02]  /*c5b0*/  SYNCS.PHASECHK.TRANS64.TRYWAIT P1, [R15+URZ+0x30820], R4 ;  /* 0x030820040f0075a7 */ /* 0x010864000802017f */
[----:B-1----:R-:W-:Y:S05]  /*c5c0*/  @!P1 NANOSLEEP.SYNCS 0x989680 ;  /* 0x009896800000995d */ /* 0x002fea0003900000 */
[----:B------:R-:W1:Y:S02]  /*c5d0*/  @!P1 SYNCS.PHASECHK.TRANS64 P1, [R15+URZ+0x30820], R4 ;  /* 0x030820040f0095a7 */ /* 0x000e64000802007f */
[----:B-1----:R-:W-:Y:S05]  /*c5e0*/  @!P1 BRA `(.L_x_1838) ;  /* 0xfffffffc00f09947 */ /* 0x002fea000383ffff */
[----:B------:R-:W-:Y:S05]  /*c5f0*/  BRA `(.L_x_1839) ;  /* 0xffffffec00987947 */ /* 0x000fea000383ffff */
.L_x_1819:
[----:B----4-:R4:W1:Y:S02]  /*c600*/  SYNCS.PHASECHK.TRANS64.TRYWAIT P1, [R15+URZ+0x30840], R12 ;  /* 0x0308400c0f0075a7 */ /* 0x010864000802017f */
[----:B-1----:R-:W-:Y:S05]  /*c610*/  @!P1 NANOSLEEP.SYNCS 0x989680 ;  /* 0x009896800000995d */ /* 0x002fea0003900000 */
[----:B------:R-:W1:Y:S02]  /*c620*/  @!P1 SYNCS.PHASECHK.TRANS64 P1, [R15+URZ+0x30840], R12 ;  /* 0x0308400c0f0095a7 */ /* 0x000e64000802007f */
[----:B-1----:R-:W-:Y:S05]  /*c630*/  @!P1 BRA `(.L_x_1819) ;  /* 0xfffffffc00f09947 */ /* 0x002fea000383ffff */
[----:B------:R-:W-:Y:S05]  /*c640*/  BRA `(.L_x_1840) ;  /* 0xfffffff000547947 */ /* 0x000fea000383ffff */
.L_x_1821:
[----:B-1----:R1:W2:Y:S02]  /*c650*/  SYNCS.PHASECHK.TRANS64.TRYWAIT P1, [R15+URZ+0x30828], R12 ;  /* 0x0308280c0f0075a7 */ /* 0x0022a4000802017f */
[----:B--2---:R-:W-:Y:S05]  /*c660*/  @!P1 NANOSLEEP.SYNCS 0x989680 ;  /* 0x009896800000995d */ /* 0x004fea0003900000 */
[----:B------:R-:W2:Y:S02]  /*c670*/  @!P1 SYNCS.PHASECHK.TRANS64 P1, [R15+URZ+0x30828], R12 ;  /* 0x0308280c0f0095a7 */ /* 0x000ea4000802007f */
[----:B--2---:R-:W-:Y:S05]  /*c680*/  @!P1 BRA `(.L_x_1821) ;  /* 0xfffffffc00f09947 */ /* 0x004fea000383ffff */
[----:B------:R-:W-:Y:S05]  /*c690*/  BRA `(.L_x_1841) ;  /* 0xfffffff000e87947 */ /* 0x000fea000383ffff */
.L_x_1823:
[----:B------:R1:W1:Y:S02]  /*c6a0*/  SYNCS.PHASECHK.TRANS64.TRYWAIT P0, [R3+URZ+0x30840], R0 ;  /* 0x03084000030075a7 */ /* 0x000264000800017f */
[----:B-1----:R-:W-:Y:S05]  /*c6b0*/  @!P0 NANOSLEEP.SYNCS 0x989680 ;  /* 0x009896800000895d */ /* 0x002fea0003900000 */
[----:B------:R-:W1:Y:S02]  /*c6c0*/  @!P0 SYNCS.PHASECHK.TRANS64 P0, [R3+URZ+0x30840], R0 ;  /* 0x03084000030085a7 */ /* 0x000e64000800007f */
[----:B-1----:R-:W-:Y:S05]  /*c6d0*/  @!P0 BRA `(.L_x_1823) ;  /* 0xfffffffc00f08947 */ /* 0x002fea000383ffff */
[----:B------:R-:W-:Y:S05]  /*c6e0*/  BRA `(.L_x_1842) ;  /* 0xfffffff400987947 */ /* 0x000fea000383ffff */
.L_x_1825:
[----:B------:R-:W-:Y:S01]  /*c6f0*/  BSSY B0, `(.L_x_1843) ;  /* 0x0000006000007945 */ /* 0x000fe20003800000 */
[----:B------:R-:W-:-:S07]  /*c700*/  IMAD.MOV.U32 R15, RZ, RZ, -0x1 ;  /* 0xffffffffff0f7424 */ /* 0x000fce00078e00ff */
[----:B---3--:R-:W-:Y:S05]  /*c710*/  WARPSYNC.COLLECTIVE R15, `(.L_x_1844) ;  /* 0x000000000f0c7348 */ /* 0x008fea0003c00000 */
[----:B------:R-:W-:Y:S02]  /*c720*/  ELECT P6, UR62, PT ;  /* 0x00000000003e782f */ /* 0x000fe400038c0000 */
[----:B------:R-:W-:Y:S01]  /*c730*/  MOV R14, UR62 ;  /* 0x0000003e000e7c02 */ /* 0x000fe20008000f00 */
[----:B---3--:R-:W-:Y:S10]  /*c740*/  ENDCOLLECTIVE ;  /* 0x000000000000791b */ /* 0x008ff40003800000 */
.L_x_1844:
[----:B------:R-:W-:Y:S05]  /*c750*/  BSYNC B0 ;  /* 0x0000000000007941 */ /* 0x000fea0003800000 */
.L_x_1843:
[----:B------:R-:W-:Y:S05]  /*c760*/  BRA `(.L_x_1845) ;  /* 0xfffffff800487947 */ /* 0x000fea000383ffff */
.L_x_1827:
[----:B-1----:R1:W2:Y:S02]  /*c770*/  SYNCS.PHASECHK.TRANS64.TRYWAIT P0, [R7+URZ], R4 ;  /* 0x00000004070075a7 */ /* 0x0022a4000800017f */
[----:B--2---:R-:W-:Y:S05]  /*c780*/  @!P0 NANOSLEEP.SYNCS 0x989680 ;  /* 0x009896800000895d */ /* 0x004fea0003900000 */
[----:B------:R-:W2:Y:S02]  /*c790*/  @!P0 SYNCS.PHASECHK.TRANS64 P0, [R7+URZ], R4 ;  /* 0x00000004070085a7 */ /* 0x000ea4000800007f */
[----:B--2---:R-:W-:Y:S05]  /*c7a0*/  @!P0 BRA `(.L_x_1827) ;  /* 0xfffffffc00f08947 */ /* 0x004fea000383ffff */
[----:B------:R-:W-:Y:S05]  /*c7b0*/  BRA `(.L_x_1846) ;  /* 0xfffffff800887947 */ /* 0x000fea000383ffff */
.L_x_1828:
[----:B--2---:R2:W4:Y:S02]  /*c7c0*/  SYNCS.PHASECHK.TRANS64.TRYWAIT P0, [R3+URZ], R2 ;  /* 0x00000002030075a7 */ /* 0x004524000800017f */
[----:B----4-:R-:W-:Y:S05]  /*c7d0*/  @!P0 NANOSLEEP.SYNCS 0x989680 ;  /* 0x009896800000895d */ /* 0x010fea0003900000 */
[----:B------:R-:W4:Y:S02]  /*c7e0*/  @!P0 SYNCS.PHASECHK.TRANS64 P0, [R3+URZ], R2 ;  /* 0x00000002030085a7 */ /* 0x000f24000800007f */
[----:B----4-:R-:W-:Y:S05]  /*c7f0*/  @!P0 BRA `(.L_x_1828) ;  /* 0xfffffffc00f08947 */ /* 0x010fea000383ffff */
[----:B------:R-:W-:Y:S05]  /*c800*/  BRA `(.L_x_1847) ;  /* 0xfffffff8007c7947 */ /* 0x000fea000383ffff */
.L_x_1830:
[----:B--2---:R2:W4:Y:S02]  /*c810*/  SYNCS.PHASECHK.TRANS64.TRYWAIT P0, [R5+URZ], R4 ;  /* 0x00000004050075a7 */ /* 0x004524000800017f */
[----:B----4-:R-:W-:Y:S05]  /*c820*/  @!P0 NANOSLEEP.SYNCS 0x989680 ;  /* 0x009896800000895d */ /* 0x010fea0003900000 */
[----:B------:R-:W4:Y:S02]  /*c830*/  @!P0 SYNCS.PHASECHK.TRANS64 P0, [R5+URZ], R4 ;  /* 0x00000004050085a7 */ /* 0x000f24000800007f */
[----:B----4-:R-:W-:Y:S05]  /*c840*/  @!P0 BRA `(.L_x_1830) ;  /* 0xfffffffc00f08947 */ /* 0x010fea000383ffff */
[----:B------:R-:W-:Y:S05]  /*c850*/  BRA `(.L_x_1848) ;  /* 0xfffffff800807947 */ /* 0x000fea000383ffff */
.L_x_1849:
        /* <DEDUP_REMOVED lines=10> */
.L_x_3665:


//--------------------- .text._ZN7cutlass13device_kernelIN5flash11enable_sm90INS1_16FlashAttnBwdSm90INS1_25CollectiveMainloopBwdSm90ILi2ELi2ELi2EN4cute5tupleIJNS5_1CILi1EEES8_S8_EEENS6_IJNS7_ILi64EEENS7_ILi128EEESB_EEENS_6half_tEfNS_4arch4Sm90ELb0ELb1ELb1ELb1ELb1ELb1ELb0ELb0ELi2ELi1ELi2ELi1ELb0EEENS1_21CollectiveEpilogueBwdISC_SD_SF_Li256ELb1ELb0ELi1EEENS1_19SingleTileSchedulerILb1ELb0ELb0ELi128EEEEEEEEEvNT_6ParamsE --------------------------
	.section	.text._ZN7cutlass13device_kernelIN5flash11enable_sm90INS1_16FlashAttnBwdSm90INS1_25CollectiveMainloopBwdSm90ILi2ELi2ELi2EN4cute5tupleIJNS5_1CILi1EEES8_S8_EEENS6_IJNS7_ILi64EEENS7_ILi128EEESB_EEENS_6half_tEfNS_4arch4Sm90ELb0ELb1ELb1ELb1ELb1ELb1ELb0ELb0ELi2ELi1ELi2ELi1ELb0EEENS1_21CollectiveEpilogueBwdISC_SD_SF_Li256ELb1ELb0ELi1EEENS1_19SingleTileSchedulerILb1ELb0ELb0ELi128EEEEEEEEEvNT_6ParamsE,"ax",@progbits
	.align	128
.text._ZN7cutlass13device_kernelIN5flash11enable_sm90INS1_16FlashAttnBwdSm90INS1_25CollectiveMainloopBwdSm90ILi2ELi2ELi2EN4cute5tupleIJNS5_1CILi1EEES8_S8_EEENS6_IJNS7_ILi64EEENS7_ILi128EEESB_EEENS_6half_tEfNS_4arch4Sm90ELb0ELb1ELb1ELb1ELb1ELb1ELb0ELb0ELi2ELi1ELi2ELi1ELb0EEENS1_21CollectiveEpilogueBwdISC_SD_SF_Li256ELb1ELb0ELi1EEENS1_19SingleTileSchedulerILb1ELb0ELb0ELi128EEEEEEEEEvNT_6ParamsE:
        .type           _ZN7cutlass13device_kernelIN5flash11enable_sm90INS1_16FlashAttnBwdSm90INS1_25CollectiveMainloopBwdSm90ILi2ELi2ELi2EN4cute5tupleIJNS5_1CILi1EEES8_S8_EEENS6_IJNS7_ILi64EEENS7_ILi128EEESB_EEENS_6half_tEfNS_4arch4Sm90ELb0ELb1ELb1ELb1ELb1ELb1ELb0ELb0ELi2ELi1ELi2ELi1ELb0EEENS1_21CollectiveEpilogueBwdISC_SD_SF_Li256ELb1ELb0ELi1EEENS1_19SingleTileSchedulerILb1ELb0ELb0ELi128EEEEEEEEEvNT_6ParamsE,@function
        .size           _ZN7cutlass13device_kernelIN5flash11enable_sm90INS1_16FlashAttnBwdSm90INS1_25CollectiveMainloopBwdSm90ILi2ELi2ELi2EN4cute5tupleIJNS5_1CILi1EEES8_S8_EEENS6_IJNS7_ILi64EEENS7_ILi128EEESB_EEENS_6half_tEfNS_4arch4Sm90ELb0ELb1ELb1ELb1ELb1ELb1ELb0ELb0ELi2ELi1ELi2ELi1ELb0EEENS1_21CollectiveEpilogueBwdISC_SD_SF_Li256ELb1ELb0ELi1EEENS1_19SingleTileSchedulerILb1ELb0ELb0ELi128EEEEEEEEEvNT_6ParamsE,(.L_x_3666 - _ZN7cutlass13device_kernelIN5flash11enable_sm90INS1_16FlashAttnBwdSm90INS1_25CollectiveMainloopBwdSm90ILi2ELi2ELi2EN4cute5tupleIJNS5_1CILi1EEES8_S8_EEENS6_IJNS7_ILi64EEENS7_ILi128EEESB_EEENS_6half_tEfNS_4arch4Sm90ELb0ELb1ELb1ELb1ELb1ELb1ELb0ELb0ELi2ELi1ELi2ELi1ELb0EEENS1_21CollectiveEpilogueBwdISC_SD_SF_Li256ELb1ELb0ELi1EEENS1_19SingleTileSchedulerILb1ELb0ELb0ELi128EEEEEEEEEvNT_6ParamsE)
        .other          _ZN7cutlass13device_kernelIN5flash11enable_sm90INS1_16FlashAttnBwdSm90INS1_25CollectiveMainloopBwdSm90ILi2ELi2ELi2EN4cute5tupleIJNS5_1CILi1EEES8_S8_EEENS6_IJNS7_ILi64EEENS7_ILi128EEESB_EEENS_6half_tEfNS_4arch4Sm90ELb0ELb1ELb1ELb1ELb1ELb1ELb0ELb0ELi2ELi1ELi2ELi1ELb0EEENS1_21CollectiveEpilogueBwdISC_SD_SF_Li256ELb1ELb0ELi1EEENS1_19SingleTileSchedulerILb1ELb0ELb0ELi128EEEEEEEEEvNT_6ParamsE,@"STO_CUDA_ENTRY STV_DEFAULT"
_ZN7cutlass13device_kernelIN5flash11enable_sm90INS1_16FlashAttnBwdSm90INS1_25CollectiveMainloopBwdSm90ILi2ELi2ELi2EN4cute5tupleIJNS5_1CILi1EEES8_S8_EEENS6_IJNS7_ILi64EEENS7_ILi128EEESB_EEENS_6half_tEfNS_4arch4Sm90ELb0ELb1ELb1ELb1ELb1ELb1ELb0ELb0ELi2ELi1ELi2ELi1ELb0EEENS1_21CollectiveEpilogueBwdISC_SD_SF_Li256ELb1ELb0ELi1EEENS1_19SingleTileSchedulerILb1ELb0ELb0ELi128EEEEEEEEEvNT_6ParamsE:
        /* <DEDUP_REMOVED lines=24> */
.L_x_1851:
[----:B------:R-:W-:Y:S05]  /*0180*/  BSYNC B0 ;  /* 0x0000000000007941 */ /* 0x000fea0003800000 */
.L_x_1850:
        /* <DEDUP_REMOVED lines=37> */
.L_x_1852:
        /* <DEDUP_REMOVED lines=22> */
.L_x_1853:
[----:B------:R-:W-:Y:S01]  /*0540*/  PLOP3.LUT P0, PT, PT, PT, UP0, 0x80, 0x0 ;  /* 0x000000000000781c */ /* 0x000fe20003f0f008 */
[----:B------:R-:W-:Y:S01]  /*0550*/  NOP ;  /* 0x0000000000007918 */ /* 0x000fe20000000000 */
[----:B------:R-:W-:Y:S01]  /*0560*/  ULDC.64 UR46, c[0x0][0x208] ;  /* 0x00008200002e7ab9 */ /* 0x000fe20000000a00 */
[----:B------:R-:W-:Y:S01]  /*0570*/  BSSY B6, `(.L_x_1854) ;  /* 0x0000cc5000067945 */ /* 0x000fe20003800000 */
[----:B-12-4-:R-:W-:Y:S09]  /*0580*/  BAR.SYNC.DEFER_BLOCKING 0x0 ;  /* 0x0000000000007b1d */ /* 0x016ff20000010000 */
[----:B------:R-:W-:Y:S05]  /*0590*/  @!P0 BRA `(.L_x_1855) ;  /* 0x00000080006c8947 */ /* 0x000fea0003800000 */
.L_x_1856:
        /* <DEDUP_REMOVED lines=24> */
.L_x_1857:
        /* <DEDUP_REMOVED lines=14> */
.L_x_1859:
[----:B------:R-:W-:-:S05]  /*0800*/  ULDC UR4, c[0x0][0x8bc] ;  /* 0x00022f0000047ab9 */ /* 0x000fca0000000800 */
.L_x_1858:
        /* <DEDUP_REMOVED lines=17> */
.L_x_1861:
        /* <DEDUP_REMOVED lines=14> */
.L_x_1862:
        /* <DEDUP_REMOVED lines=11> */
.L_x_1863:
        /* <DEDUP_REMOVED lines=13> */
.L_x_1864:
        /* <DEDUP_REMOVED lines=84> */
.L_x_1865:
        /* <DEDUP_REMOVED lines=30> */
.L_x_1868:
        /* <DEDUP_REMOVED lines=15> */
.L_x_1867:
        /* <DEDUP_REMOVED lines=22> */
.L_x_1870:
        /* <DEDUP_REMOVED lines=15> */
.L_x_1869:
        /* <DEDUP_REMOVED lines=8> */
.L_x_2041:
        /* <DEDUP_REMOVED lines=23> */
.L_x_1872:
        /* <DEDUP_REMOVED lines=96> */
.L_x_1884:
[----:B------:R-:W-:-:S05]  /*1dd0*/  IMAD.U32 R0, RZ, RZ, UR38 ;  /* 0x00000026ff007e24 */ /* 0x000fca000f8e00ff */
[----:B------:R-:W-:-:S04]  /*1de0*/  LOP3.LUT R0, R0, 0x1, RZ, 0xfc, !PT ;  /* 0x0000000100007812 */ /* 0x000fc800078efcff */
[----:B------:R-:W-:-:S13]  /*1df0*/  ISETP.NE.AND P6, PT, R0, 0x3, PT ;  /* 0x000000030000780c */ /* 0x000fda0003fc5270 */
[----:B-1----:R-:W-:Y:S05]  /*1e00*/  @!P6 BRA `(.L_x_1874) ;  /* 0x000000000004e947 */ /* 0x002fea0003800000 */
[----:B------:R-:W-:Y:S01]  /*1e10*/  BPT.TRAP 0x1 ;  /* 0x000000040000795c */ /* 0x000fe20000300000 */
.L_x_1874:
        /* <DEDUP_REMOVED lines=8> */
.L_x_1875:
[----:B---3--:R-:W-:Y:S05]  /*1ea0*/  @P0 BRA `(.L_x_1876) ;  /* 0x0000000000080947 */ /* 0x008fea0003800000 */
[----:B------:R-:W3:Y:S02]  /*1eb0*/  SYNCS.PHASECHK.TRANS64.TRYWAIT P0, [R0+URZ+0x30810], R191 ;  /* 0x030810bf000075a7 */ /* 0x000ee4000800017f */
[----:B---3--:R-:W-:Y:S05]  /*1ec0*/  @!P0 BRA `(.L_x_1877) ;  /* 0x000000b400008947 */ /* 0x008fea0003800000 */
.L_x_1876:
        /* <DEDUP_REMOVED lines=84> */
.L_x_1878:
[----:B------:R1:W1:Y:S01]  /*2410*/  SYNCS.PHASECHK.TRANS64.TRYWAIT P0, [R0+URZ+0x30830], R191 ;  /* 0x030830bf000075a7 */ /* 0x000262000800017f */
[----:B------:R-:W-:Y:S05]  /*2420*/  @!P6 BRA `(.L_x_1879) ;  /* 0x000000000004e947 */ /* 0x000fea0003800000 */
[----:B------:R-:W-:Y:S01]  /*2430*/  BPT.TRAP 0x1 ;  /* 0x000000040000795c */ /* 0x000fe20000300000 */
.L_x_1879:
        /* <DEDUP_REMOVED lines=52> */
.L_x_1880:
        /* <DEDUP_REMOVED lines=539> */
.L_x_1882:
        /* <DEDUP_REMOVED lines=49> */
.L_x_1883:
        /* <DEDUP_REMOVED lines=78> */
.L_x_1866:
        /* <DEDUP_REMOVED lines=164> */
.L_x_1886:
        /* <DEDUP_REMOVED lines=57> */
.L_x_1888:
[----:B------:R-:W-:Y:S05]  /*5ef0*/  BSYNC B0 ;  /* 0x0000000000007941 */ /* 0x000fea0003800000 */
.L_x_1887:
        /* <DEDUP_REMOVED lines=15> */
.L_x_1890:
[----:B------:R-:W-:Y:S05]  /*5ff0*/  BSYNC B0 ;  /* 0x0000000000007941 */ /* 0x000fea0003800000 */
.L_x_1889:
        /* <DEDUP_REMOVED lines=18> */
.L_x_1892:
[----:B------:R-:W-:Y:S05]  /*6120*/  BSYNC B0 ;  /* 0x0000000000007941 */ /* 0x000fea0003800000 */
.L_x_1891:
        /* <DEDUP_REMOVED lines=17> */
.L_x_1894:
[----:B------:R-:W-:Y:S05]  /*6240*/  BSYNC B0 ;  /* 0x0000000000007941 */ /* 0x000fea0003800000 */
.L_x_1893:
        /* <DEDUP_REMOVED lines=18> */
.L_x_1896:
[----:B------:R-:W-:Y:S05]  /*6370*/  BSYNC B0 ;  /* 0x0000000000007941 */ /* 0x000fea0003800000 */
.L_x_1895:
        /* <DEDUP_REMOVED lines=18> */
.L_x_1898:
[----:B------:R-:W-:Y:S05]  /*64a0*/  BSYNC B0 ;  /* 0x0000000000007941 */ /* 0x000fea0003800000 */
.L_x_1897:
        /* <DEDUP_REMOVED lines=19> */
.L_x_1900:
[----:B------:R-:W-:Y:S05]  /*65e0*/  BSYNC B0 ;  /* 0x0000000000007941 */ /* 0x000fea0003800000 */
.L_x_1899:
        /* <DEDUP_REMOVED lines=21> */
.L_x_1902:
[----:B------:R-:W-:Y:S05]  /*6740*/  BSYNC B0 ;  /* 0x0000000000007941 */ /* 0x000fea0003800000 */
.L_x_1901:
        /* <DEDUP_REMOVED lines=34> */
.L_x_1904:
[----:B------:R-:W-:Y:S05]  /*6970*/  BSYNC B0 ;  /* 0x0000000000007941 */ /* 0x000fea0003800000 */
.L_x_1903:
        /* <DEDUP_REMOVED lines=17> */
.L_x_1906:
[----:B------:R-:W-:Y:S05]  /*6a90*/  BSYNC B0 ;  /* 0x0000000000007941 */ /* 0x000fea0003800000 */
.L_x_1905:
        /* <DEDUP_REMOVED lines=15> */
.L_x_1908:
[----:B------:R-:W-:Y:S05]  /*6b90*/  BSYNC B0 ;  /* 0x0000000000007941 */ /* 0x000fea0003800000 */
.L_x_1907:
        /* <DEDUP_REMOVED lines=15> */
.L_x_1910:
[----:B------:R-:W-:Y:S05]  /*6c90*/  BSYNC B0 ;  /* 0x0000000000007941 */ /* 0x000fea0003800000 */
.L_x_1909:
        /* <DEDUP_REMOVED lines=15> */
.L_x_1912:
[----:B------:R-:W-:Y:S05]  /*6d90*/  BSYNC B0 ;  /* 0x0000000000007941 */ /* 0x000fea0003800000 */
.L_x_1911:
        /* <DEDUP_REMOVED lines=15> */
.L_x_1914:
[----:B------:R-:W-:Y:S05]  /*6e90*/  BSYNC B0 ;  /* 0x0000000000007941 */ /* 0x000fea0003800000 */
.L_x_1913:
        /* <DEDUP_REMOVED lines=15> */
.L_x_1916:
[----:B------:R-:W-:Y:S05]  /*6f90*/  BSYNC B0 ;  /* 0x0000000000007941 */ /* 0x000fea0003800000 */
.L_x_1915:
        /* <DEDUP_REMOVED lines=15> */
.L_x_1885:
        /* <DEDUP_REMOVED lines=45> */
.L_x_1917:
        /* <DEDUP_REMOVED lines=43> */
.L_x_1919:
[----:B------:R-:W-:Y:S05]  /*7610*/  BSYNC B0 ;  /* 0x0000000000007941 */ /* 0x000fea0003800000 */
.L_x_1918:
        /* <DEDUP_REMOVED lines=16> */
.L_x_1921:
[----:B------:R-:W-:Y:S05]  /*7720*/  BSYNC B0 ;  /* 0x0000000000007941 */ /* 0x000fea0003800000 */
.L_x_1920:
        /* <DEDUP_REMOVED lines=16> */
.L_x_1923:
[----:B------:R-:W-:Y:S05]  /*7830*/  BSYNC B0 ;  /* 0x0000000000007941 */ /* 0x000fea0003800000 */
.L_x_1922:
        /* <DEDUP_REMOVED lines=17> */
.L_x_1925:
[----:B------:R-:W-:Y:S05]  /*7950*/  BSYNC B0 ;  /* 0x0000000000007941 */ /* 0x000fea0003800000 */
.L_x_1924:
        /* <DEDUP_REMOVED lines=16> */
.L_x_1927:
[----:B------:R-:W-:Y:S05]  /*7a60*/  BSYNC B0 ;  /* 0x0000000000007941 */ /* 0x000fea0003800000 */
.L_x_1926:
        /* <DEDUP_REMOVED lines=20> */
.L_x_1929:
[----:B------:R-:W-:Y:S05]  /*7bb0*/  BSYNC B0 ;  /* 0x0000000000007941 */ /* 0x000fea0003800000 */
.L_x_1928:
        /* <DEDUP_REMOVED lines=22> */
.L_x_1931:
[----:B------:R-:W-:Y:S05]  /*7d20*/  BSYNC B0 ;  /* 0x0000000000007941 */ /* 0x000fea0003800000 */
.L_x_1930:
        /* <DEDUP_REMOVED lines=17> */
.L_x_1933:
[----:B------:R-:W-:Y:S05]  /*7e40*/  BSYNC B0 ;  /* 0x0000000000007941 */ /* 0x000fea0003800000 */
.L_x_1932:
        /* <DEDUP_REMOVED lines=31> */
.L_x_1935:
[----:B------:R-:W-:Y:S05]  /*8040*/  BSYNC B0 ;  /* 0x0000000000007941 */ /* 0x000fea0003800000 */
.L_x_1934:
        /* <DEDUP_REMOVED lines=16> */
.L_x_1937:
[----:B------:R-:W-:Y:S05]  /*8150*/  BSYNC B0 ;  /* 0x0000000000007941 */ /* 0x000fea0003800000 */
.L_x_1936:
        /* <DEDUP_REMOVED lines=15> */
.L_x_1939:
[----:B------:R-:W-:Y:S05]  /*8250*/  BSYNC B0 ;  /* 0x0000000000007941 */ /* 0x000fea0003800000 */
.L_x_1938:
        /* <DEDUP_REMOVED lines=15> */
.L_x_1941:
[----:B------:R-:W-:Y:S05]  /*8350*/  BSYNC B0 ;  /* 0x0000000000007941 */ /* 0x000fea0003800000 */
.L_x_1940:
        /* <DEDUP_REMOVED lines=15> */
.L_x_1943:
[----:B------:R-:W-:Y:S05]  /*8450*/  BSYNC B0 ;  /* 0x0000000000007941 */ /* 0x000fea0003800000 */
.L_x_1942:
        /* <DEDUP_REMOVED lines=15> */
.L_x_1945:
[----:B------:R-:W-:Y:S05]  /*8550*/  BSYNC B0 ;  /* 0x0000000000007941 */ /* 0x000fea0003800000 */
.L_x_1944:
        /* <DEDUP_REMOVED lines=15> */
.L_x_1947:
[----:B------:R-:W-:Y:S05]  /*8650*/  BSYNC B0 ;  /* 0x0000000000007941 */ /* 0x000fea0003800000 */
.L_x_1946:
        /* <DEDUP_REMOVED lines=15> */
.L_x_1855:
        /* <DEDUP_REMOVED lines=21> */
.L_x_1949:
        /* <DEDUP_REMOVED lines=13> */
.L_x_1951:
[----:B------:R-:W-:-:S05]  /*8970*/  ULDC UR4, c[0x0][0x8bc] ;  /* 0x00022f0000047ab9 */ /* 0x000fca0000000800 */
.L_x_1950:
        /* <DEDUP_REMOVED lines=26> */
[----:B------:R-:W-:Y:S01]  /*8b20*/  ULDC UR10, c[0x0][0x280] ;  /* 0x0000a000000a7ab9 */ /* 0x000fe20000000800 */
[----:B-1----:R-:W-:-:S11]  /*8b30*/  USHF.R.S32.HI UR17, URZ, 0x1f, UR7 ;  /* 0x0000001f3f117899 */ /* 0x002fd60008011407 */
[----:B--2---:R-:W-:Y:S02]  /*8b40*/  @P0 R2UR UR4, R0 ;  /* 0x00000000000402ca */ /* 0x004fe400000e0000 */
[----:B------:R-:W-:-:S04]  /*8b50*/  ISETP.NE.U32.AND P0, PT, RZ, UR8, PT ;  /* 0x00000008ff007c0c */ /* 0x000fc8000bf05070 */
        /* <DEDUP_REMOVED lines=14> */
.L_x_1952:
        /* <DEDUP_REMOVED lines=13> */
.L_x_1953:
        /* <DEDUP_REMOVED lines=12> */
.L_x_1954:
[----:B------:R-:W-:Y:S01]  /*8dd0*/  UIADD3 UR8, -UR11, UR10, UR6 ;  /* 0x0000000a0b087290 */ /* 0x000fe2000fffe106 */
[----:B------:R-:W-:Y:S01]  /*8de0*/  ISETP.LE.AND P0, PT, RZ, UR22, PT ;  /* 0x00000016ff007c0c */ /* 0x000fe2000bf03270 */
[----:B------:R-:W-:Y:S01]  /*8df0*/  ULDC UR9, c[0x0][0x74c] ;  /* 0x0001d30000097ab9 */ /* 0x000fe20000000800 */
[----:B------:R-:W-:Y:S02]  /*8e00*/  USHF.R.S32.HI UR13, URZ, 0x1f, UR16 ;  /* 0x0000001f3f0d7899 */ /* 0x000fe40008011410 */
[----:B------:R-:W-:Y:S02]  /*8e10*/  UIADD3 UR9, UR8, -UR9, URZ ;  /* 0x8000000908097290 */ /* 0x000fe4000fffe03f */
[----:B------:R-:W-:Y:S02]  /*8e20*/  UIADD3 UR8, UR10, 0x3f, URZ ;  /* 0x0000003f0a087890 */ /* 0x000fe4000fffe03f */
[----:B------:R-:W-:Y:S01]  /*8e30*/  USHF.R.S32.HI UR12, URZ, 0x1f, UR9 ;  /* 0x0000001f3f0c7899 */ /* 0x000fe20008011409 */
[----:B------:R-:W-:Y:S01]  /*8e40*/  ULDC UR15, c[0x0][0x288] ;  /* 0x0000a200000f7ab9 */ /* 0x000fe20000000800 */
[----:B------:R-:W-:-:S02]  /*8e50*/  USEL UR20, UR13, URZ, !UP0 ;  /* 0x0000003f0d147287 */ /* 0x000fc4000c000000 */
[----:B------:R-:W-:Y:S02]  /*8e60*/  ULEA.HI UR12, UR12, UR9, URZ, 0x6 ;  /* 0x000000090c0c7291 */ /* 0x000fe4000f8f303f */
[----:B------:R-:W-:Y:S02]  /*8e70*/  USHF.R.S32.HI UR9, URZ, 0x1f, UR8 ;  /* 0x0000001f3f097899 */ /* 0x000fe40008011408 */
[----:B------:R-:W-:Y:S02]  /*8e80*/  USHF.R.S32.HI UR12, URZ, 0x6, UR12 ;  /* 0x000000063f0c7899 */ /* 0x000fe4000801140c */
[----:B------:R-:W-:Y:S02]  /*8e90*/  ULEA.HI UR8, UR9, UR8, URZ, 0x6 ;  /* 0x0000000809087291 */ /* 0x000fe4000f8f303f */
[----:B------:R-:W-:Y:S02]  /*8ea0*/  UIMAD UR13, UR16, UR15, URZ ;  /* 0x0000000f100d72a4 */ /* 0x000fe4000f8e023f */
[----:B------:R-:W-:-:S02]  /*8eb0*/  UISETP.LT.AND UP1, UPT, URZ, UR12, UPT ;  /* 0x0000000c3f00728c */ /* 0x000fc4000bf21270 */
[----:B------:R-:W-:Y:S02]  /*8ec0*/  USHF.R.S32.HI UR8, URZ, 0x6, UR8 ;  /* 0x000000063f087899 */ /* 0x000fe40008011408 */
[----:B------:R-:W-:Y:S02]  /*8ed0*/  USEL UR14, UR16, URZ, !UP0 ;  /* 0x0000003f100e7287 */ /* 0x000fe4000c000000 */
[----:B------:R-:W-:Y:S02]  /*8ee0*/  UIADD3 UR23, UP0, UR13, UR7, URZ ;  /* 0x000000070d177290 */ /* 0x000fe4000ff1e03f */
[----:B------:R-:W-:Y:S01]  /*8ef0*/  USEL UR9, URZ, UR12, !UP1 ;  /* 0x0000000c3f097287 */ /* 0x000fe2000c800000 */
[----:B------:R-:W-:Y:S01]  /*8f00*/  IMAD.U32 R9, RZ, RZ, UR8 ;  /* 0x00000008ff097e24 */ /* 0x000fe2000f8e00ff */
[----:B------:R-:W-:Y:S10]  /*8f10*/  @!P0 BRA `(.L_x_1955) ;  /* 0x0000000000248947 */ /* 0x000ff40003800000 */
[----:B------:R-:W-:-:S03]  /*8f20*/  UIADD3 UR6, UR6, 0xbf, UR10 ;  /* 0x000000bf06067890 */ /* 0x000fc6000fffe00a */
[----:B------:R-:W-:Y:S02]  /*8f30*/  ULDC UR10, c[0x0][0x748] ;  /* 0x0001d200000a7ab9 */ /* 0x000fe40000000800 */
[----:B------:R-:W-:-:S04]  /*8f40*/  UIADD3 UR6, UR6, UR10, -UR11 ;  /* 0x0000000a06067290 */ /* 0x000fc8000fffe80b */
[----:B------:R-:W-:-:S04]  /*8f50*/  USHF.R.S32.HI UR10, URZ, 0x1f, UR6 ;  /* 0x0000001f3f0a7899 */ /* 0x000fc80008011406 */
[----:B------:R-:W-:-:S04]  /*8f60*/  ULEA.HI UR10, UR10, UR6, URZ, 0x6 ;  /* 0x000000060a0a7291 */ /* 0x000fc8000f8f303f */
[----:B------:R-:W-:-:S04]  /*8f70*/  USHF.R.S32.HI UR10, URZ, 0x6, UR10 ;  /* 0x000000063f0a7899 */ /* 0x000fc8000801140a */
[----:B------:R-:W-:-:S04]  /*8f80*/  UISETP.LT.AND UP1, UPT, UR8, UR10, UPT ;  /* 0x0000000a0800728c */ /* 0x000fc8000bf21270 */
[----:B------:R-:W-:-:S06]  /*8f90*/  USEL UR10, UR8, UR10, UP1 ;  /* 0x0000000a080a7287 */ /* 0x000fcc0008800000 */
[----:B------:R-:W-:-:S07]  /*8fa0*/  IMAD.U32 R9, RZ, RZ, UR10 ;  /* 0x0000000aff097e24 */ /* 0x000fce000f8e00ff */
.L_x_1955:
[----:B------:R-:W-:Y:S02]  /*8fb0*/  ISETP.GT.AND P1, PT, R9, UR9, PT ;  /* 0x0000000909007c0c */ /* 0x000fe4000bf24270 */
[----:B------:R-:W-:Y:S01]  /*8fc0*/  ELECT P0, URZ, PT ;  /* 0x00000000003f782f */ /* 0x000fe20003800000 */
[----:B------:R-:W-:-:S10]  /*8fd0*/  ULEA.HI.X.SX32 UR10, UR13, UR17, 0x1, UP0 ;  /* 0x000000110d0a7291 */ /* 0x000fd400080f0e3f */
[----:B------:R-:W-:Y:S05]  /*8fe0*/  @!P1 BRA `(.L_x_1956) ;  /* 0x0000001000849947 */ /* 0x000fea0003800000 */
[----:B------:R-:W1:Y:S01]  /*8ff0*/  S2R R2, SR_TID.X ;  /* 0x0000000000027919 */ /* 0x000e620000002100 */
[----:B------:R-:W-:Y:S01]  /*9000*/  ULDC.64 UR18, c[0x0][0x2d8] ;  /* 0x0000b60000127ab9 */ /* 0x000fe20000000a00 */
[----:B------:R-:W-:Y:S01]  /*9010*/  VIADD R0, R9, -UR9 ;  /* 0x8000000909007c36 */ /* 0x000fe20008000000 */
[----:B------:R-:W-:Y:S02]  /*9020*/  UIMAD UR6, UR17, UR18, URZ ;  /* 0x00000012110672a4 */ /* 0x000fe4000f8e023f */
[----:B------:R-:W-:Y:S02]  /*9030*/  UIMAD.WIDE.U32 UR12, UR7, UR18, URZ ;  /* 0x00000012070c72a5 */ /* 0x000fe4000f8e003f */
[----:B------:R-:W-:Y:S01]  /*9040*/  UIMAD UR19, UR7, UR19, UR6 ;  /* 0x00000013071372a4 */ /* 0x000fe2000f8e0206 */
[----:B------:R-:W-:Y:S01]  /*9050*/  LOP3.LUT R0, R0, 0x1, RZ, 0xc0, !PT ;  /* 0x0000000100007812 */ /* 0x000fe200078ec0ff */
[----:B------:R-:W-:Y:S02]  /*9060*/  UIADD3 UR6, UP0, UR4, UR12, URZ ;  /* 0x0000000c04067290 */ /* 0x000fe4000ff1e03f */
[----:B------:R-:W-:Y:S01]  /*9070*/  UIADD3 UR19, UR13, UR19, URZ ;  /* 0x000000130d137290 */ /* 0x000fe2000fffe03f */
[----:B------:R-:W-:Y:S01]  /*9080*/  ISETP.NE.U32.AND P1, PT, R0, 0x1, PT ;  /* 0x000000010000780c */ /* 0x000fe20003f25070 */
[----:B------:R-:W-:Y:S01]  /*9090*/  ULDC.64 UR16, c[0x0][0x2e0] ;  /* 0x0000b80000107ab9 */ /* 0x000fe20000000a00 */
[----:B------:R-:W-:Y:S01]  /*90a0*/  ULDC UR18, c[0x0][0x760] ;  /* 0x0001d80000127ab9 */ /* 0x000fe20000000800 */
[----:B------:R-:W-:-:S02]  /*90b0*/  UIADD3.X UR7, UR5, UR19, URZ, UP0, !UPT ;  /* 0x0000001305077290 */ /* 0x000fc400087fe43f */
[----:B------:R-:W-:Y:S02]  /*90c0*/  UIMAD UR11, UR20, UR16, URZ ;  /* 0x00000010140b72a4 */ /* 0x000fe4000f8e023f */
[----:B------:R-:W-:Y:S02]  /*90d0*/  UIMAD.WIDE.U32 UR6, UR14, UR16, UR6 ;  /* 0x000000100e0672a5 */ /* 0x000fe4000f8e0006 */
[----:B------:R-:W-:Y:S02]  /*90e0*/  UIMAD UR17, UR14, UR17, UR11 ;  /* 0x000000110e1172a4 */ /* 0x000fe4000f8e020b */
[----:B------:R-:W-:Y:S02]  /*90f0*/  UIMAD UR11, UR15, UR18, URZ ;  /* 0x000000120f0b72a4 */ /* 0x000fe4000f8e023f */
[----:B------:R-:W-:Y:S01]  /*9100*/  UIADD3 UR24, UR7, UR17, URZ ;  /* 0x0000001107187290 */ /* 0x000fe2000fffe03f */
[----:B-1----:R-:W-:Y:S01]  /*9110*/  LOP3.LUT R10, R2, 0x1f, RZ, 0xc0, !PT ;  /* 0x0000001f020a7812 */ /* 0x002fe200078ec0ff */
[----:B------:R-:W-:Y:S10]  /*9120*/  @P1 BRA `(.L_x_1957) ;  /* 0x00000004006c1947 */ /* 0x000ff40003800000 */
        /* <DEDUP_REMOVED lines=11> */
.L_x_1960:
[----:B------:R-:W2:Y:S04]  /*91e0*/  LDG.E.STRONG.GPU R0, desc[UR46][R2.64] ;  /* 0x0000002e02007981 */ /* 0x000ea8000c1ef900 */
[----:B--2---:R-:W-:Y:S01]  /*91f0*/  CCTL.IVALL ;  /* 0x00000000ff00798f */ /* 0x004fe20002000000 */
[----:B------:R-:W-:Y:S05]  /*9200*/  YIELD ;  /* 0x0000000000007946 */ /* 0x000fea0003800000 */
[----:B------:R-:W-:-:S13]  /*9210*/  ISETP.NE.AND P1, PT, R0, UR22, PT ;  /* 0x0000001600007c0c */ /* 0x000fda000bf25270 */
[----:B------:R-:W-:Y:S05]  /*9220*/  @P1 BRA `(.L_x_1960) ;  /* 0xfffffffc00ec1947 */ /* 0x000fea000383ffff */
.L_x_1959:
[----:B------:R-:W-:Y:S05]  /*9230*/  BSYNC B0 ;  /* 0x0000000000007941 */ /* 0x000fea0003800000 */
.L_x_1958:
[----:B------:R-:W-:-:S03]  /*9240*/  UMOV UR15, 0xffffffff ;  /* 0xffffffff000f7882 */ /* 0x000fc60000000000 */
[----:B------:R-:W-:Y:S05]  /*9250*/  BRA.DIV UR15, `(.L_x_1961) ;  /* 0x000000420f447947 */ /* 0x000fea000b800000 */
[----:B------:R-:W-:Y:S01]  /*9260*/  NOP ;  /* 0x0000000000007918 */ /* 0x000fe20000000000 */
.L_x_2044:
        /* <DEDUP_REMOVED lines=22> */
.L_x_1963:
[----:B------:R-:W-:Y:S05]  /*93d0*/  BSYNC B0 ;  /* 0x0000000000007941 */ /* 0x000fea0003800000 */
.L_x_1962:
        /* <DEDUP_REMOVED lines=20> */
.L_x_1965:
[----:B------:R-:W-:Y:S05]  /*9520*/  BSYNC B0 ;  /* 0x0000000000007941 */ /* 0x000fea0003800000 */
.L_x_1964:
[----:B------:R-:W-:Y:S06]  /*9530*/  BAR.ARV 0xa, 0xa0 ;  /* 0x0282800000007b1d */ /* 0x000fec0000002000 */
[----:B------:R-:W-:Y:S04]  /*9540*/  BSSY B0, `(.L_x_1966) ;  /* 0x0000003000007945 */ /* 0x000fe80003800000 */
[----:B------:R-:W-:Y:S05]  /*9550*/  @!P0 BRA `(.L_x_1967) ;  /* 0x0000000000048947 */ /* 0x000fea0003800000 */
[----:B------:R-:W-:-:S04]  /*9560*/  DEPBAR.LE SB0, 0x0 ;  /* 0x000080000000791a */ /* 0x000fc80000000000 */
.L_x_1967:
[----:B------:R-:W-:Y:S05]  /*9570*/  BSYNC B0 ;  /* 0x0000000000007941 */ /* 0x000fea0003800000 */
.L_x_1966:
        /* <DEDUP_REMOVED lines=19> */
.L_x_1969:
[----:B------:R-:W-:Y:S05]  /*96b0*/  BSYNC B0 ;  /* 0x0000000000007941 */ /* 0x000fea0003800000 */
.L_x_1968:
[----:B------:R-:W-:Y:S01]  /*96c0*/  UIADD3 UR15, UR9, 0x1, URZ ;  /* 0x00000001090f7890 */ /* 0x000fe2000fffe03f */
[----:B------:R-:W-:Y:S11]  /*96d0*/  BRA `(.L_x_1970) ;  /* 0x0000000000047947 */ /* 0x000ff60003800000 */
.L_x_1957:
[----:B------:R-:W-:-:S05]  /*96e0*/  UMOV UR15, UR9 ;  /* 0x00000009000f7c82 */ /* 0x000fca0008000000 */
.L_x_1970:
[----:B------:R-:W-:-:S06]  /*96f0*/  UIADD3 UR9, UR9, 0x1, URZ ;  /* 0x0000000109097890 */ /* 0x000fcc000fffe03f */
[----:B------:R-:W-:Y:S01]  /*9700*/  ISETP.NE.AND P1, PT, R9, UR9, PT ;  /* 0x0000000909007c0c */ /* 0x000fe2000bf25270 */
[----:B------:R-:W-:-:S12]  /*9710*/  UMOV UR9, UR15 ;  /* 0x0000000f00097c82 */ /* 0x000fd80008000000 */
[----:B------:R-:W-:Y:S05]  /*9720*/  @!P1 BRA `(.L_x_1956) ;  /* 0x0000000800b49947 */ /* 0x000fea0003800000 */
[----:B------:R-:W-:Y:S01]  /*9730*/  UMOV UR18, UR12 ;  /* 0x0000000c00127c82 */ /* 0x000fe20008000000 */
[----:B------:R-:W-:Y:S01]  /*9740*/  UMOV UR9, UR15 ;  /* 0x0000000f00097c82 */ /* 0x000fe20008000000 */
[----:B------:R-:W-:-:S03]  /*9750*/  UIMAD.WIDE.U32 UR12, UR14, UR16, UR18 ;  /* 0x000000100e0c72a5 */ /* 0x000fc6000f8e0012 */
[----:B------:R-:W-:Y:S01]  /*9760*/  ULDC.64 UR18, c[0x0][0x2c0] ;  /* 0x0000b00000127ab9 */ /* 0x000fe20000000a00 */
[----:B------:R-:W-:-:S04]  /*9770*/  UIADD3 UR4, UP0, UR4, UR12, URZ ;  /* 0x0000000c04047290 */ /* 0x000fc8000ff1e03f */
[----:B------:R-:W-:Y:S02]  /*9780*/  UIADD3.X UR5, UR5, UR17, UR13, UP0, !UPT ;  /* 0x0000001105057290 */ /* 0x000fe400087fe40d */
[----:B------:R-:W-:-:S04]  /*9790*/  ULEA UR14, UP0, UR4, UR18, 0x2 ;  /* 0x00000012040e7291 */ /* 0x000fc8000f80103f */
[----:B------:R-:W-:Y:S02]  /*97a0*/  ULEA.HI.X UR5, UR4, UR19, UR5, 0x2, UP0 ;  /* 0x0000001304057291 */ /* 0x000fe400080f1405 */
[----:B------:R-:W-:Y:S01]  /*97b0*/  UIADD3 UR14, UP0, UR14, 0x4000, URZ ;  /* 0x000040000e0e7890 */ /* 0x000fe2000ff1e03f */
[----:B------:R-:W-:-:S03]  /*97c0*/  UMOV UR4, URZ ;  /* 0x0000003f00047c82 */ /* 0x000fc60008000000 */
[----:B------:R-:W-:-:S12]  /*97d0*/  UIADD3.X UR5, URZ, UR5, URZ, UP0, !UPT ;  /* 0x000000053f057290 */ /* 0x000fd800087fe43f */
.L_x_1995:
        /* <DEDUP_REMOVED lines=11> */
.L_x_1973:
[----:B------:R-:W2:Y:S04]  /*9890*/  LDG.E.STRONG.GPU R0, desc[UR46][R2.64] ;  /* 0x0000002e02007981 */ /* 0x000ea8000c1ef900 */
[----:B--2---:R-:W-:Y:S01]  /*98a0*/  CCTL.IVALL ;  /* 0x00000000ff00798f */ /* 0x004fe20002000000 */
[----:B------:R-:W-:Y:S05]  /*98b0*/  YIELD ;  /* 0x0000000000007946 */ /* 0x000fea0003800000 */
[----:B------:R-:W-:-:S13]  /*98c0*/  ISETP.NE.AND P1, PT, R0, UR22, PT ;  /* 0x0000001600007c0c */ /* 0x000fda000bf25270 */
[----:B------:R-:W-:Y:S05]  /*98d0*/  @P1 BRA `(.L_x_1973) ;  /* 0xfffffffc00ec1947 */ /* 0x000fea000383ffff */
.L_x_1972:
[----:B------:R-:W-:Y:S05]  /*98e0*/  BSYNC B0 ;  /* 0x0000000000007941 */ /* 0x000fea0003800000 */
.L_x_1971:
[----:B------:R-:W-:-:S03]  /*98f0*/  UMOV UR16, 0xffffffff ;  /* 0xffffffff00107882 */ /* 0x000fc60000000000 */
[----:B------:R-:W-:Y:S05]  /*9900*/  BRA.DIV UR16, `(.L_x_1974) ;  /* 0x0000003a10b47947 */ /* 0x000fea000b800000 */
[----:B------:R-:W-:Y:S01]  /*9910*/  NOP ;  /* 0x0000000000007918 */ /* 0x000fe20000000000 */
.L_x_2047:
        /* <DEDUP_REMOVED lines=10> */
[----:B------:R-:W-:Y:S01]  /*99c0*/  UMOV UR27, 0x14f00000 ;  /* 0x14f00000001b7882 */ /* 0x000fe20000000000 */
[----:B-1----:R-:W-:Y:S02]  /*99d0*/  ULEA UR18, UR18, UR17, 0x18 ;  /* 0x0000001112127291 */ /* 0x002fe4000f8ec03f */
[----:B------:R-:W-:-:S02]  /*99e0*/  ULEA.HI.X.SX32 UR17, UR16, UR24, 0x1, UP0 ;  /* 0x0000001810117291 */ /* 0x000fc400080f0e3f */
[----:B------:R-:W-:Y:S02]  /*99f0*/  ULEA UR16, UP0, UR25, UR20, 0x2 ;  /* 0x0000001419107291 */ /* 0x000fe4000f80103f */
[----:B------:R-:W-:Y:S02]  /*9a00*/  UIADD3 UR18, UR18, 0x10000, URZ ;  /* 0x0001000012127890 */ /* 0x000fe4000fffe03f */
[----:B------:R-:W-:Y:S01]  /*9a10*/  ULEA.HI.X UR17, UR25, UR21, UR17, 0x2, UP0 ;  /* 0x0000001519117291 */ /* 0x000fe200080f1411 */
[----:B------:R-:W-:-:S08]  /*9a20*/  UMOV UR20, 0x400 ;  /* 0x0000040000147882 */ /* 0x000fd00000000000 */
[----:B------:R1:W-:Y:S02]  /*9a30*/  UBLKRED.G.S.ADD.F32.RN [UR16], [UR18], UR20, desc[UR26] ;  /* 0x00001a10120073bb */ /* 0x0003e400080a1414 */
[----:B-1----:R0:W-:Y:S02]  /*9a40*/  UTMACMDFLUSH ;  /* 0x00000000000079b7 */ /* 0x0021e40000000000 */
.L_x_1976:
[----:B------:R-:W-:Y:S05]  /*9a50*/  BSYNC B0 ;  /* 0x0000000000007941 */ /* 0x000fea0003800000 */
.L_x_1975:
[----:B------:R-:W-:Y:S01]  /*9a60*/  ULEA UR18, UR15, UR4, 0xd ;  /* 0x000000040f127291 */ /* 0x000fe2000f8e683f */
[----:B------:R-:W-:Y:S06]  /*9a70*/  BAR.SYNC.DEFER_BLOCKING 0xe, 0xa0 ;  /* 0x0382800000007b1d */ /* 0x000fec0000010000 */
[----:B------:R-:W-:Y:S01]  /*9a80*/  UMOV UR16, UR14 ;  /* 0x0000000e00107c82 */ /* 0x000fe20008000000 */
[----:B------:R-:W-:Y:S01]  /*9a90*/  UMOV UR17, UR5 ;  /* 0x0000000500117c82 */ /* 0x000fe20008000000 */
[----:B------:R-:W-:Y:S01]  /*9aa0*/  BSSY B0, `(.L_x_1977) ;  /* 0x000000d000007945 */ /* 0x000fe20003800000 */
[----:B------:R-:W-:-:S03]  /*9ab0*/  UIMAD.WIDE UR16, UR18, 0x4, UR16 ;  /* 0x00000004121078a5 */ /* 0x000fc6000f8e0210 */
[----:B------:R-:W-:Y:S09]  /*9ac0*/  @!P0 BRA `(.L_x_1978) ;  /* 0x0000000000288947 */ /* 0x000ff20003800000 */
        /* <DEDUP_REMOVED lines=10> */
.L_x_1978:
[----:B------:R-:W-:Y:S05]  /*9b70*/  BSYNC B0 ;  /* 0x0000000000007941 */ /* 0x000fea0003800000 */
.L_x_1977:
[----:B------:R-:W-:Y:S06]  /*9b80*/  BAR.ARV 0xa, 0xa0 ;  /* 0x0282800000007b1d */ /* 0x000fec0000002000 */
[----:B------:R-:W-:Y:S04]  /*9b90*/  BSSY B0, `(.L_x_1979) ;  /* 0x0000003000007945 */ /* 0x000fe80003800000 */
[----:B------:R-:W-:Y:S05]  /*9ba0*/  @!P0 BRA `(.L_x_1980) ;  /* 0x0000000000048947 */ /* 0x000fea0003800000 */
[----:B------:R-:W-:-:S04]  /*9bb0*/  DEPBAR.LE SB0, 0x0 ;  /* 0x000080000000791a */ /* 0x000fc80000000000 */
.L_x_1980:
[----:B------:R-:W-:Y:S05]  /*9bc0*/  BSYNC B0 ;  /* 0x0000000000007941 */ /* 0x000fea0003800000 */
.L_x_1979:
        /* <DEDUP_REMOVED lines=19> */
.L_x_1982:
[----:B------:R-:W-:Y:S05]  /*9d00*/  BSYNC B0 ;  /* 0x0000000000007941 */ /* 0x000fea0003800000 */
.L_x_1981:
        /* <DEDUP_REMOVED lines=9> */
.L_x_1985:
[----:B------:R-:W2:Y:S04]  /*9da0*/  LDG.E.STRONG.GPU R0, desc[UR46][R2.64] ;  /* 0x0000002e02007981 */ /* 0x000ea8000c1ef900 */
[----:B--2---:R-:W-:Y:S01]  /*9db0*/  CCTL.IVALL ;  /* 0x00000000ff00798f */ /* 0x004fe20002000000 */
[----:B------:R-:W-:Y:S05]  /*9dc0*/  YIELD ;  /* 0x0000000000007946 */ /* 0x000fea0003800000 */
[----:B------:R-:W-:-:S13]  /*9dd0*/  ISETP.NE.AND P1, PT, R0, UR22, PT ;  /* 0x0000001600007c0c */ /* 0x000fda000bf25270 */
[----:B------:R-:W-:Y:S05]  /*9de0*/  @P1 BRA `(.L_x_1985) ;  /* 0xfffffffc00ec1947 */ /* 0x000fea000383ffff */
.L_x_1984:
[----:B------:R-:W-:Y:S05]  /*9df0*/  BSYNC B0 ;  /* 0x0000000000007941 */ /* 0x000fea0003800000 */
.L_x_1983:
[----:B------:R-:W-:-:S03]  /*9e00*/  UMOV UR12, 0xffffffff ;  /* 0xffffffff000c7882 */ /* 0x000fc60000000000 */
[----:B------:R-:W-:Y:S05]  /*9e10*/  BRA.DIV UR12, `(.L_x_1986) ;  /* 0x000000360c8c7947 */ /* 0x000fea000b800000 */
[----:B------:R-:W-:Y:S01]  /*9e20*/  NOP ;  /* 0x0000000000007918 */ /* 0x000fe20000000000 */
.L_x_2050:
        /* <DEDUP_REMOVED lines=15> */
.L_x_1988:
[----:B------:R-:W-:Y:S05]  /*9f20*/  BSYNC B0 ;  /* 0x0000000000007941 */ /* 0x000fea0003800000 */
.L_x_1987:
        /* <DEDUP_REMOVED lines=15> */
.L_x_1990:
[----:B------:R-:W-:Y:S05]  /*a020*/  BSYNC B0 ;  /* 0x0000000000007941 */ /* 0x000fea0003800000 */
.L_x_1989:
[----:B------:R-:W-:Y:S06]  /*a030*/  BAR.ARV 0xa, 0xa0 ;  /* 0x0282800000007b1d */ /* 0x000fec0000002000 */
[----:B------:R-:W-:Y:S04]  /*a040*/  BSSY B0, `(.L_x_1991) ;  /* 0x0000003000007945 */ /* 0x000fe80003800000 */
[----:B------:R-:W-:Y:S05]  /*a050*/  @!P0 BRA `(.L_x_1992) ;  /* 0x0000000000048947 */ /* 0x000fea0003800000 */
[----:B------:R-:W-:-:S04]  /*a060*/  DEPBAR.LE SB0, 0x0 ;  /* 0x000080000000791a */ /* 0x000fc80000000000 */
.L_x_1992:
[----:B------:R-:W-:Y:S05]  /*a070*/  BSYNC B0 ;  /* 0x0000000000007941 */ /* 0x000fea0003800000 */
.L_x_1991:
        /* <DEDUP_REMOVED lines=19> */
.L_x_1994:
[----:B------:R-:W-:Y:S05]  /*a1b0*/  BSYNC B0 ;  /* 0x0000000000007941 */ /* 0x000fea0003800000 */
.L_x_1993:
[----:B------:R-:W-:Y:S02]  /*a1c0*/  UIADD3 UR9, UR9, 0x2, URZ ;  /* 0x0000000209097890 */ /* 0x000fe4000fffe03f */
[----:B------:R-:W-:-:S04]  /*a1d0*/  UIADD3 UR4, UR4, 0x4000, URZ ;  /* 0x0000400004047890 */ /* 0x000fc8000fffe03f */
[----:B------:R-:W-:-:S13]  /*a1e0*/  ISETP.LE.AND P1, PT, R9, UR9, PT ;  /* 0x0000000909007c0c */ /* 0x000fda000bf23270 */
[----:B------:R-:W-:Y:S05]  /*a1f0*/  @!P1 BRA `(.L_x_1995) ;  /* 0xfffffff400789947 */ /* 0x000fea000383ffff */
.L_x_1956:
        /* <DEDUP_REMOVED lines=41> */
.L_x_1998:
[----:B------:R-:W-:Y:S05]  /*a490*/  BSYNC B0 ;  /* 0x0000000000007941 */ /* 0x000fea0003800000 */
.L_x_1997:
[----:B------:R-:W-:Y:S05]  /*a4a0*/  BRA `(.L_x_1999) ;  /* 0x0000000000047947 */ /* 0x000fea0003800000 */
.L_x_1996:
[----:B------:R-:W-:-:S05]  /*a4b0*/  UMOV UR4, UR9 ;  /* 0x0000000900047c82 */ /* 0x000fca0008000000 */
.L_x_1999:
        /* <DEDUP_REMOVED lines=11> */
.L_x_2004:
        /* <DEDUP_REMOVED lines=24> */
.L_x_2001:
[----:B------:R-:W-:Y:S05]  /*a6f0*/  BSYNC B0 ;  /* 0x0000000000007941 */ /* 0x000fea0003800000 */
.L_x_2000:
        /* <DEDUP_REMOVED lines=24> */
.L_x_2003:
[----:B------:R-:W-:Y:S05]  /*a880*/  BSYNC B0 ;  /* 0x0000000000007941 */ /* 0x000fea0003800000 */
.L_x_2002:
[----:B------:R-:W-:Y:S02]  /*a890*/  UIADD3 UR7, UR7, 0x2, URZ ;  /* 0x0000000207077890 */ /* 0x000fe4000fffe03f */
[----:B------:R-:W-:Y:S02]  /*a8a0*/  ULEA UR5, UR19, UR5, 0x1 ;  /* 0x0000000513057291 */ /* 0x000fe4000f8e083f */
[----:B------:R-:W-:Y:S02]  /*a8b0*/  ULEA UR6, UR19, UR6, 0x1 ;  /* 0x0000000613067291 */ /* 0x000fe4000f8e083f */
[----:B------:R-:W-:-:S13]  /*a8c0*/  ISETP.NE.AND P0, PT, RZ, UR7, PT ;  /* 0x00000007ff007c0c */ /* 0x000fda000bf05270 */
[----:B------:R-:W-:Y:S05]  /*a8d0*/  @!P0 BRA `(.L_x_1860) ;  /* 0x0000002800388947 */ /* 0x000fea0003800000 */
[----:B------:R-:W-:Y:S05]  /*a8e0*/  BRA `(.L_x_2004) ;  /* 0xfffffffc00207947 */ /* 0x000fea000383ffff */
.L_x_1948:
        /* <DEDUP_REMOVED lines=14> */
.L_x_2005:
        /* <DEDUP_REMOVED lines=14> */
.L_x_2007:
[----:B------:R-:W-:-:S05]  /*aab0*/  ULDC UR4, c[0x0][0x8bc] ;  /* 0x00022f0000047ab9 */ /* 0x000fca0000000800 */
.L_x_2006:
        /* <DEDUP_REMOVED lines=59> */
.L_x_2009:
        /* <DEDUP_REMOVED lines=13> */
.L_x_2010:
        /* <DEDUP_REMOVED lines=8> */
.L_x_2011:
        /* <DEDUP_REMOVED lines=21> */
.L_x_2012:
        /* <DEDUP_REMOVED lines=50> */
.L_x_2051:
        /* <DEDUP_REMOVED lines=15> */
.L_x_2015:
        /* <DEDUP_REMOVED lines=97> */
.L_x_2026:
[----:B-123--:R-:W-:-:S04]  /*bb30*/  SHF.L.U32 R18, R10, 0x1f, RZ ;  /* 0x0000001f0a127819 */ /* 0x00efc800000006ff */
[----:B------:R-:W2:Y:S02]  /*bb40*/  SYNCS.PHASECHK.TRANS64.TRYWAIT P1, [R15+URZ+0x30840], R18 ;  /* 0x030840120f0075a7 */ /* 0x000ea4000802017f */
[----:B--2---:R-:W-:Y:S05]  /*bb50*/  @!P1 BRA `(.L_x_2018) ;  /* 0x00000018006c9947 */ /* 0x004fea0003800000 */
.L_x_2052:
        /* <DEDUP_REMOVED lines=8> */
.L_x_2019:
        /* <DEDUP_REMOVED lines=37> */
.L_x_2053:
        /* <DEDUP_REMOVED lines=8> */
.L_x_2021:
        /* <DEDUP_REMOVED lines=37> */
.L_x_2054:
        /* <DEDUP_REMOVED lines=8> */
.L_x_2023:
        /* <DEDUP_REMOVED lines=31> */
.L_x_2056:
        /* <DEDUP_REMOVED lines=8> */
.L_x_2025:
        /* <DEDUP_REMOVED lines=37> */
.L_x_2017:
[----:B------:R-:W4:Y:S02]  /*c640*/  LDL.LU R4, [R1+0x4] ;  /* 0x0000040001047983 */ /* 0x000f240000300800 */
[----:B----4-:R-:W-:Y:S02]  /*c650*/  ISETP.NE.AND P1, PT, R4, RZ, PT ;  /* 0x000000ff0400720c */ /* 0x010fe40003f25270 */
[----:B------:R4:W5:Y:S11]  /*c660*/  LDL R4, [R1] ;  /* 0x0000000001047983 */ /* 0x0009760000100800 */
[----:B----4-:R-:W-:Y:S05]  /*c670*/  @!P1 BRA `(.L_x_2016) ;  /* 0x00000004005c9947 */ /* 0x010fea0003800000 */
[----:B------:R-:W-:-:S04]  /*c680*/  SHF.L.U32 R12, R10, 0x1f, RZ ;  /* 0x0000001f0a0c7819 */ /* 0x000fc800000006ff */
[----:B------:R-:W4:Y:S02]  /*c690*/  SYNCS.PHASECHK.TRANS64.TRYWAIT P1, [R15+URZ+0x30840], R12 ;  /* 0x0308400c0f0075a7 */ /* 0x000f24000802017f */
[----:B----4-:R-:W-:Y:S05]  /*c6a0*/  @!P1 BRA `(.L_x_2027) ;  /* 0x0000000c00ec9947 */ /* 0x010fea0003800000 */
.L_x_2057:
        /* <DEDUP_REMOVED lines=8> */
.L_x_2028:
        /* <DEDUP_REMOVED lines=34> */
.L_x_2058:
        /* <DEDUP_REMOVED lines=8> */
.L_x_2030:
        /* <DEDUP_REMOVED lines=34> */
.L_x_2016:
[----:B------:R-:W1:Y:S01]  /*cbf0*/  S2R R0, SR_TID.X ;  /* 0x0000000000007919 */ /* 0x000e620000002100 */
[----:B------:R-:W-:Y:S01]  /*cc00*/  IMAD R3, R16, 0x8, R15 ;  /* 0x0000000810037824 */ /* 0x000fe200078e020f */
[----:B-1----:R-:W-:Y:S02]  /*cc10*/  LOP3.LUT R2, R0, 0x7f, RZ, 0xc0, !PT ;  /* 0x0000007f00027812 */ /* 0x002fe400078ec0ff */
[----:B------:R-:W-:Y:S02]  /*cc20*/  SHF.L.U32 R0, R10, 0x1f, RZ ;  /* 0x0000001f0a007819 */ /* 0x000fe400000006ff */
[----:B------:R-:W-:Y:S02]  /*cc30*/  ISETP.NE.AND P1, PT, R2, RZ, PT ;  /* 0x000000ff0200720c */ /* 0x000fe40003f25270 */
[----:B------:R-:W1:Y:S02]  /*cc40*/  SYNCS.PHASECHK.TRANS64.TRYWAIT P0, [R3+URZ+0x30840], R0 ;  /* 0x03084000030075a7 */ /* 0x000e64000800017f */
[----:B-1----:R-:W-:Y:S09]  /*cc50*/  @!P0 BRA `(.L_x_2031) ;  /* 0x0000000800a88947 */ /* 0x002ff20003800000 */
.L_x_2059:
[----:B------:R-:W-:Y:S05]  /*cc60*/  @P1 BRA `(.L_x_2032) ;  /* 0x0000000000181947 */ /* 0x000fea0003800000 */
[----:B------:R-:W1:Y:S01]  /*cc70*/  S2R R2, SR_TID.X ;  /* 0x0000000000027919 */ /* 0x000e620000002100 */
[----:B------:R-:W-:-:S04]  /*cc80*/  IMAD.MOV.U32 R0, RZ, RZ, 0x4100 ;  /* 0x00004100ff007424 */ /* 0x000fc800078e00ff */
[----:B------:R1:W-:Y:S02]  /*cc90*/  SYNCS.ARRIVE.TRANS64 RZ, [R3+URZ+0x30830], R0 ;  /* 0x0308300003ff79a7 */ /* 0x0003e4000800003f */
[----:B-1----:R-:W-:-:S13]  /*cca0*/  LOP3.LUT P0, RZ, R2, 0x1f, RZ, 0xc0, !PT ;  /* 0x0000001f02ff7812 */ /* 0x002fda000780c0ff */
[----:B------:R-:W-:Y:S05]  /*ccb0*/  @!P0 BRA `(.L_x_2032) ;  /* 0x0000000000048947 */ /* 0x000fea0003800000 */
[----:B------:R-:W-:Y:S01]  /*ccc0*/  BPT.TRAP 0x1 ;  /* 0x000000040000795c */ /* 0x000fe20000300000 */
.L_x_2032:
        /* <DEDUP_REMOVED lines=41> */
.L_x_2013:
[----:B------:R-:W-:Y:S05]  /*cf60*/  BSYNC B0 ;  /* 0x0000000000007941 */ /* 0x000fea0003800000 */
.L_x_2008:
[----:B------:R-:W-:-:S03]  /*cf70*/  UMOV UR8, 0xffffffff ;  /* 0xffffffff00087882 */ /* 0x000fc60000000000 */
[----:B------:R-:W-:Y:S05]  /*cf80*/  BRA.DIV UR8, `(.L_x_2033) ;  /* 0x0000000608f07947 */ /* 0x000fea000b800000 */
[----:B------:R-:W-:-:S13]  /*cf90*/  ELECT P6, URZ, PT ;  /* 0x00000000003f782f */ /* 0x000fda00038c0000 */
.L_x_2062:
[----:B------:R-:W-:Y:S05]  /*cfa0*/  @!P6 BRA `(.L_x_1860) ;  /* 0x000000000084e947 */ /* 0x000fea0003800000 */
[----:B------:R-:W-:-:S06]  /*cfb0*/  ULOP3.LUT UR8, UR38, 0x2, URZ, 0xfc, !UPT ;  /* 0x0000000226087892 */ /* 0x000fcc000f8efc3f */
[----:B------:R-:W-:-:S05]  /*cfc0*/  IMAD.U32 R2, RZ, RZ, UR8 ;  /* 0x00000008ff027e24 */ /* 0x000fca000f8e00ff */
[----:B------:R-:W-:-:S13]  /*cfd0*/  ISETP.NE.AND P2, PT, R2, 0x3, PT ;  /* 0x000000030200780c */ /* 0x000fda0003f45270 */
[----:B------:R-:W-:Y:S05]  /*cfe0*/  @!P2 BRA `(.L_x_2034) ;  /* 0x000000000004a947 */ /* 0x000fea0003800000 */
[----:B---3--:R-:W-:Y:S01]  /*cff0*/  BPT.TRAP 0x1 ;  /* 0x000000040000795c */ /* 0x008fe20000300000 */
.L_x_2034:
        /* <DEDUP_REMOVED lines=15> */
.L_x_2063:
[----:B------:R-:W2:Y:S02]  /*d0f0*/  SYNCS.PHASECHK.TRANS64.TRYWAIT P0, [R3+URZ], R2 ;  /* 0x00000002030075a7 */ /* 0x000ea4000800017f */
[----:B--2---:R-:W-:Y:S05]  /*d100*/  @!P0 BRA `(.L_x_2036) ;  /* 0x0000000400c48947 */ /* 0x004fea0003800000 */
.L_x_2064:
[----:B------:R-:W-:Y:S05]  /*d110*/  @!P2 BRA `(.L_x_2037) ;  /* 0x000000000004a947 */ /* 0x000fea0003800000 */
[----:B---3--:R-:W-:Y:S01]  /*d120*/  BPT.TRAP 0x1 ;  /* 0x000000040000795c */ /* 0x008fe20000300000 */
.L_x_2037:
[----:B--2---:R-:W-:-:S04]  /*d130*/  VIADD R3, R8, 0x30840 ;  /* 0x0003084008037836 */ /* 0x004fc80000000000 */
[----:B------:R-:W-:-:S04]  /*d140*/  IMAD R5, R0, 0x8, R3 ;  /* 0x0000000800057824 */ /* 0x000fc800078e0203 */
[----:B------:R-:W2:Y:S02]  /*d150*/  SYNCS.PHASECHK.TRANS64.TRYWAIT P0, [R5+URZ], R4 ;  /* 0x00000004050075a7 */ /* 0x000ea4000800017f */
[----:B--2---:R-:W-:Y:S05]  /*d160*/  @!P0 BRA `(.L_x_2038) ;  /* 0x0000000400c08947 */ /* 0x004fea0003800000 */
.L_x_2065:
[----:B------:R-:W-:-:S07]  /*d170*/  IMAD R3, R6, 0x8, R3 ;  /* 0x0000000806037824 */ /* 0x000fce00078e0203 */
.L_x_2039:
[----:B----4-:R4:W1:Y:S02]  /*d180*/  SYNCS.PHASECHK.TRANS64.TRYWAIT P0, [R3+URZ], R2 ;  /* 0x00000002030075a7 */ /* 0x010864000800017f */
[----:B-1----:R-:W-:Y:S05]  /*d190*/  @!P0 NANOSLEEP.SYNCS 0x989680 ;  /* 0x009896800000895d */ /* 0x002fea0003900000 */
[----:B------:R-:W1:Y:S02]  /*d1a0*/  @!P0 SYNCS.PHASECHK.TRANS64 P0, [R3+URZ], R2 ;  /* 0x00000002030085a7 */ /* 0x000e64000800007f */
[----:B-1----:R-:W-:Y:S05]  /*d1b0*/  @!P0 BRA `(.L_x_2039) ;  /* 0xfffffffc00f08947 */ /* 0x002fea000383ffff */
.L_x_1860:
[----:B---3--:R-:W-:Y:S05]  /*d1c0*/  BSYNC B6 ;  /* 0x0000000000067941 */ /* 0x008fea0003800000 */
.L_x_1854:
[----:B------:R-:W-:Y:S05]  /*d1d0*/  EXIT ;  /* 0x000000000000794d */ /* 0x000fea0003800000 */
.L_x_1871:
[----:B------:R-:W-:Y:S02]  /*d1e0*/  IMAD.MOV.U32 R12, RZ, RZ, RZ ;  /* 0x000000ffff0c7224 */ /* 0x000fe400078e00ff */
[----:B------:R-:W-:Y:S02]  /*d1f0*/  IMAD.MOV.U32 R11, RZ, RZ, 0x1f ;  /* 0x0000001fff0b7424 */ /* 0x000fe400078e00ff */
[----:B------:R-:W-:-:S07]  /*d200*/  IMAD.MOV.U32 R15, RZ, RZ, -0x1 ;  /* 0xffffffffff0f7424 */ /* 0x000fce00078e00ff */
[----:B------:R-:W-:Y:S05]  /*d210*/  WARPSYNC.COLLECTIVE R15, `(.L_x_2040) ;  /* 0x000000000f087348 */ /* 0x000fea0003c00000 */
[----:B------:R1:W2:Y:S02]  /*d220*/  SHFL.IDX P6, R14, R13, R12, R11 ;  /* 0x0000000c0d0e7389 */ /* 0x0002a400000c000b */
[----:B-12---:R-:W-:Y:S01]  /*d230*/  ENDCOLLECTIVE ;  /* 0x000000000000791b */ /* 0x006fe20003800000 */
.L_x_2040:
[----:B------:R-:W-:Y:S05]  /*d240*/  BRA `(.L_x_2041) ;  /* 0xffffff4400047947 */ /* 0x000fea000383ffff */
.L_x_1873:
        /* <DEDUP_REMOVED lines=8> */
.L_x_1877:
[----:B---3--:R3:W4:Y:S02]  /*d2d0*/  SYNCS.PHASECHK.TRANS64.TRYWAIT P0, [R0+URZ+0x30810], R191 ;  /* 0x030810bf000075a7 */ /* 0x008724000800017f */
[----:B----4-:R-:W-:Y:S05]  /*d2e0*/  @!P0 NANOSLEEP.SYNCS 0x989680 ;  /* 0x009896800000895d */ /* 0x010fea0003900000 */
[----:B------:R-:W4:Y:S02]  /*d2f0*/  @!P0 SYNCS.PHASECHK.TRANS64 P0, [R0+URZ+0x30810], R191 ;  /* 0x030810bf000085a7 */ /* 0x000f24000800007f */
[----:B----4-:R-:W-:Y:S05]  /*d300*/  @!P0 BRA `(.L_x_1877) ;  /* 0xfffffffc00f08947 */ /* 0x010fea000383ffff */
[----:B------:R-:W-:Y:S05]  /*d310*/  BRA `(.L_x_1876) ;  /* 0xffffff4800ec7947 */ /* 0x000fea000383ffff */
.L_x_1881:
[----:B--2---:R2:W1:Y:S02]  /*d320*/  SYNCS.PHASECHK.TRANS64.TRYWAIT P0, [R0+URZ+0x30830], R191 ;  /* 0x030830bf000075a7 */ /* 0x004464000800017f */
[----:B-1----:R-:W-:Y:S05]  /*d330*/  @!P0 NANOSLEEP.SYNCS 0x989680 ;  /* 0x009896800000895d */ /* 0x002fea0003900000 */
[----:B------:R-:W1:Y:S02]  /*d340*/  @!P0 SYNCS.PHASECHK.TRANS64 P0, [R0+URZ+0x30830], R191 ;  /* 0x030830bf000085a7 */ /* 0x000e64000800007f */
[----:B-1----:R-:W-:Y:S05]  /*d350*/  @!P0 BRA `(.L_x_1881) ;  /* 0xfffffffc00f08947 */ /* 0x002fea000383ffff */
[----:B------:R-:W-:Y:S05]  /*d360*/  BRA `(.L_x_1880) ;  /* 0xffffff5400047947 */ /* 0x000fea000383ffff */
.L_x_1961:
[----:B------:R-:W-:Y:S01]  /*d370*/  BSSY B0, `(.L_x_2042) ;  /* 0x0000005000007945 */ /* 0x000fe20003800000 */
[----:B------:R-:W-:-:S07]  /*d380*/  IMAD.MOV.U32 R15, RZ, RZ, -0x1 ;  /* 0xffffffffff0f7424 */ /* 0x000fce00078e00ff */
[----:B------:R-:W-:Y:S05]  /*d390*/  WARPSYNC.COLLECTIVE R15, `(.L_x_2043) ;  /* 0x000000000f087348 */ /* 0x000fea0003c00000 */
[----:B------:R-:W-:Y:S01]  /*d3a0*/  NOP ;  /* 0x0000000000007918 */ /* 0x000fe20000000000 */
[----:B------:R-:W-:Y:S01]  /*d3b0*/  ENDCOLLECTIVE ;  /* 0x000000000000791b */ /* 0x000fe20003800000 */
.L_x_2043:
[----:B------:R-:W-:Y:S05]  /*d3c0*/  BSYNC B0 ;  /* 0x0000000000007941 */ /* 0x000fea0003800000 */
.L_x_2042:
[----:B------:R-:W-:Y:S05]  /*d3d0*/  BRA `(.L_x_2044) ;  /* 0xffffffbc00a47947 */ /* 0x000fea000383ffff */
.L_x_1974:
[----:B------:R-:W-:Y:S01]  /*d3e0*/  BSSY B0, `(.L_x_2045) ;  /* 0x0000005000007945 */ /* 0x000fe20003800000 */
[----:B------:R-:W-:-:S07]  /*d3f0*/  IMAD.MOV.U32 R15, RZ, RZ, -0x1 ;  /* 0xffffffffff0f7424 */ /* 0x000fce00078e00ff */
[----:B------:R-:W-:Y:S05]  /*d400*/  WARPSYNC.COLLECTIVE R15, `(.L_x_2046) ;  /* 0x000000000f087348 */ /* 0x000fea0003c00000 */
[----:B------:R-:W-:Y:S01]  /*d410*/  NOP ;  /* 0x0000000000007918 */ /* 0x000fe20000000000 */
[----:B------:R-:W-:Y:S01]  /*d420*/  ENDCOLLECTIVE ;  /* 0x000000000000791b */ /* 0x000fe20003800000 */
.L_x_2046:
[----:B------:R-:W-:Y:S05]  /*d430*/  BSYNC B0 ;  /* 0x0000000000007941 */ /* 0x000fea0003800000 */
.L_x_2045:
[----:B------:R-:W-:Y:S05]  /*d440*/  BRA `(.L_x_2047) ;  /* 0xffffffc400347947 */ /* 0x000fea000383ffff */
.L_x_1986:
[----:B------:R-:W-:Y:S01]  /*d450*/  BSSY B0, `(.L_x_2048) ;  /* 0x0000005000007945 */ /* 0x000fe20003800000 */
[----:B------:R-:W-:-:S07]  /*d460*/  IMAD.MOV.U32 R15, RZ, RZ, -0x1 ;  /* 0xffffffffff0f7424 */ /* 0x000fce00078e00ff */
[----:B------:R-:W-:Y:S05]  /*d470*/  WARPSYNC.COLLECTIVE R15, `(.L_x_2049) ;  /* 0x000000000f087348 */ /* 0x000fea0003c00000 */
[----:B------:R-:W-:Y:S01]  /*d480*/  NOP ;  /* 0x0000000000007918 */ /* 0x000fe20000000000 */
[----:B------:R-:W-:Y:S01]  /*d490*/  ENDCOLLECTIVE ;  /* 0x000000000000791b */ /* 0x000fe20003800000 */
.L_x_2049:
[----:B------:R-:W-:Y:S05]  /*d4a0*/  BSYNC B0 ;  /* 0x0000000000007941 */ /* 0x000fea0003800000 */
.L_x_2048:
[----:B------:R-:W-:Y:S05]  /*d4b0*/  BRA `(.L_x_2050) ;  /* 0xffffffc8005c7947 */ /* 0x000fea000383ffff */
.L_x_2014:
[----:B-1----:R1:W2:Y:S02]  /*d4c0*/  SYNCS.PHASECHK.TRANS64.TRYWAIT P0, [R15+URZ+0x30820], R0 ;  /* 0x030820000f0075a7 */ /* 0x0022a4000800017f */
[----:B--2---:R-:W-:Y:S05]  /*d4d0*/  @!P0 NANOSLEEP.SYNCS 0x989680 ;  /* 0x009896800000895d */ /* 0x004fea0003900000 */
[----:B------:R-:W2:Y:S02]  /*d4e0*/  @!P0 SYNCS.PHASECHK.TRANS64 P0, [R15+URZ+0x30820], R0 ;  /* 0x030820000f0085a7 */ /* 0x000ea4000800007f */
[----:B--2---:R-:W-:Y:S05]  /*d4f0*/  @!P0 BRA `(.L_x_2014) ;  /* 0xfffffffc00f08947 */ /* 0x004fea000383ffff */
[----:B------:R-:W-:Y:S05]  /*d500*/  BRA `(.L_x_2051) ;  /* 0xffffffdc00c87947 */ /* 0x000fea000383ffff */
.L_x_2018:
[----:B--2---:R2:W3:Y:S02]  /*d510*/  SYNCS.PHASECHK.TRANS64.TRYWAIT P1, [R15+URZ+0x30840], R18 ;  /* 0x030840120f0075a7 */ /* 0x0044e4000802017f */
[----:B---3--:R-:W-:Y:S05]  /*d520*/  @!P1 NANOSLEEP.SYNCS 0x989680 ;  /* 0x009896800000995d */ /* 0x008fea0003900000 */
[----:B------:R-:W3:Y:S02]  /*d530*/  @!P1 SYNCS.PHASECHK.TRANS64 P1, [R15+URZ+0x30840], R18 ;  /* 0x030840120f0095a7 */ /* 0x000ee4000802007f */
[----:B---3--:R-:W-:Y:S05]  /*d540*/  @!P1 BRA `(.L_x_2018) ;  /* 0xfffffffc00f09947 */ /* 0x008fea000383ffff */
[----:B------:R-:W-:Y:S05]  /*d550*/  BRA `(.L_x_2052) ;  /* 0xffffffe400807947 */ /* 0x000fea000383ffff */
.L_x_2020:
[----:B-1----:R1:W3:Y:S02]  /*d560*/  SYNCS.PHASECHK.TRANS64.TRYWAIT P1, [R15+URZ+0x30828], R18 ;  /* 0x030828120f0075a7 */ /* 0x0022e4000802017f */
[----:B---3--:R-:W-:Y:S05]  /*d570*/  @!P1 NANOSLEEP.SYNCS 0x989680 ;  /* 0x009896800000995d */ /* 0x008fea0003900000 */
[----:B------:R-:W3:Y:S02]  /*d580*/  @!P1 SYNCS.PHASECHK.TRANS64 P1, [R15+URZ+0x30828], R18 ;  /* 0x030828120f0095a7 */ /* 0x000ee4000802007f */
[----:B---3--:R-:W-:Y:S05]  /*d590*/  @!P1 BRA `(.L_x_2020) ;  /* 0xfffffffc00f09947 */ /* 0x008fea000383ffff */
[----:B------:R-:W-:Y:S05]  /*d5a0*/  BRA `(.L_x_2053) ;  /* 0xffffffe800207947 */ /* 0x000fea000383ffff */
.L_x_2022:
[----:B---3--:R3:W4:Y:S02]  /*d5b0*/  SYNCS.PHASECHK.TRANS64.TRYWAIT P1, [R15+URZ+0x30848], R18 ;  /* 0x030848120f0075a7 */ /* 0x008724000802017f */
[----:B----4-:R-:W-:Y:S05]  /*d5c0*/  @!P1 NANOSLEEP.SYNCS 0x989680 ;  /* 0x009896800000995d */ /* 0x010fea0003900000 */
[----:B------:R-:W4:Y:S02]  /*d5d0*/  @!P1 SYNCS.PHASECHK.TRANS64 P1, [R15+URZ+0x30848], R18 ;  /* 0x030848120f0095a7 */ /* 0x000f24000802007f */
[----:B----4-:R-:W-:Y:S05]  /*d5e0*/  @!P1 BRA `(.L_x_2022) ;  /* 0xfffffffc00f09947 */ /* 0x010fea000383ffff */
[----:B------:R-:W-:Y:S05]  /*d5f0*/  BRA `(.L_x_2054) ;  /* 0xffffffe800c07947 */ /* 0x000fea000383ffff */
.L_x_2024:
[----:B------:R-:W-:-:S07]  /*d600*/  SHF.L.U32 R4, R10, 0x1f, RZ ;  /* 0x0000001f0a047819 */ /* 0x000fce00000006ff */
.L_x_2055:
[----:B----4-:R4:W1:Y:S02]  /*d610*/  SYNCS.PHASECHK.TRANS64.TRYWAIT P1, [R15+URZ+0x30820], R4 ;  /* 0x030820040f0075a7 */ /* 0x010864000802017f */
[----:B-1----:R-:W-:Y:S05]  /*d620*/  @!P1 NANOSLEEP.SYNCS 0x989680 ;  /* 0x009896800000995d */ /* 0x002fea0003900000 */
[----:B------:R-:W1:Y:S02]  /*d630*/  @!P1 SYNCS.PHASECHK.TRANS64 P1, [R15+URZ+0x30820], R4 ;  /* 0x030820040f0095a7 */ /* 0x000e64000802007f */
[----:B-1----:R-:W-:Y:S05]  /*d640*/  @!P1 BRA `(.L_x_2055) ;  /* 0xfffffffc00f09947 */ /* 0x002fea000383ffff */
[----:B------:R-:W-:Y:S05]  /*d650*/  BRA `(.L_x_2056) ;  /* 0xffffffec00447947 */ /* 0x000fea000383ffff */
.L_x_2027:
[----:B----4-:R4:W1:Y:S02]  /*d660*/  SYNCS.PHASECHK.TRANS64.TRYWAIT P1, [R15+URZ+0x30840], R12 ;  /* 0x0308400c0f0075a7 */ /* 0x010864000802017f */
[----:B-1----:R-:W-:Y:S05]  /*d670*/  @!P1 NANOSLEEP.SYNCS 0x989680 ;  /* 0x009896800000995d */ /* 0x002fea0003900000 */
[----:B------:R-:W1:Y:S02]  /*d680*/  @!P1 SYNCS.PHASECHK.TRANS64 P1, [R15+URZ+0x30840], R12 ;  /* 0x0308400c0f0095a7 */ /* 0x000e64000802007f */
[----:B-1----:R-:W-:Y:S05]  /*d690*/  @!P1 BRA `(.L_x_2027) ;  /* 0xfffffffc00f09947 */ /* 0x002fea000383ffff */
[----:B------:R-:W-:Y:S05]  /*d6a0*/  BRA `(.L_x_2057) ;  /* 0xfffffff000007947 */ /* 0x000fea000383ffff */
.L_x_2029:
[----:B-1----:R1:W2:Y:S02]  /*d6b0*/  SYNCS.PHASECHK.TRANS64.TRYWAIT P1, [R15+URZ+0x30828], R12 ;  /* 0x0308280c0f0075a7 */ /* 0x0022a4000802017f */
[----:B--2---:R-:W-:Y:S05]  /*d6c0*/  @!P1 NANOSLEEP.SYNCS 0x989680 ;  /* 0x009896800000995d */ /* 0x004fea0003900000 */
[----:B------:R-:W2:Y:S02]  /*d6d0*/  @!P1 SYNCS.PHASECHK.TRANS64 P1, [R15+URZ+0x30828], R12 ;  /* 0x0308280c0f0095a7 */ /* 0x000ea4000802007f */
[----:B--2---:R-:W-:Y:S05]  /*d6e0*/  @!P1 BRA `(.L_x_2029) ;  /* 0xfffffffc00f09947 */ /* 0x004fea000383ffff */
[----:B------:R-:W-:Y:S05]  /*d6f0*/  BRA `(.L_x_2058) ;  /* 0xfffffff000947947 */ /* 0x000fea000383ffff */
.L_x_2031:
[----:B------:R1:W1:Y:S02]  /*d700*/  SYNCS.PHASECHK.TRANS64.TRYWAIT P0, [R3+URZ+0x30840], R0 ;  /* 0x03084000030075a7 */ /* 0x000264000800017f */
[----:B-1----:R-:W-:Y:S05]  /*d710*/  @!P0 NANOSLEEP.SYNCS 0x989680 ;  /* 0x009896800000895d */ /* 0x002fea0003900000 */
[----:B------:R-:W1:Y:S02]  /*d720*/  @!P0 SYNCS.PHASECHK.TRANS64 P0, [R3+URZ+0x30840], R0 ;  /* 0x03084000030085a7 */ /* 0x000e64000800007f */
[----:B-1----:R-:W-:Y:S05]  /*d730*/  @!P0 BRA `(.L_x_2031) ;  /* 0xfffffffc00f08947 */ /* 0x002fea000383ffff */
[----:B------:R-:W-:Y:S05]  /*d740*/  BRA `(.L_x_2059) ;  /* 0xfffffff400447947 */ /* 0x000fea000383ffff */
.L_x_2033:
[----:B------:R-:W-:Y:S01]  /*d750*/  BSSY B0, `(.L_x_2060) ;  /* 0x0000006000007945 */ /* 0x000fe20003800000 */
[----:B------:R-:W-:-:S07]  /*d760*/  IMAD.MOV.U32 R15, RZ, RZ, -0x1 ;  /* 0xffffffffff0f7424 */ /* 0x000fce00078e00ff */
[----:B---3--:R-:W-:Y:S05]  /*d770*/  WARPSYNC.COLLECTIVE R15, `(.L_x_2061) ;  /* 0x000000000f0c7348 */ /* 0x008fea0003c00000 */
[----:B------:R-:W-:Y:S02]  /*d780*/  ELECT P6, UR62, PT ;  /* 0x00000000003e782f */ /* 0x000fe400038c0000 */
[----:B------:R-:W-:Y:S01]  /*d790*/  MOV R14, UR62 ;  /* 0x0000003e000e7c02 */ /* 0x000fe20008000f00 */
[----:B---3--:R-:W-:Y:S10]  /*d7a0*/  ENDCOLLECTIVE ;  /* 0x000000000000791b */ /* 0x008ff40003800000 */
.L_x_2061:
[----:B------:R-:W-:Y:S05]  /*d7b0*/  BSYNC B0 ;  /* 0x0000000000007941 */ /* 0x000fea0003800000 */
.L_x_2060:
[----:B------:R-:W-:Y:S05]  /*d7c0*/  BRA `(.L_x_2062) ;  /* 0xfffffff400f47947 */ /* 0x000fea000383ffff */
.L_x_2035:
[----:B-1----:R1:W2:Y:S02]  /*d7d0*/  SYNCS.PHASECHK.TRANS64.TRYWAIT P0, [R7+URZ], R4 ;  /* 0x00000004070075a7 */ /* 0x0022a4000800017f */
[----:B--2---:R-:W-:Y:S05]  /*d7e0*/  @!P0 NANOSLEEP.SYNCS 0x989680 ;  /* 0x009896800000895d */ /* 0x004fea0003900000 */
[----:B------:R-:W2:Y:S02]  /*d7f0*/  @!P0 SYNCS.PHASECHK.TRANS64 P0, [R7+URZ], R4 ;  /* 0x00000004070085a7 */ /* 0x000ea4000800007f */
[----:B--2---:R-:W-:Y:S05]  /*d800*/  @!P0 BRA `(.L_x_2035) ;  /* 0xfffffffc00f08947 */ /* 0x004fea000383ffff */
[----:B------:R-:W-:Y:S05]  /*d810*/  BRA `(.L_x_2063) ;  /* 0xfffffff800347947 */ /* 0x000fea000383ffff */
.L_x_2036:
[----:B--2---:R2:W4:Y:S02]  /*d820*/  SYNCS.PHASECHK.TRANS64.TRYWAIT P0, [R3+URZ], R2 ;  /* 0x00000002030075a7 */ /* 0x004524000800017f */
[----:B----4-:R-:W-:Y:S05]  /*d830*/  @!P0 NANOSLEEP.SYNCS 0x989680 ;  /* 0x009896800000895d */ /* 0x010fea0003900000 */
[----:B------:R-:W4:Y:S02]  /*d840*/  @!P0 SYNCS.PHASECHK.TRANS64 P0, [R3+URZ], R2 ;  /* 0x00000002030085a7 */ /* 0x000f24000800007f */
[----:B----4-:R-:W-:Y:S05]  /*d850*/  @!P0 BRA `(.L_x_2036) ;  /* 0xfffffffc00f08947 */ /* 0x010fea000383ffff */
[----:B------:R-:W-:Y:S05]  /*d860*/  BRA `(.L_x_2064) ;  /* 0xfffffff800287947 */ /* 0x000fea000383ffff */
.L_x_2038:
[----:B--2---:R2:W4:Y:S02]  /*d870*/  SYNCS.PHASECHK.TRANS64.TRYWAIT P0, [R5+URZ], R4 ;  /* 0x00000004050075a7 */ /* 0x004524000800017f */
[----:B----4-:R-:W-:Y:S05]  /*d880*/  @!P0 NANOSLEEP.SYNCS 0x989680 ;  /* 0x009896800000895d */ /* 0x010fea0003900000 */
[----:B------:R-:W4:Y:S02]  /*d890*/  @!P0 SYNCS.PHASECHK.TRANS64 P0, [R5+URZ], R4 ;  /* 0x00000004050085a7 */ /* 0x000f24000800007f */
[----:B----4-:R-:W-:Y:S05]  /*d8a0*/  @!P0 BRA `(.L_x_2038) ;  /* 0xfffffffc00f08947 */ /* 0x010fea000383ffff */
[----:B------:R-:W-:Y:S05]  /*d8b0*/  BRA `(.L_x_2065) ;  /* 0xfffffff8002c7947 */ /* 0x000fea000383ffff */
.L_x_2066:
        /* <DEDUP_REMOVED lines=12> */
.L_x_3666:


//--------------------- .text._ZN7cutlass13device_kernelIN5flash11enable_sm90INS1_16FlashAttnBwdSm90INS1_25CollectiveMainloopBwdSm90ILi2ELi2ELi2EN4cute5tupleIJNS5_1CILi1EEES8_S8_EEENS6_IJNS7_ILi64EEENS7_ILi128EEESB_EEENS_6half_tEfNS_4arch4Sm90ELb0ELb1ELb1ELb1ELb0ELb1ELb0ELb0ELi2ELi1ELi2ELi1ELb0EEENS1_24CollectiveEpilogueBwdGQAISC_fSF_Li256ELb1ELb0EEENS1_19SingleTileSchedulerILb1ELb0ELb0ELi128EEEEEEEEEvNT_6ParamsE --------------------------
	.section	.text._ZN7cutlass13device_kernelIN5flash11enable_sm90INS1_16FlashAttnBwdSm90INS1_25CollectiveMainloopBwdSm90ILi2ELi2ELi2EN4cute5tupleIJNS5_1CILi1EEES8_S8_EEENS6_IJNS7_ILi64EEENS7_ILi128EEESB_EEENS_6half_tEfNS_4arch4Sm90ELb0ELb1ELb1ELb1ELb0ELb1ELb0ELb0ELi2ELi1ELi2ELi1ELb0EEENS1_24CollectiveEpilogueBwdGQAISC_fSF_Li256ELb1ELb0EEENS1_19SingleTileSchedulerILb1ELb0ELb0ELi128EEEEEEEEEvNT_6ParamsE,"ax",@progbits
	.align	128
.text._ZN7cutlass13device_kernelIN5flash11enable_sm90INS1_16FlashAttnBwdSm90INS1_25CollectiveMainloopBwdSm90ILi2ELi2ELi2EN4cute5tupleIJNS5_1CILi1EEES8_S8_EEENS6_IJNS7_ILi64EEENS7_ILi128EEESB_EEENS_6half_tEfNS_4arch4Sm90ELb0ELb1ELb1ELb1ELb0ELb1ELb0ELb0ELi2ELi1ELi2ELi1ELb0EEENS1_24CollectiveEpilogueBwdGQAISC_fSF_Li256ELb1ELb0EEENS1_19SingleTileSchedulerILb1ELb0ELb0ELi128EEEEEEEEEvNT_6ParamsE:
        .type           _ZN7cutlass13device_kernelIN5flash11enable_sm90INS1_16FlashAttnBwdSm90INS1_25CollectiveMainloopBwdSm90ILi2ELi2ELi2EN4cute5tupleIJNS5_1CILi1EEES8_S8_EEENS6_IJNS7_ILi64EEENS7_ILi128EEESB_EEENS_6half_tEfNS_4arch4Sm90ELb0ELb1ELb1ELb1ELb0ELb1ELb0ELb0ELi2ELi1ELi2ELi1ELb0EEENS1_24CollectiveEpilogueBwdGQAISC_fSF_Li256ELb1ELb0EEENS1_19SingleTileSchedulerILb1ELb0ELb0ELi128EEEEEEEEEvNT_6ParamsE,@function
        .size           _ZN7cutlass13device_kernelIN5flash11enable_sm90INS1_16FlashAttnBwdSm90INS1_25CollectiveMainloopBwdSm90ILi2ELi2ELi2EN4cute5tupleIJNS5_1CILi1EEES8_S8_EEENS6_IJNS7_ILi64EEENS7_ILi128EEESB_EEENS_6half_tEfNS_4arch4Sm90ELb0ELb1ELb1ELb1ELb0ELb1ELb0ELb0ELi2ELi1ELi2ELi1ELb0EEENS1_24CollectiveEpilogueBwdGQAISC_fSF_Li256ELb1ELb0EEENS1_19SingleTileSchedulerILb1ELb0ELb0ELi128EEEEEEEEEvNT_6ParamsE,(.L_x_3667 - _ZN7cutlass13device_kernelIN5flash11enable_sm90INS1_16FlashAttnBwdSm90INS1_25CollectiveMainloopBwdSm90ILi2ELi2ELi2EN4cute5tupleIJNS5_1CILi1EEES8_S8_EEENS6_IJNS7_ILi64EEENS7_ILi128EEESB_EEENS_6half_tEfNS_4arch4Sm90ELb0ELb1ELb1ELb1ELb0ELb1ELb0ELb0ELi2ELi1ELi2ELi1ELb0EEENS1_24CollectiveEpilogueBwdGQAISC_fSF_Li256ELb1ELb0EEENS1_19SingleTileSchedulerILb1ELb0ELb0ELi128EEEEEEEEEvNT_6ParamsE)
        .other          _ZN7cutlass13device_kernelIN5flash11enable_sm90INS1_16FlashAttnBwdSm90INS1_25CollectiveMainloopBwdSm90ILi2ELi2ELi2EN4cute5tupleIJNS5_1CILi1EEES8_S8_EEENS6_IJNS7_ILi64EEENS7_ILi128EEESB_EEENS_6half_tEfNS_4arch4Sm90ELb0ELb1ELb1ELb1ELb0ELb1ELb0ELb0ELi2ELi1ELi2ELi1ELb0EEENS1_24CollectiveEpilogueBwdGQAISC_fSF_Li256ELb1ELb0EEENS1_19SingleTileSchedulerILb1ELb0ELb0ELi128EEEEEEEEEvNT_6ParamsE,@"STO_CUDA_ENTRY STV_DEFAULT"
_ZN7cutlass13device_kernelIN5flash11enable_sm90INS1_16FlashAttnBwdSm90INS1_25CollectiveMainloopBwdSm90ILi2ELi2ELi2EN4cute5tupleIJNS5_1CILi1EEES8_S8_EEENS6_IJNS7_ILi64EEENS7_ILi128EEESB_EEENS_6half_tEfNS_4arch4Sm90ELb0ELb1ELb1ELb1ELb0ELb1ELb0ELb0ELi2ELi1ELi2ELi1ELb0EEENS1_24CollectiveEpilogueBwdGQAISC_fSF_Li256ELb1ELb0EEENS1_19SingleTileSchedulerILb1ELb0ELb0ELi128EEEEEEEEEvNT_6ParamsE:
        /* <DEDUP_REMOVED lines=24> */
.L_x_2068:
[----:B------:R-:W-:Y:S05]  /*0180*/  BSYNC B0 ;  /* 0x0000000000007941 */ /* 0x000fea0003800000 */
.L_x_2067:
        /* <DEDUP_REMOVED lines=37> */
.L_x_2069:
        /* <DEDUP_REMOVED lines=22> */
.L_x_2070:
[----:B------:R-:W-:Y:S01]  /*0540*/  PLOP3.LUT P0, PT, PT, PT, UP0, 0x80, 0x0 ;  /* 0x000000000000781c */ /* 0x000fe20003f0f008 */
[----:B------:R-:W-:Y:S01]  /*0550*/  NOP ;  /* 0x0000000000007918 */ /* 0x000fe20000000000 */
[----:B------:R-:W-:Y:S01]  /*0560*/  ULDC.64 UR46, c[0x0][0x208] ;  /* 0x00008200002e7ab9 */ /* 0x000fe20000000a00 */
[----:B------:R-:W-:Y:S01]  /*0570*/  BSSY B6, `(.L_x_2071) ;  /* 0x0000908000067945 */ /* 0x000fe20003800000 */
[----:B-12-4-:R-:W-:Y:S09]  /*0580*/  BAR.SYNC.DEFER_BLOCKING 0x0 ;  /* 0x0000000000007b1d */ /* 0x016ff20000010000 */
[----:B------:R-:W-:Y:S05]  /*0590*/  @!P0 BRA `(.L_x_2072) ;  /* 0x00000054003c8947 */ /* 0x000fea0003800000 */
.L_x_2073:
        /* <DEDUP_REMOVED lines=24> */
.L_x_2074:
        /* <DEDUP_REMOVED lines=14> */
.L_x_2076:
[----:B------:R-:W-:-:S05]  /*0800*/  ULDC UR4, c[0x0][0x8c4] ;  /* 0x0002310000047ab9 */ /* 0x000fca0000000800 */
.L_x_2075:
        /* <DEDUP_REMOVED lines=17> */
.L_x_2078:
        /* <DEDUP_REMOVED lines=14> */
.L_x_2079:
        /* <DEDUP_REMOVED lines=11> */
.L_x_2080:
        /* <DEDUP_REMOVED lines=13> */
.L_x_2081:
        /* <DEDUP_REMOVED lines=82> */
.L_x_2082:
        /* <DEDUP_REMOVED lines=30> */
.L_x_2085:
        /* <DEDUP_REMOVED lines=15> */
.L_x_2084:
        /* <DEDUP_REMOVED lines=22> */
.L_x_2087:
        /* <DEDUP_REMOVED lines=15> */
.L_x_2086:
        /* <DEDUP_REMOVED lines=8> */
.L_x_2171:
        /* <DEDUP_REMOVED lines=23> */
.L_x_2089:
        /* <DEDUP_REMOVED lines=96> */
.L_x_2101:
[----:B------:R-:W-:-:S05]  /*1db0*/  IMAD.U32 R0, RZ, RZ, UR38 ;  /* 0x00000026ff007e24 */ /* 0x000fca000f8e00ff */
[----:B------:R-:W-:-:S04]  /*1dc0*/  LOP3.LUT R0, R0, 0x1, RZ, 0xfc, !PT ;  /* 0x0000000100007812 */ /* 0x000fc800078efcff */
[----:B------:R-:W-:-:S13]  /*1dd0*/  ISETP.NE.AND P6, PT, R0, 0x3, PT ;  /* 0x000000030000780c */ /* 0x000fda0003fc5270 */
[----:B-1----:R-:W-:Y:S05]  /*1de0*/  @!P6 BRA `(.L_x_2091) ;  /* 0x000000000004e947 */ /* 0x002fea0003800000 */
[----:B------:R-:W-:Y:S01]  /*1df0*/  BPT.TRAP 0x1 ;  /* 0x000000040000795c */ /* 0x000fe20000300000 */
.L_x_2091:
        /* <DEDUP_REMOVED lines=8> */
.L_x_2092:
[----:B---3--:R-:W-:Y:S05]  /*1e80*/  @P0 BRA `(.L_x_2093) ;  /* 0x0000000000080947 */ /* 0x008fea0003800000 */
[----:B------:R-:W3:Y:S02]  /*1e90*/  SYNCS.PHASECHK.TRANS64.TRYWAIT P0, [R0+URZ+0x30810], R191 ;  /* 0x030810bf000075a7 */ /* 0x000ee4000800017f */
[----:B---3--:R-:W-:Y:S05]  /*1ea0*/  @!P0 BRA `(.L_x_2094) ;  /* 0x0000007800148947 */ /* 0x008fea0003800000 */
.L_x_2093:
        /* <DEDUP_REMOVED lines=84> */
.L_x_2095:
[----:B------:R1:W1:Y:S01]  /*23f0*/  SYNCS.PHASECHK.TRANS64.TRYWAIT P0, [R0+URZ+0x30830], R191 ;  /* 0x030830bf000075a7 */ /* 0x000262000800017f */
[----:B------:R-:W-:Y:S05]  /*2400*/  @!P6 BRA `(.L_x_2096) ;  /* 0x000000000004e947 */ /* 0x000fea0003800000 */
[----:B------:R-:W-:Y:S01]  /*2410*/  BPT.TRAP 0x1 ;  /* 0x000000040000795c */ /* 0x000fe20000300000 */
.L_x_2096:
        /* <DEDUP_REMOVED lines=52> */
.L_x_2097:
        /* <DEDUP_REMOVED lines=539> */
.L_x_2099:
        /* <DEDUP_REMOVED lines=49> */
.L_x_2100:
        /* <DEDUP_REMOVED lines=78> */
.L_x_2083:
[----:B------:R-:W-:Y:S05]  /*5100*/  @P0 BRA `(.L_x_2077) ;  /* 0x0000004400380947 */ /* 0x000fea0003800000 */
[----:B------:R-:W-:Y:S01]  /*5110*/  ULDC.64 UR4, c[0x0][0x878] ;  /* 0x00021e0000047ab9 */ /* 0x000fe20000000a00 */
[----:B------:R-:W2:Y:S01]  /*5120*/  S2R R4, SR_TID.X ;  /* 0x0000000000047919 */ /* 0x000ea20000002100 */
[----:B------:R-:W-:Y:S01]  /*5130*/  UISETP.NE.U32.AND UP0, UPT, UR4, URZ, UPT ;  /* 0x0000003f0400728c */ /* 0x000fe2000bf05070 */
[----:B------:R-:W-:Y:S01]  /*5140*/  S2UR UR8, SR_CgaCtaId ;  /* 0x00000000000879c3 */ /* 0x000fe20000008800 */
[----:B------:R-:W-:-:S07]  /*5150*/  ULDC UR6, c[0x0][0x850] ;  /* 0x0002140000067ab9 */ /* 0x000fce0000000800 */
[----:B------:R-:W3:Y:S01]  /*5160*/  S2UR UR10, SR_CTAID.X ;  /* 0x00000000000a79c3 */ /* 0x000ee20000002500 */
[----:B------:R-:W-:Y:S01]  /*5170*/  UISETP.NE.AND.EX UP0, UPT, UR5, URZ, UPT, UP0 ;  /* 0x0000003f0500728c */ /* 0x000fe2000bf05300 */
[----:B------:R-:W-:Y:S01]  /*5180*/  UMOV UR7, 0x400 ;  /* 0x0000040000077882 */ /* 0x000fe20000000000 */
[----:B------:R-:W-:Y:S01]  /*5190*/  ULDC.64 UR12, c[0x0][0x818] ;  /* 0x00020600000c7ab9 */ /* 0x000fe20000000a00 */
[----:B------:R-:W-:Y:S01]  /*51a0*/  ULDC.64 UR14, c[0x0][0x840] ;  /* 0x00021000000e7ab9 */ /* 0x000fe20000000a00 */
[----:B------:R-:W-:Y:S02]  /*51b0*/  ULDC.64 UR16, c[0x0][0x848] ;  /* 0x0002120000107ab9 */ /* 0x000fe40000000a00 */
[----:B------:R-:W-:-:S05]  /*51c0*/  PLOP3.LUT P0, PT, PT, PT, UP0, 0x80, 0x0 ;  /* 0x000000000000781c */ /* 0x000fca0003f0f008 */
[----:B------:R-:W-:Y:S02]  /*51d0*/  @UP0 ULDC.64 UR4, c[0x0][0x878] ;  /* 0x00021e0000040ab9 */ /* 0x000fe40000000a00 */
[----:B------:R-:W-:-:S06]  /*51e0*/  @UP0 UIMAD.WIDE UR4, UR36, 0x4, UR4 ;  /* 0x00000004240408a5 */ /* 0x000fcc000f8e0204 */
[----:B------:R-:W-:Y:S02]  /*51f0*/  IMAD.U32 R2, RZ, RZ, UR4 ;  /* 0x00000004ff027e24 */ /* 0x000fe4000f8e00ff */
[----:B-1----:R-:W-:-:S05]  /*5200*/  IMAD.U32 R3, RZ, RZ, UR5 ;  /* 0x00000005ff037e24 */ /* 0x002fca000f8e00ff */
[----:B------:R-:W4:Y:S01]  /*5210*/  @P0 LDG.E R2, desc[UR46][R2.64] ;  /* 0x0000002e02020981 */ /* 0x000f22000c1e1900 */
[----:B------:R-:W1:Y:S01]  /*5220*/  S2UR UR5, SR_CTAID.Y ;  /* 0x00000000000579c3 */ /* 0x000e620000002600 */
[----:B--2---:R-:W-:Y:S01]  /*5230*/  VIADD R5, R4, 0xffffff80 ;  /* 0xffffff8004057836 */ /* 0x004fe20000000000 */
[----:B------:R-:W-:Y:S01]  /*5240*/  UISETP.NE.AND UP1, UPT, UR6, 0x1, UPT ;  /* 0x000000010600788c */ /* 0x000fe2000bf25270 */
[----:B------:R-:W-:Y:S01]  /*5250*/  BSSY B0, `(.L_x_2102) ;  /* 0x000005b000007945 */ /* 0x000fe20003800000 */
[----:B---3--:R-:W-:Y:S02]  /*5260*/  USHF.L.U32 UR10, UR10, 0xe, URZ ;  /* 0x0000000e0a0a7899 */ /* 0x008fe4000800063f */
[----:B------:R-:W-:-:S07]  /*5270*/  SHF.R.S32.HI R0, RZ, 0x1f, R5 ;  /* 0x0000001fff007819 */ /* 0x000fce0000011405 */
[----:B------:R-:W-:Y:S01]  /*5280*/  @UP1 ULDC UR11, c[0x0][0x858] ;  /* 0x00021600000b1ab9 */ /* 0x000fe20000000800 */
[----:B------:R-:W-:Y:S01]  /*5290*/  BAR.SYNC.DEFER_BLOCKING 0x1, 0x100 ;  /* 0x0044000000007b1d */ /* 0x000fe20000010000 */
[----:B----4-:R-:W-:Y:S02]  /*52a0*/  @P0 R2UR UR4, R2 ;  /* 0x00000000020402ca */ /* 0x010fe400000e0000 */
[----:B------:R-:W-:Y:S02]  /*52b0*/  LEA.HI R2, R0, R5, RZ, 0x7 ;  /* 0x0000000500027211 */ /* 0x000fe400078f38ff */
[----:B------:R-:W-:Y:S02]  /*52c0*/  ISETP.NE.AND P0, PT, R5, RZ, PT ;  /* 0x000000ff0500720c */ /* 0x000fe40003f05270 */
[C---:B------:R-:W-:Y:S01]  /*52d0*/  LOP3.LUT R0, R2.reuse, 0xfffff80, RZ, 0xc0, !PT ;  /* 0x0fffff8002007812 */ /* 0x040fe200078ec0ff */
[----:B------:R-:W-:-:S04]  /*52e0*/  IMAD.SHL.U32 R2, R2, 0x40, RZ ;  /* 0x0000004002027824 */ /* 0x000fc800078e00ff */
[----:B------:R-:W-:Y:S01]  /*52f0*/  IMAD.IADD R0, R5, 0x1, -R0 ;  /* 0x0000000105007824 */ /* 0x000fe200078e0a00 */
[----:B------:R-:W-:Y:S01]  /*5300*/  LOP3.LUT R3, R2, 0x3fffe000, RZ, 0xc0, !PT ;  /* 0x3fffe00002037812 */ /* 0x000fe200078ec0ff */
[----:B------:R-:W-:-:S04]  /*5310*/  @UP0 ULEA UR4, UR36, UR4, 0x7 ;  /* 0x0000000424040291 */ /* 0x000fc8000f8e383f */
[----:B------:R-:W-:Y:S01]  /*5320*/  @UP0 USHF.R.S32.HI UR6, URZ, 0x1f, UR4 ;  /* 0x0000001f3f060899 */ /* 0x000fe20008011404 */
[----:B------:R-:W-:-:S03]  /*5330*/  IMAD R0, R0, 0x4, R3 ;  /* 0x0000000400007824 */ /* 0x000fc600078e0203 */
[----:B------:R-:W-:Y:S02]  /*5340*/  @UP0 ULEA.HI UR6, UR6, UR4, URZ, 0x7 ;  /* 0x0000000406060291 */ /* 0x000fe4000f8f383f */
[----:B------:R-:W-:Y:S02]  /*5350*/  ULEA UR4, UR8, UR7, 0x18 ;  /* 0x0000000708047291 */ /* 0x000fe4000f8ec03f */
[----:B------:R-:W-:Y:S01]  /*5360*/  @UP0 USHF.L.U32 UR6, UR6, 0x7, URZ ;  /* 0x0000000706060899 */ /* 0x000fe2000800063f */
[----:B------:R-:W-:-:S03]  /*5370*/  @UP1 ULDC UR8, c[0x0][0x854] ;  /* 0x0002150000081ab9 */ /* 0x000fc60000000800 */
[----:B------:R-:W-:Y:S01]  /*5380*/  @UP0 ULOP3.LUT UR6, UR6, 0xffffc000, URZ, 0xc0, !UPT ;  /* 0xffffc00006060892 */ /* 0x000fe2000f8ec03f */
[----:B------:R-:W-:Y:S01]  /*5390*/  LEA R0, R0, UR4, 0x2 ;  /* 0x0000000400007c11 */ /* 0x000fe2000f8e10ff */
[----:B-1----:R-:W-:Y:S02]  /*53a0*/  UIMAD.WIDE.U32 UR8, UR5, UR8, URZ ;  /* 0x00000008050872a5 */ /* 0x002fe4000f8e003f */
[----:B------:R-:W-:Y:S02]  /*53b0*/  @UP0 USHF.R.S32.HI UR7, URZ, 0x1f, UR6 ;  /* 0x0000001f3f070899 */ /* 0x000fe40008011406 */
[----:B------:R-:W-:Y:S01]  /*53c0*/  @UP1 USHF.R.U32.HI UR5, URZ, UR11, UR9 ;  /* 0x0000000b3f051299 */ /* 0x000fe20008011609 */
[----:B------:R1:W-:Y:S01]  /*53d0*/  STS.128 [R0], R24 ;  /* 0x0000001800007388 */ /* 0x0003e20000000c00 */
[----:B------:R-:W-:Y:S02]  /*53e0*/  @!UP0 UMOV UR6, URZ ;  /* 0x0000003f00068c82 */ /* 0x000fe40008000000 */
[----:B------:R-:W-:Y:S01]  /*53f0*/  UIADD3 UR8, UP1, UR10, UR6, URZ ;  /* 0x000000060a087290 */ /* 0x000fe2000ff3e03f */
[----:B------:R1:W-:Y:S01]  /*5400*/  STS.128 [R0+0x800], R28 ;  /* 0x0008001c00007388 */ /* 0x0003e20000000c00 */
[----:B------:R-:W-:Y:S01]  /*5410*/  USHF.R.S32.HI UR6, URZ, 0x1f, UR5 ;  /* 0x0000001f3f067899 */ /* 0x000fe20008011405 */
[----:B------:R-:W-:-:S02]  /*5420*/  @!UP0 UMOV UR7, URZ ;  /* 0x0000003f00078c82 */ /* 0x000fc40008000000 */
[----:B------:R1:W-:Y:S01]  /*5430*/  STS.128 [R0+0x1000], R32 ;  /* 0x0010002000007388 */ /* 0x0003e20000000c00 */
[----:B------:R-:W-:Y:S02]  /*5440*/  ULEA.HI.X.SX32 UR9, UR10, UR7, 0x1, UP1 ;  /* 0x000000070a097291 */ /* 0x000fe400088f0e3f */
[----:B------:R-:W-:Y:S01]  /*5450*/  UIMAD UR7, UR6, UR12, URZ ;  /* 0x0000000c060772a4 */ /* 0x000fe2000f8e023f */
[----:B------:R1:W-:Y:S01]  /*5460*/  STS.128 [R0+0x1800], R36 ;  /* 0x0018002400007388 */ /* 0x0003e20000000c00 */
[----:B------:R-:W-:Y:S02]  /*5470*/  UIMAD UR11, UR6, UR14, URZ ;  /* 0x0000000e060b72a4 */ /* 0x000fe4000f8e023f */
[----:B------:R-:W-:Y:S01]  /*5480*/  UIMAD UR10, UR5, UR13, UR7 ;  /* 0x0000000d050a72a4 */ /* 0x000fe2000f8e0207 */
[----:B------:R1:W-:Y:S01]  /*5490*/  STS.128 [R0+0x2000], R40 ;  /* 0x0020002800007388 */ /* 0x0003e20000000c00 */
[----:B------:R-:W-:Y:S02]  /*54a0*/  UIMAD.WIDE.U32 UR6, UR5, UR12, UR8 ;  /* 0x0000000c050672a5 */ /* 0x000fe4000f8e0008 */
[----:B------:R-:W-:Y:S01]  /*54b0*/  UIMAD UR12, UR5, UR15, UR11 ;  /* 0x0000000f050c72a4 */ /* 0x000fe2000f8e020b */
[----:B------:R1:W-:Y:S01]  /*54c0*/  STS.128 [R0+0x2800], R44 ;  /* 0x0028002c00007388 */ /* 0x0003e20000000c00 */
[----:B------:R-:W-:-:S02]  /*54d0*/  UIMAD.WIDE.U32 UR8, UR5, UR14, UR8 ;  /* 0x0000000e050872a5 */ /* 0x000fc4000f8e0008 */
[----:B------:R-:W-:Y:S01]  /*54e0*/  USHF.R.S32.HI UR5, URZ, 0x1f, UR36 ;  /* 0x0000001f3f057899 */ /* 0x000fe20008011424 */
[----:B------:R1:W-:Y:S01]  /*54f0*/  STS.128 [R0+0x3000], R48 ;  /* 0x0030003000007388 */ /* 0x0003e20000000c00 */
[----:B------:R-:W-:Y:S01]  /*5500*/  ULDC.64 UR14, c[0x0][0x820] ;  /* 0x00020800000e7ab9 */ /* 0x000fe20000000a00 */
[----:B------:R-:W-:Y:S02]  /*5510*/  USEL UR36, UR36, URZ, !UP0 ;  /* 0x0000003f24247287 */ /* 0x000fe4000c000000 */
[----:B------:R1:W-:Y:S01]  /*5520*/  STS.128 [R0+0x3800], R52 ;  /* 0x0038003400007388 */ /* 0x0003e20000000c00 */
[----:B------:R-:W-:Y:S02]  /*5530*/  USEL UR5, UR5, URZ, !UP0 ;  /* 0x0000003f05057287 */ /* 0x000fe4000c000000 */
[----:B------:R-:W-:Y:S01]  /*5540*/  UIADD3 UR7, UR7, UR10, URZ ;  /* 0x0000000a07077290 */ /* 0x000fe2000fffe03f */
[----:B------:R1:W-:Y:S01]  /*5550*/  STS.128 [R0+0x4000], R56 ;  /* 0x0040003800007388 */ /* 0x0003e20000000c00 */
[----:B------:R-:W-:-:S02]  /*5560*/  UIMAD UR11, UR5, UR14, URZ ;  /* 0x0000000e050b72a4 */ /* 0x000fc4000f8e023f */
[----:B------:R-:W-:Y:S01]  /*5570*/  UIMAD UR5, UR5, UR16, URZ ;  /* 0x00000010050572a4 */ /* 0x000fe2000f8e023f */
[----:B------:R1:W-:Y:S01]  /*5580*/  STS.128 [R0+0x4800], R60 ;  /* 0x0048003c00007388 */ /* 0x0003e20000000c00 */
[----:B------:R-:W-:Y:S02]  /*5590*/  UIADD3 UR9, UR9, UR12, URZ ;  /* 0x0000000c09097290 */ /* 0x000fe4000fffe03f */
[----:B------:R-:W-:Y:S01]  /*55a0*/  UIMAD UR11, UR36, UR15, UR11 ;  /* 0x0000000f240b72a4 */ /* 0x000fe2000f8e020b */
[----:B------:R1:W-:Y:S01]  /*55b0*/  STS.128 [R0+0x5000], R64 ;  /* 0x0050004000007388 */ /* 0x0003e20000000c00 */
[----:B------:R-:W-:Y:S02]  /*55c0*/  UIMAD.WIDE.U32 UR6, UR36, UR14, UR6 ;  /* 0x0000000e240672a5 */ /* 0x000fe4000f8e0006 */
[----:B------:R-:W-:Y:S01]  /*55d0*/  UIMAD UR5, UR36, UR17, UR5 ;  /* 0x00000011240572a4 */ /* 0x000fe2000f8e0205 */
[----:B------:R1:W-:Y:S01]  /*55e0*/  STS.128 [R0+0x5800], R68 ;  /* 0x0058004400007388 */ /* 0x0003e20000000c00 */
[----:B------:R-:W-:Y:S01]  /*55f0*/  UIMAD.WIDE.U32 UR8, UR36, UR16, UR8 ;  /* 0x00000010240872a5 */ /* 0x000fe2000f8e0008 */
[----:B------:R-:W-:-:S02]  /*5600*/  ULDC.64 UR12, c[0x0][0x800] ;  /* 0x00020000000c7ab9 */ /* 0x000fc40000000a00 */
[----:B------:R1:W-:Y:S01]  /*5610*/  STS.128 [R0+0x6000], R72 ;  /* 0x0060004800007388 */ /* 0x0003e20000000c00 */
[----:B------:R-:W-:Y:S01]  /*5620*/  ULDC.64 UR14, c[0x0][0x828] ;  /* 0x00020a00000e7ab9 */ /* 0x000fe20000000a00 */
[----:B------:R-:W-:Y:S02]  /*5630*/  UIADD3 UR7, UR7, UR11, URZ ;  /* 0x0000000b07077290 */ /* 0x000fe4000fffe03f */
[----:B------:R1:W-:Y:S01]  /*5640*/  STS.128 [R0+0x6800], R76 ;  /* 0x0068004c00007388 */ /* 0x0003e20000000c00 */
[----:B------:R-:W-:Y:S02]  /*5650*/  ULEA UR12, UP0, UR6, UR12, 0x2 ;  /* 0x0000000c060c7291 */ /* 0x000fe4000f80103f */
[----:B------:R-:W-:Y:S01]  /*5660*/  UIADD3 UR5, UR9, UR5, URZ ;  /* 0x0000000509057290 */ /* 0x000fe2000fffe03f */
[----:B------:R1:W-:Y:S01]  /*5670*/  STS.128 [R0+0x7000], R80 ;  /* 0x0070005000007388 */ /* 0x0003e20000000c00 */
[----:B------:R-:W-:Y:S02]  /*5680*/  ULEA UR14, UP1, UR8, UR14, 0x2 ;  /* 0x0000000e080e7291 */ /* 0x000fe4000f82103f */
[----:B------:R-:W-:Y:S01]  /*5690*/  ULEA.HI.X UR13, UR6, UR13, UR7, 0x2, UP0 ;  /* 0x0000000d060d7291 */ /* 0x000fe200080f1407 */
[----:B------:R1:W-:Y:S01]  /*56a0*/  STS.128 [R0+0x7800], R84 ;  /* 0x0078005400007388 */ /* 0x0003e20000000c00 */
[----:B------:R-:W-:Y:S01]  /*56b0*/  ULEA.HI.X UR7, UR8, UR15, UR5, 0x2, UP1 ;  /* 0x0000000f08077291 */ /* 0x000fe200088f1405 */
        /* <DEDUP_REMOVED lines=13> */
.L_x_2104:
[----:B------:R-:W-:Y:S01]  /*5790*/  @P0 ELECT P1, URZ, PT ;  /* 0x00000000003f082f */ /* 0x000fe20003820000 */
[----:B------:R2:W-:-:S12]  /*57a0*/  UBLKRED.G.S.ADD.F32.RN [UR6], [UR4], UR5, desc[UR8] ;  /* 0x00000806040073bb */ /* 0x0005d800080a1405 */
[----:B------:R-:W-:Y:S02]  /*57b0*/  @P1 PLOP3.LUT P0, PT, P1, PT, PT, 0x8, 0x0 ;  /* 0x000000000000181c */ /* 0x000fe40000f0e170 */
[----:B------:R-:W-:-:S11]  /*57c0*/  PLOP3.LUT P1, PT, PT, PT, PT, 0x8, 0x0 ;  /* 0x000000000000781c */ /* 0x000fd60003f2e170 */
[----:B--2---:R-:W-:Y:S05]  /*57d0*/  @P0 BRA.U.ANY `(.L_x_2104) ;  /* 0xfffffffd00ec0947 */ /* 0x004fea000393ffff */
[----:B------:R0:W-:Y:S01]  /*57e0*/  UTMACMDFLUSH ;  /* 0x00000000000079b7 */ /* 0x0001e20000000000 */
[----:B------:R-:W-:-:S04]  /*57f0*/  DEPBAR.LE SB0, 0x0 ;  /* 0x000080000000791a */ /* 0x000fc80000000000 */
.L_x_2103:
[----:B------:R-:W-:Y:S05]  /*5800*/  BSYNC B0 ;  /* 0x0000000000007941 */ /* 0x000fea0003800000 */
.L_x_2102:
        /* <DEDUP_REMOVED lines=32> */
.L_x_2105:
        /* <DEDUP_REMOVED lines=8> */
.L_x_2072:
        /* <DEDUP_REMOVED lines=21> */
.L_x_2107:
        /* <DEDUP_REMOVED lines=13> */
.L_x_2109:
[----:B------:R-:W-:-:S05]  /*5cb0*/  ULDC UR4, c[0x0][0x8c4] ;  /* 0x0002310000047ab9 */ /* 0x000fca0000000800 */
.L_x_2108:
        /* <DEDUP_REMOVED lines=44> */
.L_x_2110:
        /* <DEDUP_REMOVED lines=13> */
.L_x_2111:
        /* <DEDUP_REMOVED lines=12> */
.L_x_2112:
        /* <DEDUP_REMOVED lines=22> */
.L_x_2113:
[----:B------:R-:W-:-:S13]  /*6270*/  ISETP.GT.AND P0, PT, R2, UR7, PT ;  /* 0x0000000702007c0c */ /* 0x000fda000bf04270 */
[----:B------:R-:W-:Y:S05]  /*6280*/  @!P0 BRA `(.L_x_2077) ;  /* 0x0000003000d88947 */ /* 0x000fea0003800000 */
[----:B------:R-:W-:Y:S01]  /*6290*/  ULDC.64 UR14, c[0x0][0x2d8] ;  /* 0x0000b600000e7ab9 */ /* 0x000fe20000000a00 */
[----:B------:R-:W-:Y:S01]  /*62a0*/  VIADD R0, R2, -UR7 ;  /* 0x8000000702007c36 */ /* 0x000fe20008000000 */
[----:B------:R-:W-:Y:S02]  /*62b0*/  UIMAD UR11, UR11, UR14, URZ ;  /* 0x0000000e0b0b72a4 */ /* 0x000fe4000f8e023f */
[----:B------:R-:W-:Y:S02]  /*62c0*/  USHF.R.S32.HI UR6, URZ, 0x1f, UR12 ;  /* 0x0000001f3f067899 */ /* 0x000fe4000801140c */
[----:B------:R-:W-:Y:S01]  /*62d0*/  UIMAD.WIDE.U32 UR8, UR16, UR14, URZ ;  /* 0x0000000e100872a5 */ /* 0x000fe2000f8e003f */
        /* <DEDUP_REMOVED lines=33> */
.L_x_2116:
[----:B------:R-:W-:Y:S05]  /*64f0*/  BSYNC B0 ;  /* 0x0000000000007941 */ /* 0x000fea0003800000 */
.L_x_2115:
        /* <DEDUP_REMOVED lines=19> */
.L_x_2118:
[----:B------:R-:W-:Y:S05]  /*6630*/  BSYNC B0 ;  /* 0x0000000000007941 */ /* 0x000fea0003800000 */
.L_x_2117:
[----:B------:R-:W-:Y:S06]  /*6640*/  BAR.ARV 0xa, 0xa0 ;  /* 0x0282800000007b1d */ /* 0x000fec0000002000 */
[----:B------:R-:W-:Y:S04]  /*6650*/  BSSY B0, `(.L_x_2119) ;  /* 0x0000003000007945 */ /* 0x000fe80003800000 */
[----:B------:R-:W-:Y:S05]  /*6660*/  @!P0 BRA `(.L_x_2120) ;  /* 0x0000000000048947 */ /* 0x000fea0003800000 */
[----:B------:R-:W-:-:S04]  /*6670*/  DEPBAR.LE SB0, 0x0 ;  /* 0x000080000000791a */ /* 0x000fc80000000000 */
.L_x_2120:
[----:B------:R-:W-:Y:S05]  /*6680*/  BSYNC B0 ;  /* 0x0000000000007941 */ /* 0x000fea0003800000 */
.L_x_2119:
[----:B------:R-:W-:Y:S06]  /*6690*/  BAR.ARV 0xb, 0xa0 ;  /* 0x02c2800000007b1d */ /* 0x000fec0000002000 */
[----:B------:R-:W-:Y:S01]  /*66a0*/  UIADD3 UR15, UR7, 0x1, URZ ;  /* 0x00000001070f7890 */ /* 0x000fe2000fffe03f */
[----:B------:R-:W-:Y:S11]  /*66b0*/  BRA `(.L_x_2121) ;  /* 0x0000000000047947 */ /* 0x000ff60003800000 */
.L_x_2114:
[----:B------:R-:W-:-:S05]  /*66c0*/  UMOV UR15, UR7 ;  /* 0x00000007000f7c82 */ /* 0x000fca0008000000 */
.L_x_2121:
        /* <DEDUP_REMOVED lines=21> */
.L_x_2134:
        /* <DEDUP_REMOVED lines=20> */
.L_x_2123:
[----:B------:R-:W-:Y:S05]  /*6960*/  BSYNC B0 ;  /* 0x0000000000007941 */ /* 0x000fea0003800000 */
.L_x_2122:
        /* <DEDUP_REMOVED lines=13> */
.L_x_2125:
[----:B------:R-:W-:Y:S05]  /*6a40*/  BSYNC B0 ;  /* 0x0000000000007941 */ /* 0x000fea0003800000 */
.L_x_2124:
[----:B------:R-:W-:Y:S06]  /*6a50*/  BAR.ARV 0xa, 0xa0 ;  /* 0x0282800000007b1d */ /* 0x000fec0000002000 */
[----:B------:R-:W-:Y:S04]  /*6a60*/  BSSY B0, `(.L_x_2126) ;  /* 0x0000003000007945 */ /* 0x000fe80003800000 */
[----:B------:R-:W-:Y:S05]  /*6a70*/  @!P0 BRA `(.L_x_2127) ;  /* 0x0000000000048947 */ /* 0x000fea0003800000 */
[----:B------:R-:W-:-:S04]  /*6a80*/  DEPBAR.LE SB0, 0x0 ;  /* 0x000080000000791a */ /* 0x000fc80000000000 */
.L_x_2127:
[----:B------:R-:W-:Y:S05]  /*6a90*/  BSYNC B0 ;  /* 0x0000000000007941 */ /* 0x000fea0003800000 */
.L_x_2126:
        /* <DEDUP_REMOVED lines=13> */
.L_x_2129:
[----:B------:R-:W-:Y:S05]  /*6b70*/  BSYNC B0 ;  /* 0x0000000000007941 */ /* 0x000fea0003800000 */
.L_x_2128:
        /* <DEDUP_REMOVED lines=13> */
.L_x_2131:
[----:B------:R-:W-:Y:S05]  /*6c50*/  BSYNC B0 ;  /* 0x0000000000007941 */ /* 0x000fea0003800000 */
.L_x_2130:
[----:B------:R-:W-:Y:S01]  /*6c60*/  UIADD3 UR15, UR15, 0x2, URZ ;  /* 0x000000020f0f7890 */ /* 0x000fe2000fffe03f */
[----:B------:R-:W-:Y:S06]  /*6c70*/  BAR.ARV 0xa, 0xa0 ;  /* 0x0282800000007b1d */ /* 0x000fec0000002000 */
[----:B------:R-:W-:Y:S01]  /*6c80*/  BSSY B0, `(.L_x_2132) ;  /* 0x0000004000007945 */ /* 0x000fe20003800000 */
[----:B------:R-:W-:-:S03]  /*6c90*/  ISETP.LE.AND P1, PT, R2, UR15, PT ;  /* 0x0000000f02007c0c */ /* 0x000fc6000bf23270 */
[----:B------:R-:W-:Y:S10]  /*6ca0*/  @!P0 BRA `(.L_x_2133) ;  /* 0x0000000000048947 */ /* 0x000ff40003800000 */
[----:B------:R-:W-:-:S04]  /*6cb0*/  DEPBAR.LE SB0, 0x0 ;  /* 0x000080000000791a */ /* 0x000fc80000000000 */
.L_x_2133:
[----:B------:R-:W-:Y:S05]  /*6cc0*/  BSYNC B0 ;  /* 0x0000000000007941 */ /* 0x000fea0003800000 */
.L_x_2132:
[----:B------:R-:W-:Y:S06]  /*6cd0*/  BAR.ARV 0xb, 0xa0 ;  /* 0x02c2800000007b1d */ /* 0x000fec0000002000 */
[----:B------:R-:W-:Y:S02]  /*6ce0*/  UIADD3 UR19, UR19, 0x4000, URZ ;  /* 0x0000400013137890 */ /* 0x000fe4000fffe03f */
[----:B------:R-:W-:Y:S01]  /*6cf0*/  UIADD3 UR6, UR6, 0x4000, URZ ;  /* 0x0000400006067890 */ /* 0x000fe2000fffe03f */
[----:B------:R-:W-:Y:S11]  /*6d00*/  @!P1 BRA `(.L_x_2134) ;  /* 0xfffffff800c49947 */ /* 0x000ff6000383ffff */
[----:B------:R-:W-:Y:S05]  /*6d10*/  BRA `(.L_x_2077) ;  /* 0x0000002800347947 */ /* 0x000fea0003800000 */
.L_x_2106:
        /* <DEDUP_REMOVED lines=14> */
.L_x_2135:
        /* <DEDUP_REMOVED lines=14> */
.L_x_2137:
[----:B------:R-:W-:-:S05]  /*6ee0*/  ULDC UR4, c[0x0][0x8c4] ;  /* 0x0002310000047ab9 */ /* 0x000fca0000000800 */
.L_x_2136:
        /* <DEDUP_REMOVED lines=59> */
.L_x_2139:
        /* <DEDUP_REMOVED lines=13> */
.L_x_2140:
        /* <DEDUP_REMOVED lines=8> */
.L_x_2141:
        /* <DEDUP_REMOVED lines=21> */
.L_x_2142:
        /* <DEDUP_REMOVED lines=50> */
.L_x_2172:
        /* <DEDUP_REMOVED lines=15> */
.L_x_2145:
        /* <DEDUP_REMOVED lines=97> */
.L_x_2156:
[----:B-123--:R-:W-:-:S04]  /*7f60*/  SHF.L.U32 R18, R10, 0x1f, RZ ;  /* 0x0000001f0a127819 */ /* 0x00efc800000006ff */
[----:B------:R-:W2:Y:S02]  /*7f70*/  SYNCS.PHASECHK.TRANS64.TRYWAIT P1, [R15+URZ+0x30840], R18 ;  /* 0x030840120f0075a7 */ /* 0x000ea4000802017f */
[----:B--2---:R-:W-:Y:S05]  /*7f80*/  @!P1 BRA `(.L_x_2148) ;  /* 0x0000001800189947 */ /* 0x004fea0003800000 */
.L_x_2173:
        /* <DEDUP_REMOVED lines=8> */
.L_x_2149:
        /* <DEDUP_REMOVED lines=37> */
.L_x_2174:
        /* <DEDUP_REMOVED lines=8> */
.L_x_2151:
        /* <DEDUP_REMOVED lines=37> */
.L_x_2175:
        /* <DEDUP_REMOVED lines=8> */
.L_x_2153:
        /* <DEDUP_REMOVED lines=31> */
.L_x_2177:
        /* <DEDUP_REMOVED lines=8> */
.L_x_2155:
        /* <DEDUP_REMOVED lines=37> */
.L_x_2147:
[----:B------:R-:W4:Y:S02]  /*8a70*/  LDL.LU R4, [R1+0x4] ;  /* 0x0000040001047983 */ /* 0x000f240000300800 */
[----:B----4-:R-:W-:Y:S02]  /*8a80*/  ISETP.NE.AND P1, PT, R4, RZ, PT ;  /* 0x000000ff0400720c */ /* 0x010fe40003f25270 */
[----:B------:R4:W5:Y:S11]  /*8a90*/  LDL R4, [R1] ;  /* 0x0000000001047983 */ /* 0x0009760000100800 */
[----:B----4-:R-:W-:Y:S05]  /*8aa0*/  @!P1 BRA `(.L_x_2146) ;  /* 0x00000004005c9947 */ /* 0x010fea0003800000 */
[----:B------:R-:W-:-:S04]  /*8ab0*/  SHF.L.U32 R12, R10, 0x1f, RZ ;  /* 0x0000001f0a0c7819 */ /* 0x000fc800000006ff */
[----:B------:R-:W4:Y:S02]  /*8ac0*/  SYNCS.PHASECHK.TRANS64.TRYWAIT P1, [R15+URZ+0x30840], R12 ;  /* 0x0308400c0f0075a7 */ /* 0x000f24000802017f */
[----:B----4-:R-:W-:Y:S05]  /*8ad0*/  @!P1 BRA `(.L_x_2157) ;  /* 0x0000000c00989947 */ /* 0x010fea0003800000 */
.L_x_2178:
        /* <DEDUP_REMOVED lines=8> */
.L_x_2158:
        /* <DEDUP_REMOVED lines=34> */
.L_x_2179:
        /* <DEDUP_REMOVED lines=8> */
.L_x_2160:
        /* <DEDUP_REMOVED lines=34> */
.L_x_2146:
[----:B------:R-:W1:Y:S01]  /*9020*/  S2R R0, SR_TID.X ;  /* 0x0000000000007919 */ /* 0x000e620000002100 */
[----:B------:R-:W-:Y:S01]  /*9030*/  IMAD R3, R16, 0x8, R15 ;  /* 0x0000000810037824 */ /* 0x000fe200078e020f */
[----:B-1----:R-:W-:Y:S02]  /*9040*/  LOP3.LUT R2, R0, 0x7f, RZ, 0xc0, !PT ;  /* 0x0000007f00027812 */ /* 0x002fe400078ec0ff */
[----:B------:R-:W-:Y:S02]  /*9050*/  SHF.L.U32 R0, R10, 0x1f, RZ ;  /* 0x0000001f0a007819 */ /* 0x000fe400000006ff */
[----:B------:R-:W-:Y:S02]  /*9060*/  ISETP.NE.AND P1, PT, R2, RZ, PT ;  /* 0x000000ff0200720c */ /* 0x000fe40003f25270 */
[----:B------:R-:W1:Y:S02]  /*9070*/  SYNCS.PHASECHK.TRANS64.TRYWAIT P0, [R3+URZ+0x30840], R0 ;  /* 0x03084000030075a7 */ /* 0x000e64000800017f */
[----:B-1----:R-:W-:Y:S09]  /*9080*/  @!P0 BRA `(.L_x_2161) ;  /* 0x0000000800548947 */ /* 0x002ff20003800000 */
.L_x_2180:
[----:B------:R-:W-:Y:S05]  /*9090*/  @P1 BRA `(.L_x_2162) ;  /* 0x0000000000181947 */ /* 0x000fea0003800000 */
[----:B------:R-:W1:Y:S01]  /*90a0*/  S2R R2, SR_TID.X ;  /* 0x0000000000027919 */ /* 0x000e620000002100 */
[----:B------:R-:W-:-:S04]  /*90b0*/  IMAD.MOV.U32 R0, RZ, RZ, 0x4100 ;  /* 0x00004100ff007424 */ /* 0x000fc800078e00ff */
[----:B------:R1:W-:Y:S02]  /*90c0*/  SYNCS.ARRIVE.TRANS64 RZ, [R3+URZ+0x30830], R0 ;  /* 0x0308300003ff79a7 */ /* 0x0003e4000800003f */
[----:B-1----:R-:W-:-:S13]  /*90d0*/  LOP3.LUT P0, RZ, R2, 0x1f, RZ, 0xc0, !PT ;  /* 0x0000001f02ff7812 */ /* 0x002fda000780c0ff */
[----:B------:R-:W-:Y:S05]  /*90e0*/  @!P0 BRA `(.L_x_2162) ;  /* 0x0000000000048947 */ /* 0x000fea0003800000 */
[----:B------:R-:W-:Y:S01]  /*90f0*/  BPT.TRAP 0x1 ;  /* 0x000000040000795c */ /* 0x000fe20000300000 */
.L_x_2162:
        /* <DEDUP_REMOVED lines=41> */
.L_x_2143:
[----:B------:R-:W-:Y:S05]  /*9390*/  BSYNC B0 ;  /* 0x0000000000007941 */ /* 0x000fea0003800000 */
.L_x_2138:
[----:B------:R-:W-:-:S03]  /*93a0*/  UMOV UR8, 0xffffffff ;  /* 0xffffffff00087882 */ /* 0x000fc60000000000 */
[----:B------:R-:W-:Y:S05]  /*93b0*/  BRA.DIV UR8, `(.L_x_2163) ;  /* 0x00000006089c7947 */ /* 0x000fea000b800000 */
[----:B------:R-:W-:-:S13]  /*93c0*/  ELECT P6, URZ, PT ;  /* 0x00000000003f782f */ /* 0x000fda00038c0000 */
.L_x_2183:
[----:B------:R-:W-:Y:S05]  /*93d0*/  @!P6 BRA `(.L_x_2077) ;  /* 0x000000000084e947 */ /* 0x000fea0003800000 */
[----:B------:R-:W-:-:S06]  /*93e0*/  ULOP3.LUT UR8, UR38, 0x2, URZ, 0xfc, !UPT ;  /* 0x0000000226087892 */ /* 0x000fcc000f8efc3f */
[----:B------:R-:W-:-:S05]  /*93f0*/  IMAD.U32 R2, RZ, RZ, UR8 ;  /* 0x00000008ff027e24 */ /* 0x000fca000f8e00ff */
[----:B------:R-:W-:-:S13]  /*9400*/  ISETP.NE.AND P2, PT, R2, 0x3, PT ;  /* 0x000000030200780c */ /* 0x000fda0003f45270 */
[----:B------:R-:W-:Y:S05]  /*9410*/  @!P2 BRA `(.L_x_2164) ;  /* 0x000000000004a947 */ /* 0x000fea0003800000 */
[----:B---3--:R-:W-:Y:S01]  /*9420*/  BPT.TRAP 0x1 ;  /* 0x000000040000795c */ /* 0x008fe20000300000 */
.L_x_2164:
        /* <DEDUP_REMOVED lines=15> */
.L_x_2184:
[----:B------:R-:W2:Y:S02]  /*9520*/  SYNCS.PHASECHK.TRANS64.TRYWAIT P0, [R3+URZ], R2 ;  /* 0x00000002030075a7 */ /* 0x000ea4000800017f */
[----:B--2---:R-:W-:Y:S05]  /*9530*/  @!P0 BRA `(.L_x_2166) ;  /* 0x0000000400708947 */ /* 0x004fea0003800000 */
.L_x_2185:
[----:B------:R-:W-:Y:S05]  /*9540*/  @!P2 BRA `(.L_x_2167) ;  /* 0x000000000004a947 */ /* 0x000fea0003800000 */
[----:B---3--:R-:W-:Y:S01]  /*9550*/  BPT.TRAP 0x1 ;  /* 0x000000040000795c */ /* 0x008fe20000300000 */
.L_x_2167:
[----:B--2---:R-:W-:-:S04]  /*9560*/  VIADD R3, R8, 0x30840 ;  /* 0x0003084008037836 */ /* 0x004fc80000000000 */
[----:B------:R-:W-:-:S04]  /*9570*/  IMAD R5, R0, 0x8, R3 ;  /* 0x0000000800057824 */ /* 0x000fc800078e0203 */
[----:B------:R-:W2:Y:S02]  /*9580*/  SYNCS.PHASECHK.TRANS64.TRYWAIT P0, [R5+URZ], R4 ;  /* 0x00000004050075a7 */ /* 0x000ea4000800017f */
[----:B--2---:R-:W-:Y:S05]  /*9590*/  @!P0 BRA `(.L_x_2168) ;  /* 0x00000004006c8947 */ /* 0x004fea0003800000 */
.L_x_2186:
[----:B------:R-:W-:-:S07]  /*95a0*/  IMAD R3, R6, 0x8, R3 ;  /* 0x0000000806037824 */ /* 0x000fce00078e0203 */
.L_x_2169:
[----:B----4-:R4:W1:Y:S02]  /*95b0*/  SYNCS.PHASECHK.TRANS64.TRYWAIT P0, [R3+URZ], R2 ;  /* 0x00000002030075a7 */ /* 0x010864000800017f */
[----:B-1----:R-:W-:Y:S05]  /*95c0*/  @!P0 NANOSLEEP.SYNCS 0x989680 ;  /* 0x009896800000895d */ /* 0x002fea0003900000 */
[----:B------:R-:W1:Y:S02]  /*95d0*/  @!P0 SYNCS.PHASECHK.TRANS64 P0, [R3+URZ], R2 ;  /* 0x00000002030085a7 */ /* 0x000e64000800007f */
[----:B-1----:R-:W-:Y:S05]  /*95e0*/  @!P0 BRA `(.L_x_2169) ;  /* 0xfffffffc00f08947 */ /* 0x002fea000383ffff */
.L_x_2077:
[----:B---3--:R-:W-:Y:S05]  /*95f0*/  BSYNC B6 ;  /* 0x0000000000067941 */ /* 0x008fea0003800000 */
.L_x_2071:
[----:B------:R-:W-:Y:S05]  /*9600*/  EXIT ;  /* 0x000000000000794d */ /* 0x000fea0003800000 */
.L_x_2088:
[----:B------:R-:W-:Y:S02]  /*9610*/  IMAD.MOV.U32 R12, RZ, RZ, RZ ;  /* 0x000000ffff0c7224 */ /* 0x000fe400078e00ff */
[----:B------:R-:W-:Y:S02]  /*9620*/  IMAD.MOV.U32 R11, RZ, RZ, 0x1f ;  /* 0x0000001fff0b7424 */ /* 0x000fe400078e00ff */
[----:B------:R-:W-:-:S07]  /*9630*/  IMAD.MOV.U32 R15, RZ, RZ, -0x1 ;  /* 0xffffffffff0f7424 */ /* 0x000fce00078e00ff */
[----:B------:R-:W-:Y:S05]  /*9640*/  WARPSYNC.COLLECTIVE R15, `(.L_x_2170) ;  /* 0x000000000f087348 */ /* 0x000fea0003c00000 */
[----:B------:R1:W2:Y:S02]  /*9650*/  SHFL.IDX P6, R14, R13, R12, R11 ;  /* 0x0000000c0d0e7389 */ /* 0x0002a400000c000b */
[----:B-12---:R-:W-:Y:S01]  /*9660*/  ENDCOLLECTIVE ;  /* 0x000000000000791b */ /* 0x006fe20003800000 */
.L_x_2170:
[----:B------:R-:W-:Y:S05]  /*9670*/  BRA `(.L_x_2171) ;  /* 0xffffff7c00f07947 */ /* 0x000fea000383ffff */
.L_x_2090:
        /* <DEDUP_REMOVED lines=8> */
.L_x_2094:
[----:B---3--:R3:W4:Y:S02]  /*9700*/  SYNCS.PHASECHK.TRANS64.TRYWAIT P0, [R0+URZ+0x30810], R191 ;  /* 0x030810bf000075a7 */ /* 0x008724000800017f */
[----:B----4-:R-:W-:Y:S05]  /*9710*/  @!P0 NANOSLEEP.SYNCS 0x989680 ;  /* 0x009896800000895d */ /* 0x010fea0003900000 */
[----:B------:R-:W4:Y:S02]  /*9720*/  @!P0 SYNCS.PHASECHK.TRANS64 P0, [R0+URZ+0x30810], R191 ;  /* 0x030810bf000085a7 */ /* 0x000f24000800007f */
[----:B----4-:R-:W-:Y:S05]  /*9730*/  @!P0 BRA `(.L_x_2094) ;  /* 0xfffffffc00f08947 */ /* 0x010fea000383ffff */
[----:B------:R-:W-:Y:S05]  /*9740*/  BRA `(.L_x_2093) ;  /* 0xffffff8400d87947 */ /* 0x000fea000383ffff */
.L_x_2098:
[----:B--2---:R2:W1:Y:S02]  /*9750*/  SYNCS.PHASECHK.TRANS64.TRYWAIT P0, [R0+URZ+0x30830], R191 ;  /* 0x030830bf000075a7 */ /* 0x004464000800017f */
[----:B-1----:R-:W-:Y:S05]  /*9760*/  @!P0 NANOSLEEP.SYNCS 0x989680 ;  /* 0x009896800000895d */ /* 0x002fea0003900000 */
[----:B------:R-:W1:Y:S02]  /*9770*/  @!P0 SYNCS.PHASECHK.TRANS64 P0, [R0+URZ+0x30830], R191 ;  /* 0x030830bf000085a7 */ /* 0x000e64000800007f */
[----:B-1----:R-:W-:Y:S05]  /*9780*/  @!P0 BRA `(.L_x_2098) ;  /* 0xfffffffc00f08947 */ /* 0x002fea000383ffff */
[----:B------:R-:W-:Y:S05]  /*9790*/  BRA `(.L_x_2097) ;  /* 0xffffff8c00f07947 */ /* 0x000fea000383ffff */
.L_x_2144:
[----:B-1----:R1:W2:Y:S02]  /*97a0*/  SYNCS.PHASECHK.TRANS64.TRYWAIT P0, [R15+URZ+0x30820], R0 ;  /* 0x030820000f0075a7 */ /* 0x0022a4000800017f */
[----:B--2---:R-:W-:Y:S05]  /*97b0*/  @!P0 NANOSLEEP.SYNCS 0x989680 ;  /* 0x009896800000895d */ /* 0x004fea0003900000 */
[----:B------:R-:W2:Y:S02]  /*97c0*/  @!P0 SYNCS.PHASECHK.TRANS64 P0, [R15+URZ+0x30820], R0 ;  /* 0x030820000f0085a7 */ /* 0x000ea4000800007f */
[----:B--2---:R-:W-:Y:S05]  /*97d0*/  @!P0 BRA `(.L_x_2144) ;  /* 0xfffffffc00f08947 */ /* 0x004fea000383ffff */
[----:B------:R-:W-:Y:S05]  /*97e0*/  BRA `(.L_x_2172) ;  /* 0xffffffe0001c7947 */ /* 0x000fea000383ffff */
.L_x_2148:
[----:B--2---:R2:W3:Y:S02]  /*97f0*/  SYNCS.PHASECHK.TRANS64.TRYWAIT P1, [R15+URZ+0x30840], R18 ;  /* 0x030840120f0075a7 */ /* 0x0044e4000802017f */
[----:B---3--:R-:W-:Y:S05]  /*9800*/  @!P1 NANOSLEEP.SYNCS 0x989680 ;  /* 0x009896800000995d */ /* 0x008fea0003900000 */
[----:B------:R-:W3:Y:S02]  /*9810*/  @!P1 SYNCS.PHASECHK.TRANS64 P1, [R15+URZ+0x30840], R18 ;  /* 0x030840120f0095a7 */ /* 0x000ee4000802007f */
[----:B---3--:R-:W-:Y:S05]  /*9820*/  @!P1 BRA `(.L_x_2148) ;  /* 0xfffffffc00f09947 */ /* 0x008fea000383ffff */
[----:B------:R-:W-:Y:S05]  /*9830*/  BRA `(.L_x_2173) ;  /* 0xffffffe400d47947 */ /* 0x000fea000383ffff */
.L_x_2150:
[----:B-1----:R1:W3:Y:S02]  /*9840*/  SYNCS.PHASECHK.TRANS64.TRYWAIT P1, [R15+URZ+0x30828], R18 ;  /* 0x030828120f0075a7 */ /* 0x0022e4000802017f */
[----:B---3--:R-:W-:Y:S05]  /*9850*/  @!P1 NANOSLEEP.SYNCS 0x989680 ;  /* 0x009896800000995d */ /* 0x008fea0003900000 */
[----:B------:R-:W3:Y:S02]  /*9860*/  @!P1 SYNCS.PHASECHK.TRANS64 P1, [R15+URZ+0x30828], R18 ;  /* 0x030828120f0095a7 */ /* 0x000ee4000802007f */
[----:B---3--:R-:W-:Y:S05]  /*9870*/  @!P1 BRA `(.L_x_2150) ;  /* 0xfffffffc00f09947 */ /* 0x008fea000383ffff */
[----:B------:R-:W-:Y:S05]  /*9880*/  BRA `(.L_x_2174) ;  /* 0xffffffe800747947 */ /* 0x000fea000383ffff */
.L_x_2152:
[----:B---3--:R3:W4:Y:S02]  /*9890*/  SYNCS.PHASECHK.TRANS64.TRYWAIT P1, [R15+URZ+0x30848], R18 ;  /* 0x030848120f0075a7 */ /* 0x008724000802017f */
[----:B----4-:R-:W-:Y:S05]  /*98a0*/  @!P1 NANOSLEEP.SYNCS 0x989680 ;  /* 0x009896800000995d */ /* 0x010fea0003900000 */
[----:B------:R-:W4:Y:S02]  /*98b0*/  @!P1 SYNCS.PHASECHK.TRANS64 P1, [R15+URZ+0x30848], R18 ;  /* 0x030848120f0095a7 */ /* 0x000f24000802007f */
[----:B----4-:R-:W-:Y:S05]  /*98c0*/  @!P1 BRA `(.L_x_2152) ;  /* 0xfffffffc00f09947 */ /* 0x010fea000383ffff */
[----:B------:R-:W-:Y:S05]  /*98d0*/  BRA `(.L_x_2175) ;  /* 0xffffffec00147947 */ /* 0x000fea000383ffff */
.L_x_2154:
[----:B------:R-:W-:-:S07]  /*98e0*/  SHF.L.U32 R4, R10, 0x1f, RZ ;  /* 0x0000001f0a047819 */ /* 0x000fce00000006ff */
.L_x_2176:
[----:B----4-:R4:W1:Y:S02]  /*98f0*/  SYNCS.PHASECHK.TRANS64.TRYWAIT P1, [R15+URZ+0x30820], R4 ;  /* 0x030820040f0075a7 */ /* 0x010864000802017f */
[----:B-1----:R-:W-:Y:S05]  /*9900*/  @!P1 NANOSLEEP.SYNCS 0x989680 ;  /* 0x009896800000995d */ /* 0x002fea0003900000 */
[----:B------:R-:W1:Y:S02]  /*9910*/  @!P1 SYNCS.PHASECHK.TRANS64 P1, [R15+URZ+0x30820], R4 ;  /* 0x030820040f0095a7 */ /* 0x000e64000802007f */
[----:B-1----:R-:W-:Y:S05]  /*9920*/  @!P1 BRA `(.L_x_2176) ;  /* 0xfffffffc00f09947 */ /* 0x002fea000383ffff */
[----:B------:R-:W-:Y:S05]  /*9930*/  BRA `(.L_x_2177) ;  /* 0xffffffec00987947 */ /* 0x000fea000383ffff */
.L_x_2157:
[----:B----4-:R4:W1:Y:S02]  /*9940*/  SYNCS.PHASECHK.TRANS64.TRYWAIT P1, [R15+URZ+0x30840], R12 ;  /* 0x0308400c0f0075a7 */ /* 0x010864000802017f */
[----:B-1----:R-:W-:Y:S05]  /*9950*/  @!P1 NANOSLEEP.SYNCS 0x989680 ;  /* 0x009896800000995d */ /* 0x002fea0003900000 */
[----:B------:R-:W1:Y:S02]  /*9960*/  @!P1 SYNCS.PHASECHK.TRANS64 P1, [R15+URZ+0x30840], R12 ;  /* 0x0308400c0f0095a7 */ /* 0x000e64000802007f */
[----:B-1----:R-:W-:Y:S05]  /*9970*/  @!P1 BRA `(.L_x_2157) ;  /* 0xfffffffc00f09947 */ /* 0x002fea000383ffff */
[----:B------:R-:W-:Y:S05]  /*9980*/  BRA `(.L_x_2178) ;  /* 0xfffffff000547947 */ /* 0x000fea000383ffff */
.L_x_2159:
[----:B-1----:R1:W2:Y:S02]  /*9990*/  SYNCS.PHASECHK.TRANS64.TRYWAIT P1, [R15+URZ+0x30828], R12 ;  /* 0x0308280c0f0075a7 */ /* 0x0022a4000802017f */
[----:B--2---:R-:W-:Y:S05]  /*99a0*/  @!P1 NANOSLEEP.SYNCS 0x989680 ;  /* 0x009896800000995d */ /* 0x004fea0003900000 */
[----:B------:R-:W2:Y:S02]  /*99b0*/  @!P1 SYNCS.PHASECHK.TRANS64 P1, [R15+URZ+0x30828], R12 ;  /* 0x0308280c0f0095a7 */ /* 0x000ea4000802007f */
[----:B--2---:R-:W-:Y:S05]  /*99c0*/  @!P1 BRA `(.L_x_2159) ;  /* 0xfffffffc00f09947 */ /* 0x004fea000383ffff */
[----:B------:R-:W-:Y:S05]  /*99d0*/  BRA `(.L_x_2179) ;  /* 0xfffffff000e87947 */ /* 0x000fea000383ffff */
.L_x_2161:
[----:B------:R1:W1:Y:S02]  /*99e0*/  SYNCS.PHASECHK.TRANS64.TRYWAIT P0, [R3+URZ+0x30840], R0 ;  /* 0x03084000030075a7 */ /* 0x000264000800017f */
[----:B-1----:R-:W-:Y:S05]  /*99f0*/  @!P0 NANOSLEEP.SYNCS 0x989680 ;  /* 0x009896800000895d */ /* 0x002fea0003900000 */
[----:B------:R-:W1:Y:S02]  /*9a00*/  @!P0 SYNCS.PHASECHK.TRANS64 P0, [R3+URZ+0x30840], R0 ;  /* 0x03084000030085a7 */ /* 0x000e64000800007f */
[----:B-1----:R-:W-:Y:S05]  /*9a10*/  @!P0 BRA `(.L_x_2161) ;  /* 0xfffffffc00f08947 */ /* 0x002fea000383ffff */
[----:B------:R-:W-:Y:S05]  /*9a20*/  BRA `(.L_x_2180) ;  /* 0xfffffff400987947 */ /* 0x000fea000383ffff */
.L_x_2163:
[----:B------:R-:W-:Y:S01]  /*9a30*/  BSSY B0, `(.L_x_2181) ;  /* 0x0000006000007945 */ /* 0x000fe20003800000 */
[----:B------:R-:W-:-:S07]  /*9a40*/  IMAD.MOV.U32 R15, RZ, RZ, -0x1 ;  /* 0xffffffffff0f7424 */ /* 0x000fce00078e00ff */
[----:B---3--:R-:W-:Y:S05]  /*9a50*/  WARPSYNC.COLLECTIVE R15, `(.L_x_2182) ;  /* 0x000000000f0c7348 */ /* 0x008fea0003c00000 */
[----:B------:R-:W-:Y:S02]  /*9a60*/  ELECT P6, UR62, PT ;  /* 0x00000000003e782f */ /* 0x000fe400038c0000 */
[----:B------:R-:W-:Y:S01]  /*9a70*/  MOV R14, UR62 ;  /* 0x0000003e000e7c02 */ /* 0x000fe20008000f00 */
[----:B---3--:R-:W-:Y:S10]  /*9a80*/  ENDCOLLECTIVE ;  /* 0x000000000000791b */ /* 0x008ff40003800000 */
.L_x_2182:
[----:B------:R-:W-:Y:S05]  /*9a90*/  BSYNC B0 ;  /* 0x0000000000007941 */ /* 0x000fea0003800000 */
.L_x_2181:
[----:B------:R-:W-:Y:S05]  /*9aa0*/  BRA `(.L_x_2183) ;  /* 0xfffffff800487947 */ /* 0x000fea000383ffff */
.L_x_2165:
[----:B-1----:R1:W2:Y:S02]  /*9ab0*/  SYNCS.PHASECHK.TRANS64.TRYWAIT P0, [R7+URZ], R4 ;  /* 0x00000004070075a7 */ /* 0x0022a4000800017f */
[----:B--2---:R-:W-:Y:S05]  /*9ac0*/  @!P0 NANOSLEEP.SYNCS 0x989680 ;  /* 0x009896800000895d */ /* 0x004fea0003900000 */
[----:B------:R-:W2:Y:S02]  /*9ad0*/  @!P0 SYNCS.PHASECHK.TRANS64 P0, [R7+URZ], R4 ;  /* 0x00000004070085a7 */ /* 0x000ea4000800007f */
[----:B--2---:R-:W-:Y:S05]  /*9ae0*/  @!P0 BRA `(.L_x_2165) ;  /* 0xfffffffc00f08947 */ /* 0x004fea000383ffff */
[----:B------:R-:W-:Y:S05]  /*9af0*/  BRA `(.L_x_2184) ;  /* 0xfffffff800887947 */ /* 0x000fea000383ffff */
.L_x_2166:
[----:B--2---:R2:W4:Y:S02]  /*9b00*/  SYNCS.PHASECHK.TRANS64.TRYWAIT P0, [R3+URZ], R2 ;  /* 0x00000002030075a7 */ /* 0x004524000800017f */
[----:B----4-:R-:W-:Y:S05]  /*9b10*/  @!P0 NANOSLEEP.SYNCS 0x989680 ;  /* 0x009896800000895d */ /* 0x010fea0003900000 */
[----:B------:R-:W4:Y:S02]  /*9b20*/  @!P0 SYNCS.PHASECHK.TRANS64 P0, [R3+URZ], R2 ;  /* 0x00000002030085a7 */ /* 0x000f24000800007f */
[----:B----4-:R-:W-:Y:S05]  /*9b30*/  @!P0 BRA `(.L_x_2166) ;  /* 0xfffffffc00f08947 */ /* 0x010fea000383ffff */
[----:B------:R-:W-:Y:S05]  /*9b40*/  BRA `(.L_x_2185) ;  /* 0xfffffff8007c7947 */ /* 0x000fea000383ffff */
.L_x_2168:
[----:B--2---:R2:W4:Y:S02]  /*9b50*/  SYNCS.PHASECHK.TRANS64.TRYWAIT P0, [R5+URZ], R4 ;  /* 0x00000004050075a7 */ /* 0x004524000800017f */
[----:B----4-:R-:W-:Y:S05]  /*9b60*/  @!P0 NANOSLEEP.SYNCS 0x989680 ;  /* 0x009896800000895d */ /* 0x010fea0003900000 */
[----:B------:R-:W4:Y:S02]  /*9b70*/  @!P0 SYNCS.PHASECHK.TRANS64 P0, [R5+URZ], R4 ;  /* 0x00000004050085a7 */ /* 0x000f24000800007f */
[----:B----4-:R-:W-:Y:S05]  /*9b80*/  @!P0 BRA `(.L_x_2168) ;  /* 0xfffffffc00f08947 */ /* 0x010fea000383ffff */
[----:B------:R-:W-:Y:S05]  /*9b90*/  BRA `(.L_x_2186) ;  /* 0xfffffff800807947 */ /* 0x000fea000383ffff */
.L_x_2187:
        /* <DEDUP_REMOVED lines=14> */
.L_x_3667:


//--------------------- .text._ZN7cutlass13device_kernelIN5flash11enable_sm90INS1_16FlashAttnBwdSm90INS1_25CollectiveMainloopBwdSm90ILi2ELi2ELi2EN4cute5tupleIJNS5_1CILi1EEES8_S8_EEENS6_IJNS7_ILi64EEENS7_ILi128EEESB_EEENS_6half_tEfNS_4arch4Sm90ELb0ELb1ELb1ELb1ELb1ELb1ELb0ELb0ELi2ELi1ELi2ELi1ELb0EEENS1_24CollectiveEpilogueBwdGQAISC_fSF_Li256ELb1ELb1EEENS1_19SingleTileSchedulerILb1ELb0ELb0ELi128EEEEEEEEEvNT_6ParamsE --------------------------
	.section	.text._ZN7cutlass13device_kernelIN5flash11enable_sm90INS1_16FlashAttnBwdSm90INS1_25CollectiveMainloopBwdSm90ILi2ELi2ELi2EN4cute5tupleIJNS5_1CILi1EEES8_S8_EEENS6_IJNS7_ILi64EEENS7_ILi128EEESB_EEENS_6half_tEfNS_4arch4Sm90ELb0ELb1ELb1ELb1ELb1ELb1ELb0ELb0ELi2ELi1ELi2ELi1ELb0EEENS1_24CollectiveEpilogueBwdGQAISC_fSF_Li256ELb1ELb1EEENS1_19SingleTileSchedulerILb1ELb0ELb0ELi128EEEEEEEEEvNT_6ParamsE,"ax",@progbits
	.align	128
.text._ZN7cutlass13device_kernelIN5flash11enable_sm90INS1_16FlashAttnBwdSm90INS1_25CollectiveMainloopBwdSm90ILi2ELi2ELi2EN4cute5tupleIJNS5_1CILi1EEES8_S8_EEENS6_IJNS7_ILi64EEENS7_ILi128EEESB_EEENS_6half_tEfNS_4arch4Sm90ELb0ELb1ELb1ELb1ELb1ELb1ELb0ELb0ELi2ELi1ELi2ELi1ELb0EEENS1_24CollectiveEpilogueBwdGQAISC_fSF_Li256ELb1ELb1EEENS1_19SingleTileSchedulerILb1ELb0ELb0ELi128EEEEEEEEEvNT_6ParamsE:
        .type           _ZN7cutlass13device_kernelIN5flash11enable_sm90INS1_16FlashAttnBwdSm90INS1_25CollectiveMainloopBwdSm90ILi2ELi2ELi2EN4cute5tupleIJNS5_1CILi1EEES8_S8_EEENS6_IJNS7_ILi64EEENS7_ILi128EEESB_EEENS_6half_tEfNS_4arch4Sm90ELb0ELb1ELb1ELb1ELb1ELb1ELb0ELb0ELi2ELi1ELi2ELi1ELb0EEENS1_24CollectiveEpilogueBwdGQAISC_fSF_Li256ELb1ELb1EEENS1_19SingleTileSchedulerILb1ELb0ELb0ELi128EEEEEEEEEvNT_6ParamsE,@function
        .size           _ZN7cutlass13device_kernelIN5flash11enable_sm90INS1_16FlashAttnBwdSm90INS1_25CollectiveMainloopBwdSm90ILi2ELi2ELi2EN4cute5tupleIJNS5_1CILi1EEES8_S8_EEENS6_IJNS7_ILi64EEENS7_ILi128EEESB_EEENS_6half_tEfNS_4arch4Sm90ELb0ELb1ELb1ELb1ELb1ELb1ELb0ELb0ELi2ELi1ELi2ELi1ELb0EEENS1_24CollectiveEpilogueBwdGQAISC_fSF_Li256ELb1ELb1EEENS1_19SingleTileSchedulerILb1ELb0ELb0ELi128EEEEEEEEEvNT_6ParamsE,(.L_x_3668 - _ZN7cutlass13device_kernelIN5flash11enable_sm90INS1_16FlashAttnBwdSm90INS1_25CollectiveMainloopBwdSm90ILi2ELi2ELi2EN4cute5tupleIJNS5_1CILi1EEES8_S8_EEENS6_IJNS7_ILi64EEENS7_ILi128EEESB_EEENS_6half_tEfNS_4arch4Sm90ELb0ELb1ELb1ELb1ELb1ELb1ELb0ELb0ELi2ELi1ELi2ELi1ELb0EEENS1_24CollectiveEpilogueBwdGQAISC_fSF_Li256ELb1ELb1EEENS1_19SingleTileSchedulerILb1ELb0ELb0ELi128EEEEEEEEEvNT_6ParamsE)
        .other          _ZN7cutlass13device_kernelIN5flash11enable_sm90INS1_16FlashAttnBwdSm90INS1_25CollectiveMainloopBwdSm90ILi2ELi2ELi2EN4cute5tupleIJNS5_1CILi1EEES8_S8_EEENS6_IJNS7_ILi64EEENS7_ILi128EEESB_EEENS_6half_tEfNS_4arch4Sm90ELb0ELb1ELb1ELb1ELb1ELb1ELb0ELb0ELi2ELi1ELi2ELi1ELb0EEENS1_24CollectiveEpilogueBwdGQAISC_fSF_Li256ELb1ELb1EEENS1_19SingleTileSchedulerILb1ELb0ELb0ELi128EEEEEEEEEvNT_6ParamsE,@"STO_CUDA_ENTRY STV_DEFAULT"
_ZN7cutlass13device_kernelIN5flash11enable_sm90INS1_16FlashAttnBwdSm90INS1_25CollectiveMainloopBwdSm90ILi2ELi2ELi2EN4cute5tupleIJNS5_1CILi1EEES8_S8_EEENS6_IJNS7_ILi64EEENS7_ILi128EEESB_EEENS_6half_tEfNS_4arch4Sm90ELb0ELb1ELb1ELb1ELb1ELb1ELb0ELb0ELi2ELi1ELi2ELi1ELb0EEENS1_24CollectiveEpilogueBwdGQAISC_fSF_Li256ELb1ELb1EEENS1_19SingleTileSchedulerILb1ELb0ELb0ELi128EEEEEEEEEvNT_6ParamsE:
        /* <DEDUP_REMOVED lines=24> */
.L_x_2189:
[----:B------:R-:W-:Y:S05]  /*0180*/  BSYNC B0 ;  /* 0x0000000000007941 */ /* 0x000fea0003800000 */
.L_x_2188:
        /* <DEDUP_REMOVED lines=37> */
.L_x_2190:
        /* <DEDUP_REMOVED lines=22> */
.L_x_2191:
[----:B------:R-:W-:Y:S01]  /*0540*/  PLOP3.LUT P0, PT, PT, PT, UP0, 0x80, 0x0 ;  /* 0x000000000000781c */ /* 0x000fe20003f0f008 */
[----:B------:R-:W-:Y:S01]  /*0550*/  NOP ;  /* 0x0000000000007918 */ /* 0x000fe20000000000 */
[----:B------:R-:W-:Y:S01]  /*0560*/  ULDC.64 UR46, c[0x0][0x208] ;  /* 0x00008200002e7ab9 */ /* 0x000fe20000000a00 */
[----:B------:R-:W-:Y:S01]  /*0570*/  BSSY B6, `(.L_x_2192) ;  /* 0x0000a4b000067945 */ /* 0x000fe20003800000 */
[----:B-12-4-:R-:W-:Y:S09]  /*0580*/  BAR.SYNC.DEFER_BLOCKING 0x0 ;  /* 0x0000000000007b1d */ /* 0x016ff20000010000 */
[----:B------:R-:W-:Y:S05]  /*0590*/  @!P0 BRA `(.L_x_2193) ;  /* 0x0000005800788947 */ /* 0x000fea0003800000 */
.L_x_2194:
        /* <DEDUP_REMOVED lines=24> */
.L_x_2195:
        /* <DEDUP_REMOVED lines=14> */
.L_x_2197:
[----:B------:R-:W-:-:S05]  /*0800*/  ULDC UR4, c[0x0][0x8c4] ;  /* 0x0002310000047ab9 */ /* 0x000fca0000000800 */
.L_x_2196:
        /* <DEDUP_REMOVED lines=17> */
.L_x_2199:
        /* <DEDUP_REMOVED lines=14> */
.L_x_2200:
        /* <DEDUP_REMOVED lines=11> */
.L_x_2201:
        /* <DEDUP_REMOVED lines=13> */
.L_x_2202:
        /* <DEDUP_REMOVED lines=82> */
.L_x_2203:
        /* <DEDUP_REMOVED lines=30> */
.L_x_2206:
        /* <DEDUP_REMOVED lines=15> */
.L_x_2205:
        /* <DEDUP_REMOVED lines=22> */
.L_x_2208:
        /* <DEDUP_REMOVED lines=15> */
.L_x_2207:
        /* <DEDUP_REMOVED lines=8> */
.L_x_2332:
        /* <DEDUP_REMOVED lines=23> */
.L_x_2210:
        /* <DEDUP_REMOVED lines=96> */
.L_x_2222:
[----:B------:R-:W-:-:S05]  /*1db0*/  IMAD.U32 R0, RZ, RZ, UR38 ;  /* 0x00000026ff007e24 */ /* 0x000fca000f8e00ff */
[----:B------:R-:W-:-:S04]  /*1dc0*/  LOP3.LUT R0, R0, 0x1, RZ, 0xfc, !PT ;  /* 0x0000000100007812 */ /* 0x000fc800078efcff */
[----:B------:R-:W-:-:S13]  /*1dd0*/  ISETP.NE.AND P6, PT, R0, 0x3, PT ;  /* 0x000000030000780c */ /* 0x000fda0003fc5270 */
[----:B-1----:R-:W-:Y:S05]  /*1de0*/  @!P6 BRA `(.L_x_2212) ;  /* 0x000000000004e947 */ /* 0x002fea0003800000 */
[----:B------:R-:W-:Y:S01]  /*1df0*/  BPT.TRAP 0x1 ;  /* 0x000000040000795c */ /* 0x000fe20000300000 */
.L_x_2212:
        /* <DEDUP_REMOVED lines=8> */
.L_x_2213:
[----:B---3--:R-:W-:Y:S05]  /*1e80*/  @P0 BRA `(.L_x_2214) ;  /* 0x0000000000080947 */ /* 0x008fea0003800000 */
[----:B------:R-:W3:Y:S02]  /*1e90*/  SYNCS.PHASECHK.TRANS64.TRYWAIT P0, [R0+URZ+0x30810], R191 ;  /* 0x030810bf000075a7 */ /* 0x000ee4000800017f */
[----:B---3--:R-:W-:Y:S05]  /*1ea0*/  @!P0 BRA `(.L_x_2215) ;  /* 0x0000008c00208947 */ /* 0x008fea0003800000 */
.L_x_2214:
        /* <DEDUP_REMOVED lines=84> */
.L_x_2216:
[----:B------:R1:W1:Y:S01]  /*23f0*/  SYNCS.PHASECHK.TRANS64.TRYWAIT P0, [R0+URZ+0x30830], R191 ;  /* 0x030830bf000075a7 */ /* 0x000262000800017f */
[----:B------:R-:W-:Y:S05]  /*2400*/  @!P6 BRA `(.L_x_2217) ;  /* 0x000000000004e947 */ /* 0x000fea0003800000 */
[----:B------:R-:W-:Y:S01]  /*2410*/  BPT.TRAP 0x1 ;  /* 0x000000040000795c */ /* 0x000fe20000300000 */
.L_x_2217:
        /* <DEDUP_REMOVED lines=52> */
.L_x_2218:
        /* <DEDUP_REMOVED lines=539> */
.L_x_2220:
        /* <DEDUP_REMOVED lines=49> */
.L_x_2221:
        /* <DEDUP_REMOVED lines=78> */
.L_x_2204:
[----:B------:R-:W-:Y:S05]  /*5100*/  @P0 BRA `(.L_x_2198) ;  /* 0x0000005800440947 */ /* 0x000fea0003800000 */
[----:B------:R-:W-:Y:S01]  /*5110*/  ULDC.64 UR4, c[0x0][0x878] ;  /* 0x00021e0000047ab9 */ /* 0x000fe20000000a00 */
[----:B------:R-:W2:Y:S01]  /*5120*/  S2UR UR15, SR_CTAID.X ;  /* 0x00000000000f79c3 */ /* 0x000ea20000002500 */
[----:B------:R-:W-:Y:S01]  /*5130*/  UISETP.NE.U32.AND UP0, UPT, UR4, URZ, UPT ;  /* 0x0000003f0400728c */ /* 0x000fe2000bf05070 */
[----:B------:R-:W3:Y:S01]  /*5140*/  S2R R4, SR_TID.X ;  /* 0x0000000000047919 */ /* 0x000ee20000002100 */
[----:B------:R-:W-:Y:S01]  /*5150*/  ULDC UR10, c[0x0][0x870] ;  /* 0x00021c00000a7ab9 */ /* 0x000fe20000000800 */
[----:B------:R-:W-:Y:S01]  /*5160*/  ULDC UR11, c[0x0][0x80c] ;  /* 0x00020300000b7ab9 */ /* 0x000fe20000000800 */
[----:B------:R-:W-:Y:S01]  /*5170*/  UISETP.NE.AND.EX UP0, UPT, UR5, URZ, UPT, UP0 ;  /* 0x0000003f0500728c */ /* 0x000fe2000bf05300 */
[----:B------:R-:W-:Y:S02]  /*5180*/  ULDC.64 UR18, c[0x0][0x818] ;  /* 0x0002060000127ab9 */ /* 0x000fe40000000a00 */
[----:B------:R-:W-:Y:S01]  /*5190*/  S2UR UR14, SR_CgaCtaId ;  /* 0x00000000000e79c3 */ /* 0x000fe20000008800 */
[----:B------:R-:W-:Y:S01]  /*51a0*/  ULDC.64 UR20, c[0x0][0x840] ;  /* 0x0002100000147ab9 */ /* 0x000fe20000000a00 */
[----:B------:R-:W-:Y:S01]  /*51b0*/  ULDC.64 UR22, c[0x0][0x848] ;  /* 0x0002120000167ab9 */ /* 0x000fe20000000a00 */
[----:B------:R-:W-:-:S05]  /*51c0*/  PLOP3.LUT P0, PT, PT, PT, UP0, 0x80, 0x0 ;  /* 0x000000000000781c */ /* 0x000fca0003f0f008 */
[----:B------:R-:W-:Y:S02]  /*51d0*/  @UP0 ULDC.64 UR4, c[0x0][0x878] ;  /* 0x00021e0000040ab9 */ /* 0x000fe40000000a00 */
[----:B------:R-:W-:-:S06]  /*51e0*/  @UP0 UIMAD.WIDE UR4, UR36, 0x4, UR4 ;  /* 0x00000004240408a5 */ /* 0x000fcc000f8e0204 */
[----:B------:R-:W-:Y:S02]  /*51f0*/  IMAD.U32 R2, RZ, RZ, UR4 ;  /* 0x00000004ff027e24 */ /* 0x000fe4000f8e00ff */
[----:B-1----:R-:W-:Y:S01]  /*5200*/  IMAD.U32 R3, RZ, RZ, UR5 ;  /* 0x00000005ff037e24 */ /* 0x002fe2000f8e00ff */
[----:B------:R-:W-:-:S04]  /*5210*/  ULDC UR5, c[0x0][0x850] ;  /* 0x0002140000057ab9 */ /* 0x000fc80000000800 */
[----:B------:R-:W4:Y:S01]  /*5220*/  @P0 LDG.E R2, desc[UR46][R2.64] ;  /* 0x0000002e02020981 */ /* 0x000f22000c1e1900 */
[----:B------:R-:W1:Y:S01]  /*5230*/  S2UR UR4, SR_CTAID.Y ;  /* 0x00000000000479c3 */ /* 0x000e620000002600 */
[----:B------:R-:W-:Y:S01]  /*5240*/  UISETP.NE.AND UP1, UPT, UR5, 0x1, UPT ;  /* 0x000000010500788c */ /* 0x000fe2000bf25270 */
[----:B---3--:R-:W-:Y:S01]  /*5250*/  VIADD R5, R4, 0xffffff80 ;  /* 0xffffff8004057836 */ /* 0x008fe20000000000 */
[----:B--2---:R-:W-:Y:S01]  /*5260*/  UIMAD UR10, UR15, UR10, URZ ;  /* 0x0000000a0f0a72a4 */ /* 0x004fe2000f8e023f */
[----:B------:R-:W-:Y:S01]  /*5270*/  BSSY B0, `(.L_x_2223) ;  /* 0x000005f000007945 */ /* 0x000fe20003800000 */
[----:B------:R-:W-:-:S03]  /*5280*/  UIMAD UR7, UR36, UR11, URZ ;  /* 0x0000000b240772a4 */ /* 0x000fc6000f8e023f */
[----:B------:R-:W-:Y:S01]  /*5290*/  BAR.SYNC.DEFER_BLOCKING 0x1, 0x100 ;  /* 0x0044000000007b1d */ /* 0x000fe20000010000 */
[----:B------:R-:W-:Y:S01]  /*52a0*/  UIMAD UR10, UR10, UR11, URZ ;  /* 0x0000000b0a0a72a4 */ /* 0x000fe2000f8e023f */
[----:B------:R-:W-:Y:S01]  /*52b0*/  SHF.R.S32.HI R0, RZ, 0x1f, R5 ;  /* 0x0000001fff007819 */ /* 0x000fe20000011405 */
[----:B------:R-:W-:Y:S01]  /*52c0*/  USHF.L.U32 UR15, UR15, 0xe, URZ ;  /* 0x0000000e0f0f7899 */ /* 0x000fe2000800063f */
[----:B------:R-:W-:Y:S01]  /*52d0*/  ISETP.NE.AND P1, PT, R4, 0x80, PT ;  /* 0x000000800400780c */ /* 0x000fe20003f25270 */
[----:B------:R-:W-:Y:S01]  /*52e0*/  USHF.R.S32.HI UR11, URZ, 0x1f, UR10 ;  /* 0x0000001f3f0b7899 */ /* 0x000fe2000801140a */
[----:B------:R-:W-:Y:S01]  /*52f0*/  @UP1 ULDC UR8, c[0x0][0x854] ;  /* 0x0002150000081ab9 */ /* 0x000fe20000000800 */
[----:B------:R-:W-:Y:S01]  /*5300*/  @UP1 ULDC UR12, c[0x0][0x858] ;  /* 0x00021600000c1ab9 */ /* 0x000fe20000000800 */
[----:B-1----:R-:W-:Y:S02]  /*5310*/  UIMAD.WIDE.U32 UR8, UR4, UR8, URZ ;  /* 0x00000008040872a5 */ /* 0x002fe4000f8e003f */
[----:B------:R-:W-:Y:S01]  /*5320*/  UMOV UR6, UR4 ;  /* 0x0000000400067c82 */ /* 0x000fe20008000000 */
[----:B------:R-:W-:-:S02]  /*5330*/  USHF.R.S32.HI UR8, URZ, 0x1f, UR7 ;  /* 0x0000001f3f087899 */ /* 0x000fc40008011407 */
[----:B------:R-:W-:-:S03]  /*5340*/  @UP1 USHF.R.U32.HI UR6, URZ, UR12, UR9 ;  /* 0x0000000c3f061299 */ /* 0x000fc60008011609 */
[----:B------:R-:W-:Y:S01]  /*5350*/  ULDC.64 UR12, c[0x0][0x868] ;  /* 0x00021a00000c7ab9 */ /* 0x000fe20000000a00 */
[----:B------:R-:W-:Y:S02]  /*5360*/  USHF.R.S32.HI UR16, URZ, 0x1f, UR6 ;  /* 0x0000001f3f107899 */ /* 0x000fe40008011406 */
[----:B------:R-:W-:-:S04]  /*5370*/  UIADD3 UR10, UP1, UP2, UR10, UR7, UR6 ;  /* 0x000000070a0a7290 */ /* 0x000fc8000fa3e006 */
[----:B------:R-:W-:Y:S02]  /*5380*/  UIADD3.X UR8, UR11, UR8, UR16, UP1, UP2 ;  /* 0x000000080b087290 */ /* 0x000fe40008fe4410 */
[----:B------:R-:W-:Y:S02]  /*5390*/  USHF.L.U32 UR7, UR10, 0x2, URZ ;  /* 0x000000020a077899 */ /* 0x000fe4000800063f */
[----:B------:R-:W-:Y:S02]  /*53a0*/  USHF.L.U64.HI UR8, UR10, 0x2, UR8 ;  /* 0x000000020a087899 */ /* 0x000fe40008010208 */
[----:B------:R-:W-:-:S04]  /*53b0*/  UIADD3 UR10, UP1, UR7, UR12, URZ ;  /* 0x0000000c070a7290 */ /* 0x000fc8000ff3e03f */
[----:B------:R-:W-:Y:S01]  /*53c0*/  UIADD3.X UR11, UR8, UR13, URZ, UP1, !UPT ;  /* 0x0000000d080b7290 */ /* 0x000fe20008ffe43f */
[----:B----4-:R-:W-:Y:S02]  /*53d0*/  @P0 R2UR UR9, R2 ;  /* 0x00000000020902ca */ /* 0x010fe400000e0000 */
[----:B------:R-:W-:Y:S02]  /*53e0*/  LEA.HI R2, R0, R5, RZ, 0x7 ;  /* 0x0000000500027211 */ /* 0x000fe400078f38ff */
[----:B------:R-:W-:Y:S02]  /*53f0*/  ISETP.NE.AND P0, PT, R5, RZ, PT ;  /* 0x000000ff0500720c */ /* 0x000fe40003f05270 */
[C---:B------:R-:W-:Y:S01]  /*5400*/  LOP3.LUT R0, R2.reuse, 0xfffff80, RZ, 0xc0, !PT ;  /* 0x0fffff8002007812 */ /* 0x040fe200078ec0ff */
[----:B------:R-:W-:-:S04]  /*5410*/  IMAD.SHL.U32 R2, R2, 0x40, RZ ;  /* 0x0000004002027824 */ /* 0x000fc800078e00ff */
[----:B------:R-:W-:Y:S01]  /*5420*/  IMAD.IADD R0, R5, 0x1, -R0 ;  /* 0x0000000105007824 */ /* 0x000fe200078e0a00 */
[----:B------:R-:W-:Y:S01]  /*5430*/  LOP3.LUT R3, R2, 0x3fffe000, RZ, 0xc0, !PT ;  /* 0x3fffe00002037812 */ /* 0x000fe200078ec0ff */
[----:B------:R-:W-:Y:S01]  /*5440*/  @UP0 ULEA UR9, UR36, UR9, 0x7 ;  /* 0x0000000924090291 */ /* 0x000fe2000f8e383f */
[----:B------:R-:W-:-:S03]  /*5450*/  IMAD.U32 R2, RZ, RZ, UR10 ;  /* 0x0000000aff027e24 */ /* 0x000fc6000f8e00ff */
[----:B------:R-:W-:Y:S01]  /*5460*/  @UP0 USHF.R.S32.HI UR12, URZ, 0x1f, UR9 ;  /* 0x0000001f3f0c0899 */ /* 0x000fe20008011409 */
[----:B------:R-:W-:Y:S02]  /*5470*/  IMAD R0, R0, 0x4, R3 ;  /* 0x0000000400007824 */ /* 0x000fe400078e0203 */
[----:B------:R-:W-:Y:S01]  /*5480*/  IMAD.U32 R3, RZ, RZ, UR11 ;  /* 0x0000000bff037e24 */ /* 0x000fe2000f8e00ff */
[----:B------:R-:W-:-:S03]  /*5490*/  @UP0 ULEA.HI UR12, UR12, UR9, URZ, 0x7 ;  /* 0x000000090c0c0291 */ /* 0x000fc6000f8f383f */
[----:B------:R-:W-:Y:S01]  /*54a0*/  UMOV UR9, 0x400 ;  /* 0x0000040000097882 */ /* 0x000fe20000000000 */
[----:B------:R-:W-:Y:S02]  /*54b0*/  @UP0 USHF.L.U32 UR12, UR12, 0x7, URZ ;  /* 0x000000070c0c0899 */ /* 0x000fe4000800063f */
[----:B------:R-:W-:Y:S02]  /*54c0*/  ULEA UR9, UR14, UR9, 0x18 ;  /* 0x000000090e097291 */ /* 0x000fe4000f8ec03f */
[----:B------:R-:W-:-:S04]  /*54d0*/  @UP0 ULOP3.LUT UR12, UR12, 0xffffc000, URZ, 0xc0, !UPT ;  /* 0xffffc0000c0c0892 */ /* 0x000fc8000f8ec03f */
[----:B------:R-:W-:Y:S01]  /*54e0*/  @UP0 USHF.R.S32.HI UR13, URZ, 0x1f, UR12 ;  /* 0x0000001f3f0d0899 */ /* 0x000fe2000801140c */
[----:B------:R-:W-:Y:S02]  /*54f0*/  LEA R0, R0, UR9, 0x2 ;  /* 0x0000000900007c11 */ /* 0x000fe4000f8e10ff */
[----:B------:R-:W-:Y:S02]  /*5500*/  @!UP0 UMOV UR12, URZ ;  /* 0x0000003f000c8c82 */ /* 0x000fe40008000000 */
[----:B------:R-:W-:Y:S01]  /*5510*/  UIADD3 UR14, UP1, UR15, UR12, URZ ;  /* 0x0000000c0f0e7290 */ /* 0x000fe2000ff3e03f */
[----:B------:R1:W-:Y:S01]  /*5520*/  STS.128 [R0], R24 ;  /* 0x0000001800007388 */ /* 0x0003e20000000c00 */
[----:B------:R-:W-:Y:S02]  /*5530*/  UIMAD UR12, UR16, UR18, URZ ;  /* 0x00000012100c72a4 */ /* 0x000fe4000f8e023f */
[----:B------:R-:W-:Y:S01]  /*5540*/  UIMAD UR16, UR16, UR20, URZ ;  /* 0x00000014101072a4 */ /* 0x000fe2000f8e023f */
[----:B------:R1:W-:Y:S01]  /*5550*/  STS.128 [R0+0x800], R28 ;  /* 0x0008001c00007388 */ /* 0x0003e20000000c00 */
[----:B------:R-:W-:Y:S01]  /*5560*/  @!UP0 UMOV UR13, URZ ;  /* 0x0000003f000d8c82 */ /* 0x000fe20008000000 */
[----:B------:R-:W-:-:S02]  /*5570*/  UIMAD UR17, UR6, UR19, UR12 ;  /* 0x00000013061172a4 */ /* 0x000fc4000f8e020c */
[----:B------:R-:W-:Y:S01]  /*5580*/  UIMAD UR19, UR6, UR21, UR16 ;  /* 0x00000015061372a4 */ /* 0x000fe2000f8e0210 */
[----:B------:R1:W-:Y:S01]  /*5590*/  STS.128 [R0+0x1000], R32 ;  /* 0x0010002000007388 */ /* 0x0003e20000000c00 */
[----:B------:R-:W-:Y:S02]  /*55a0*/  ULEA.HI.X.SX32 UR15, UR15, UR13, 0x1, UP1 ;  /* 0x0000000d0f0f7291 */ /* 0x000fe400088f0e3f */
[----:B------:R-:W-:Y:S01]  /*55b0*/  USHF.R.S32.HI UR16, URZ, 0x1f, UR36 ;  /* 0x0000001f3f107899 */ /* 0x000fe20008011424 */
[----:B------:R1:W-:Y:S01]  /*55c0*/  STS.128 [R0+0x1800], R36 ;  /* 0x0018002400007388 */ /* 0x0003e20000000c00 */
[----:B------:R-:W-:Y:S02]  /*55d0*/  UIMAD.WIDE.U32 UR12, UR6, UR18, UR14 ;  /* 0x00000012060c72a5 */ /* 0x000fe4000f8e000e */
[----:B------:R-:W-:Y:S01]  /*55e0*/  USEL UR16, UR16, URZ, !UP0 ;  /* 0x0000003f10107287 */ /* 0x000fe2000c000000 */
[----:B------:R1:W-:Y:S01]  /*55f0*/  STS.128 [R0+0x2000], R40 ;  /* 0x0020002800007388 */ /* 0x0003e20000000c00 */
[----:B------:R-:W-:-:S02]  /*5600*/  UIMAD.WIDE.U32 UR14, UR6, UR20, UR14 ;  /* 0x00000014060e72a5 */ /* 0x000fc4000f8e000e */
[----:B------:R-:W-:Y:S01]  /*5610*/  USEL UR36, UR36, URZ, !UP0 ;  /* 0x0000003f24247287 */ /* 0x000fe2000c000000 */
[----:B------:R1:W-:Y:S01]  /*5620*/  STS.128 [R0+0x2800], R44 ;  /* 0x0028002c00007388 */ /* 0x0003e20000000c00 */
[----:B------:R-:W-:Y:S01]  /*5630*/  ULDC.64 UR20, c[0x0][0x820] ;  /* 0x0002080000147ab9 */ /* 0x000fe20000000a00 */
[----:B------:R-:W-:Y:S02]  /*5640*/  UIADD3 UR13, UR13, UR17, URZ ;  /* 0x000000110d0d7290 */ /* 0x000fe4000fffe03f */
[----:B------:R1:W-:Y:S01]  /*5650*/  STS.128 [R0+0x3000], R48 ;  /* 0x0030003000007388 */ /* 0x0003e20000000c00 */
[----:B------:R-:W-:Y:S02]  /*5660*/  UIMAD UR18, UR16, UR20, URZ ;  /* 0x00000014101272a4 */ /* 0x000fe4000f8e023f */
[----:B------:R-:W-:Y:S01]  /*5670*/  UIMAD UR16, UR16, UR22, URZ ;  /* 0x00000016101072a4 */ /* 0x000fe2000f8e023f */
[----:B------:R1:W-:Y:S01]  /*5680*/  STS.128 [R0+0x3800], R52 ;  /* 0x0038003400007388 */ /* 0x0003e20000000c00 */
[----:B------:R-:W-:-:S02]  /*5690*/  UIADD3 UR15, UR15, UR19, URZ ;  /* 0x000000130f0f7290 */ /* 0x000fc4000fffe03f */
[----:B------:R-:W-:Y:S01]  /*56a0*/  UIMAD UR18, UR36, UR21, UR18 ;  /* 0x00000015241272a4 */ /* 0x000fe2000f8e0212 */
[----:B------:R1:W-:Y:S01]  /*56b0*/  STS.128 [R0+0x4000], R56 ;  /* 0x0040003800007388 */ /* 0x0003e20000000c00 */
[----:B------:R-:W-:Y:S02]  /*56c0*/  UIMAD.WIDE.U32 UR12, UR36, UR20, UR12 ;  /* 0x00000014240c72a5 */ /* 0x000fe4000f8e000c */
[----:B------:R-:W-:Y:S01]  /*56d0*/  UIMAD UR16, UR36, UR23, UR16 ;  /* 0x00000017241072a4 */ /* 0x000fe2000f8e0210 */
[----:B------:R1:W-:Y:S01]  /*56e0*/  STS.128 [R0+0x4800], R60 ;  /* 0x0048003c00007388 */ /* 0x0003e20000000c00 */
[----:B------:R-:W-:Y:S01]  /*56f0*/  UIMAD.WIDE.U32 UR14, UR36, UR22, UR14 ;  /* 0x00000016240e72a5 */ /* 0x000fe2000f8e000e */
[----:B------:R-:W-:Y:S02]  /*5700*/  ULDC.64 UR20, c[0x0][0x800] ;  /* 0x0002000000147ab9 */ /* 0x000fe40000000a00 */
[----:B------:R1:W-:Y:S01]  /*5710*/  STS.128 [R0+0x5000], R64 ;  /* 0x0050004000007388 */ /* 0x0003e20000000c00 */
[----:B------:R-:W-:Y:S01]  /*5720*/  ULDC.64 UR22, c[0x0][0x828] ;  /* 0x00020a0000167ab9 */ /* 0x000fe20000000a00 */
[----:B------:R-:W-:-:S02]  /*5730*/  UIADD3 UR17, -UR6, URZ, URZ ;  /* 0x0000003f06117290 */ /* 0x000fc4000fffe13f */
[----:B------:R1:W-:Y:S01]  /*5740*/  STS.128 [R0+0x5800], R68 ;  /* 0x0058004400007388 */ /* 0x0003e20000000c00 */
[----:B------:R-:W-:Y:S02]  /*5750*/  UIADD3 UR13, UR13, UR18, URZ ;  /* 0x000000120d0d7290 */ /* 0x000fe4000fffe03f */
[----:B------:R-:W-:Y:S01]  /*5760*/  UIADD3 UR6, UR15, UR16, URZ ;  /* 0x000000100f067290 */ /* 0x000fe2000fffe03f */
[----:B------:R1:W-:Y:S01]  /*5770*/  STS.128 [R0+0x6000], R72 ;  /* 0x0060004800007388 */ /* 0x0003e20000000c00 */
[----:B------:R-:W-:Y:S02]  /*5780*/  ULEA UR20, UP0, UR12, UR20, 0x2 ;  /* 0x000000140c147291 */ /* 0x000fe4000f80103f */
[----:B------:R-:W-:Y:S01]  /*5790*/  ULEA UR22, UP1, UR14, UR22, 0x2 ;  /* 0x000000160e167291 */ /* 0x000fe2000f82103f */
[----:B------:R1:W-:Y:S01]  /*57a0*/  STS.128 [R0+0x6800], R76 ;  /* 0x0068004c00007388 */ /* 0x0003e20000000c00 */
[----:B------:R-:W-:Y:S02]  /*57b0*/  ULEA.HI.X UR21, UR12, UR21, UR13, 0x2, UP0 ;  /* 0x000000150c157291 */ /* 0x000fe400080f140d */
[----:B------:R-:W-:Y:S01]  /*57c0*/  ULEA.HI.X UR23, UR14, UR23, UR6, 0x2, UP1 ;  /* 0x000000170e177291 */ /* 0x000fe200088f1406 */
[----:B------:R1:W-:Y:S01]  /*57d0*/  STS.128 [R0+0x7000], R80 ;  /* 0x0070005000007388 */ /* 0x0003e20000000c00 */
[----:B------:R-:W-:-:S03]  /*57e0*/  UIMAD UR17, UR5, UR17, UR4 ;  /* 0x00000011051172a4 */ /* 0x000fc6000f8e0204 */
[----:B------:R1:W-:Y:S01]  /*57f0*/  STS.128 [R0+0x7800], R84 ;  /* 0x0078005400007388 */ /* 0x0003e20000000c00 */
[----:B------:R-:W-:Y:S08]  /*5800*/  @P0 BRA `(.L_x_2224) ;  /* 0x0000000000140947 */ /* 0x000ff00003800000 */
.L_x_2225:
[----:B------:R-:W2:Y:S04]  /*5810*/  LDG.E.STRONG.GPU R4, desc[UR46][R2.64] ;  /* 0x0000002e02047981 */ /* 0x000ea8000c1ef900 */
[----:B--2---:R-:W-:Y:S01]  /*5820*/  CCTL.IVALL ;  /* 0x00000000ff00798f */ /* 0x004fe20002000000 */
[----:B------:R-:W-:Y:S05]  /*5830*/  YIELD ;  /* 0x0000000000007946 */ /* 0x000fea0003800000 */
[----:B------:R-:W-:-:S13]  /*5840*/  ISETP.NE.AND P0, PT, R4, UR17, PT ;  /* 0x0000001104007c0c */ /* 0x000fda000bf05270 */
[----:B------:R-:W-:Y:S05]  /*5850*/  @P0 BRA `(.L_x_2225) ;  /* 0xfffffffc00ec0947 */ /* 0x000fea000383ffff */
.L_x_2224:
[----:B------:R-:W-:Y:S05]  /*5860*/  BSYNC B0 ;  /* 0x0000000000007941 */ /* 0x000fea0003800000 */
.L_x_2223:
[----:B------:R-:W-:-:S03]  /*5870*/  UMOV UR4, 0xffffffff ;  /* 0xffffffff00047882 */ /* 0x000fc60000000000 */
[----:B------:R-:W-:Y:S05]  /*5880*/  BRA.DIV UR4, `(.L_x_2226) ;  /* 0x0000005204d07947 */ /* 0x000fea000b800000 */
[----:B------:R-:W-:Y:S01]  /*5890*/  NOP ;  /* 0x0000000000007918 */ /* 0x000fe20000000000 */
.L_x_2335:
        /* <DEDUP_REMOVED lines=14> */
[----:B------:R-:W-:Y:S01]  /*5980*/  UMOV UR4, UR22 ;  /* 0x0000001600047c82 */ /* 0x000fe20008000000 */
[----:B------:R-:W-:-:S08]  /*5990*/  UMOV UR5, UR23 ;  /* 0x0000001700057c82 */ /* 0x000fd00008000000 */
.L_x_2229:
[----:B------:R-:W-:Y:S01]  /*59a0*/  @P0 ELECT P2, URZ, PT ;  /* 0x00000000003f082f */ /* 0x000fe20003840000 */
[----:B------:R2:W-:-:S12]  /*59b0*/  UBLKRED.G.S.ADD.F32.RN [UR4], [UR9], UR6, desc[UR10] ;  /* 0x00000a04090073bb */ /* 0x0005d800080a1406 */
[----:B------:R-:W-:Y:S02]  /*59c0*/  @P2 PLOP3.LUT P0, PT, P2, PT, PT, 0x8, 0x0 ;  /* 0x000000000000281c */ /* 0x000fe4000170e170 */
[----:B------:R-:W-:-:S11]  /*59d0*/  PLOP3.LUT P2, PT, PT, PT, PT, 0x8, 0x0 ;  /* 0x000000000000781c */ /* 0x000fd60003f4e170 */
[----:B--2---:R-:W-:Y:S05]  /*59e0*/  @P0 BRA.U.ANY `(.L_x_2229) ;  /* 0xfffffffd00ec0947 */ /* 0x004fea000393ffff */
[----:B------:R0:W-:Y:S01]  /*59f0*/  UTMACMDFLUSH ;  /* 0x00000000000079b7 */ /* 0x0001e20000000000 */
[----:B------:R-:W-:-:S04]  /*5a00*/  DEPBAR.LE SB0, 0x0 ;  /* 0x000080000000791a */ /* 0x000fc80000000000 */
.L_x_2228:
[----:B------:R-:W-:Y:S05]  /*5a10*/  BSYNC B0 ;  /* 0x0000000000007941 */ /* 0x000fea0003800000 */
.L_x_2227:
        /* <DEDUP_REMOVED lines=14> */
.L_x_2231:
[----:B------:R-:W-:Y:S05]  /*5b00*/  BSYNC B0 ;  /* 0x0000000000007941 */ /* 0x000fea0003800000 */
.L_x_2230:
        /* <DEDUP_REMOVED lines=24> */
.L_x_2234:
[----:B-12---:R-:W2:Y:S04]  /*5c90*/  LDG.E.STRONG.GPU R0, desc[UR46][R2.64] ;  /* 0x0000002e02007981 */ /* 0x006ea8000c1ef900 */
[----:B--2---:R-:W-:Y:S01]  /*5ca0*/  CCTL.IVALL ;  /* 0x00000000ff00798f */ /* 0x004fe20002000000 */
[----:B------:R-:W-:Y:S05]  /*5cb0*/  YIELD ;  /* 0x0000000000007946 */ /* 0x000fea0003800000 */
[----:B------:R-:W-:-:S13]  /*5cc0*/  ISETP.NE.AND P0, PT, R0, UR17, PT ;  /* 0x0000001100007c0c */ /* 0x000fda000bf05270 */
[----:B------:R-:W-:Y:S05]  /*5cd0*/  @P0 BRA `(.L_x_2234) ;  /* 0xfffffffc00ec0947 */ /* 0x000fea000383ffff */
.L_x_2233:
[----:B------:R-:W-:Y:S05]  /*5ce0*/  BSYNC B0 ;  /* 0x0000000000007941 */ /* 0x000fea0003800000 */
.L_x_2232:
[----:B------:R-:W-:-:S03]  /*5cf0*/  UMOV UR4, 0xffffffff ;  /* 0xffffffff00047882 */ /* 0x000fc60000000000 */
[----:B------:R-:W-:Y:S05]  /*5d00*/  BRA.DIV UR4, `(.L_x_2235) ;  /* 0x0000004e04cc7947 */ /* 0x000fea000b800000 */
[----:B------:R-:W-:Y:S01]  /*5d10*/  NOP ;  /* 0x0000000000007918 */ /* 0x000fe20000000000 */
.L_x_2338:
        /* <DEDUP_REMOVED lines=16> */
.L_x_2238:
[----:B------:R-:W-:Y:S01]  /*5e20*/  @P0 ELECT P2, URZ, PT ;  /* 0x00000000003f082f */ /* 0x000fe20003840000 */
[----:B------:R3:W-:-:S12]  /*5e30*/  UBLKRED.G.S.ADD.F32.RN [UR4], [UR9], UR6, desc[UR10] ;  /* 0x00000a04090073bb */ /* 0x0007d800080a1406 */
[----:B------:R-:W-:Y:S02]  /*5e40*/  @P2 PLOP3.LUT P0, PT, P2, PT, PT, 0x8, 0x0 ;  /* 0x000000000000281c */ /* 0x000fe4000170e170 */
[----:B------:R-:W-:-:S11]  /*5e50*/  PLOP3.LUT P2, PT, PT, PT, PT, 0x8, 0x0 ;  /* 0x000000000000781c */ /* 0x000fd60003f4e170 */
[----:B---3--:R-:W-:Y:S05]  /*5e60*/  @P0 BRA.U.ANY `(.L_x_2238) ;  /* 0xfffffffd00ec0947 */ /* 0x008fea000393ffff */
[----:B------:R0:W-:Y:S01]  /*5e70*/  UTMACMDFLUSH ;  /* 0x00000000000079b7 */ /* 0x0001e20000000000 */
[----:B------:R-:W-:-:S04]  /*5e80*/  DEPBAR.LE SB0, 0x0 ;  /* 0x000080000000791a */ /* 0x000fc80000000000 */
.L_x_2237:
[----:B------:R-:W-:Y:S05]  /*5e90*/  BSYNC B0 ;  /* 0x0000000000007941 */ /* 0x000fea0003800000 */
.L_x_2236:
        /* <DEDUP_REMOVED lines=14> */
.L_x_2193:
        /* <DEDUP_REMOVED lines=21> */
.L_x_2240:
        /* <DEDUP_REMOVED lines=13> */
.L_x_2242:
[----:B------:R-:W-:-:S05]  /*61a0*/  ULDC UR4, c[0x0][0x8c4] ;  /* 0x0002310000047ab9 */ /* 0x000fca0000000800 */
.L_x_2241:
        /* <DEDUP_REMOVED lines=44> */
.L_x_2243:
        /* <DEDUP_REMOVED lines=13> */
.L_x_2244:
        /* <DEDUP_REMOVED lines=12> */
.L_x_2245:
[----:B------:R-:W-:Y:S01]  /*6600*/  UIADD3 UR8, -UR12, UR10, UR6 ;  /* 0x0000000a0c087290 */ /* 0x000fe2000fffe106 */
[----:B------:R-:W-:Y:S01]  /*6610*/  ISETP.LE.AND P0, PT, RZ, UR22, PT ;  /* 0x00000016ff007c0c */ /* 0x000fe2000bf03270 */
[----:B------:R-:W-:Y:S01]  /*6620*/  ULDC UR9, c[0x0][0x74c] ;  /* 0x0001d30000097ab9 */ /* 0x000fe20000000800 */
[----:B------:R-:W-:Y:S01]  /*6630*/  ULDC UR20, c[0x0][0x288] ;  /* 0x0000a20000147ab9 */ /* 0x000fe20000000800 */
[----:B------:R-:W-:Y:S02]  /*6640*/  UIADD3 UR9, UR8, -UR9, URZ ;  /* 0x8000000908097290 */ /* 0x000fe4000fffe03f */
[----:B------:R-:W-:Y:S02]  /*6650*/  UIADD3 UR8, UR10, 0x3f, URZ ;  /* 0x0000003f0a087890 */ /* 0x000fe4000fffe03f */
[----:B------:R-:W-:Y:S02]  /*6660*/  USHF.R.S32.HI UR11, URZ, 0x1f, UR9 ;  /* 0x0000001f3f0b7899 */ /* 0x000fe40008011409 */
[----:B------:R-:W-:-:S02]  /*6670*/  USHF.R.S32.HI UR15, URZ, 0x1f, UR13 ;  /* 0x0000001f3f0f7899 */ /* 0x000fc4000801140d */
[----:B------:R-:W-:Y:S02]  /*6680*/  ULEA.HI UR11, UR11, UR9, URZ, 0x6 ;  /* 0x000000090b0b7291 */ /* 0x000fe4000f8f303f */
[----:B------:R-:W-:Y:S02]  /*6690*/  USHF.R.S32.HI UR9, URZ, 0x1f, UR8 ;  /* 0x0000001f3f097899 */ /* 0x000fe40008011408 */
[----:B------:R-:W-:Y:S02]  /*66a0*/  USHF.R.S32.HI UR11, URZ, 0x6, UR11 ;  /* 0x000000063f0b7899 */ /* 0x000fe4000801140b */
[----:B------:R-:W-:Y:S02]  /*66b0*/  ULEA.HI UR8, UR9, UR8, URZ, 0x6 ;  /* 0x0000000809087291 */ /* 0x000fe4000f8f303f */
[----:B------:R-:W-:Y:S02]  /*66c0*/  UISETP.LT.AND UP1, UPT, URZ, UR11, UPT ;  /* 0x0000000b3f00728c */ /* 0x000fe4000bf21270 */
[----:B------:R-:W-:-:S02]  /*66d0*/  USHF.R.S32.HI UR8, URZ, 0x6, UR8 ;  /* 0x000000063f087899 */ /* 0x000fc40008011408 */
[----:B------:R-:W-:Y:S02]  /*66e0*/  USEL UR16, UR13, URZ, !UP0 ;  /* 0x0000003f0d107287 */ /* 0x000fe4000c000000 */
[----:B------:R-:W-:Y:S02]  /*66f0*/  USEL UR9, URZ, UR11, !UP1 ;  /* 0x0000000b3f097287 */ /* 0x000fe4000c800000 */
[----:B------:R-:W-:Y:S01]  /*6700*/  UIMAD UR13, UR13, UR20, URZ ;  /* 0x000000140d0d72a4 */ /* 0x000fe2000f8e023f */
[----:B------:R-:W-:Y:S01]  /*6710*/  UMOV UR11, UR8 ;  /* 0x00000008000b7c82 */ /* 0x000fe20008000000 */
        /* <DEDUP_REMOVED lines=8> */
[----:B------:R-:W-:-:S12]  /*67a0*/  USEL UR11, UR8, UR10, UP1 ;  /* 0x0000000a080b7287 */ /* 0x000fd80008800000 */
.L_x_2246:
[----:B------:R-:W-:Y:S02]  /*67b0*/  UISETP.GT.AND UP1, UPT, UR11, UR9, UPT ;  /* 0x000000090b00728c */ /* 0x000fe4000bf24270 */
[----:B------:R-:W-:Y:S02]  /*67c0*/  USEL UR21, UR15, URZ, !UP0 ;  /* 0x0000003f0f157287 */ /* 0x000fe4000c000000 */
[----:B------:R-:W-:Y:S02]  /*67d0*/  UIADD3 UR23, UP0, UR13, UR7, URZ ;  /* 0x000000070d177290 */ /* 0x000fe4000ff1e03f */
[----:B------:R-:W-:Y:S02]  /*67e0*/  PLOP3.LUT P1, PT, PT, PT, UP1, 0x80, 0x0 ;  /* 0x000000000000781c */ /* 0x000fe40003f2f018 */
[----:B------:R-:W-:Y:S01]  /*67f0*/  ELECT P0, URZ, PT ;  /* 0x00000000003f782f */ /* 0x000fe20003800000 */
[----:B------:R-:W-:-:S10]  /*6800*/  ULEA.HI.X.SX32 UR10, UR13, UR14, 0x1, UP0 ;  /* 0x0000000e0d0a7291 */ /* 0x000fd400080f0e3f */
[----:B------:R-:W-:Y:S05]  /*6810*/  @!P1 BRA `(.L_x_2247) ;  /* 0x0000001000909947 */ /* 0x000fea0003800000 */
[----:B------:R-:W-:Y:S01]  /*6820*/  ULDC.64 UR18, c[0x0][0x2d8] ;  /* 0x0000b60000127ab9 */ /* 0x000fe20000000a00 */
[----:B------:R-:W1:Y:S01]  /*6830*/  S2R R0, SR_TID.X ;  /* 0x0000000000007919 */ /* 0x000e620000002100 */
[----:B------:R-:W-:Y:S02]  /*6840*/  UIMAD UR14, UR14, UR18, URZ ;  /* 0x000000120e0e72a4 */ /* 0x000fe4000f8e023f */
[----:B------:R-:W-:Y:S02]  /*6850*/  UIMAD.WIDE.U32 UR12, UR7, UR18, URZ ;  /* 0x00000012070c72a5 */ /* 0x000fe4000f8e003f */
[----:B------:R-:W-:Y:S02]  /*6860*/  UIMAD UR14, UR7, UR19, UR14 ;  /* 0x00000013070e72a4 */ /* 0x000fe4000f8e020e */
[----:B------:R-:W-:Y:S02]  /*6870*/  UIADD3 UR7, -UR9, UR11, URZ ;  /* 0x0000000b09077290 */ /* 0x000fe4000fffe13f */
[----:B------:R-:W-:-:S02]  /*6880*/  UIADD3 UR6, UP0, UR4, UR12, URZ ;  /* 0x0000000c04067290 */ /* 0x000fc4000ff1e03f */
[----:B------:R-:W-:Y:S02]  /*6890*/  UIADD3 UR19, UR13, UR14, URZ ;  /* 0x0000000e0d137290 */ /* 0x000fe4000fffe03f */
[----:B------:R-:W-:Y:S02]  /*68a0*/  ULOP3.LUT UR17, UR7, 0x1, URZ, 0xc0, !UPT ;  /* 0x0000000107117892 */ /* 0x000fe4000f8ec03f */
[----:B------:R-:W-:Y:S02]  /*68b0*/  UIADD3.X UR7, UR5, UR19, URZ, UP0, !UPT ;  /* 0x0000001305077290 */ /* 0x000fe400087fe43f */
[----:B------:R-:W-:Y:S01]  /*68c0*/  UISETP.NE.U32.AND UP0, UPT, UR17, 0x1, UPT ;  /* 0x000000011100788c */ /* 0x000fe2000bf05070 */
[----:B------:R-:W-:Y:S02]  /*68d0*/  ULDC.64 UR14, c[0x0][0x2e0] ;  /* 0x0000b800000e7ab9 */ /* 0x000fe40000000a00 */
[----:B------:R-:W-:-:S03]  /*68e0*/  UIMAD UR18, UR21, UR14, URZ ;  /* 0x0000000e151272a4 */ /* 0x000fc6000f8e023f */
[----:B------:R-:W-:Y:S01]  /*68f0*/  PLOP3.LUT P1, PT, PT, PT, UP0, 0x80, 0x0 ;  /* 0x000000000000781c */ /* 0x000fe20003f2f008 */
[----:B------:R-:W-:Y:S02]  /*6900*/  UIMAD.WIDE.U32 UR6, UR16, UR14, UR6 ;  /* 0x0000000e100672a5 */ /* 0x000fe4000f8e0006 */
[----:B------:R-:W-:Y:S01]  /*6910*/  UIMAD UR18, UR16, UR15, UR18 ;  /* 0x0000000f101272a4 */ /* 0x000fe2000f8e0212 */
[----:B------:R-:W-:Y:S02]  /*6920*/  ULDC UR21, c[0x0][0x760] ;  /* 0x0001d80000157ab9 */ /* 0x000fe40000000800 */
[----:B------:R-:W-:Y:S02]  /*6930*/  UIMAD UR15, UR20, UR21, URZ ;  /* 0x00000015140f72a4 */ /* 0x000fe4000f8e023f */
[----:B------:R-:W-:Y:S01]  /*6940*/  UIADD3 UR24, UR7, UR18, URZ ;  /* 0x0000001207187290 */ /* 0x000fe2000fffe03f */
[----:B-1----:R-:W-:-:S04]  /*6950*/  LOP3.LUT R9, R0, 0x1f, RZ, 0xc0, !PT ;  /* 0x0000001f00097812 */ /* 0x002fc800078ec0ff */
[----:B------:R-:W-:Y:S07]  /*6960*/  @P1 BRA `(.L_x_2248) ;  /* 0x00000004006c1947 */ /* 0x000fee0003800000 */
        /* <DEDUP_REMOVED lines=11> */
.L_x_2251:
[----:B------:R-:W2:Y:S04]  /*6a20*/  LDG.E.STRONG.GPU R0, desc[UR46][R2.64] ;  /* 0x0000002e02007981 */ /* 0x000ea8000c1ef900 */
[----:B--2---:R-:W-:Y:S01]  /*6a30*/  CCTL.IVALL ;  /* 0x00000000ff00798f */ /* 0x004fe20002000000 */
[----:B------:R-:W-:Y:S05]  /*6a40*/  YIELD ;  /* 0x0000000000007946 */ /* 0x000fea0003800000 */
[----:B------:R-:W-:-:S13]  /*6a50*/  ISETP.NE.AND P1, PT, R0, UR22, PT ;  /* 0x0000001600007c0c */ /* 0x000fda000bf25270 */
[----:B------:R-:W-:Y:S05]  /*6a60*/  @P1 BRA `(.L_x_2251) ;  /* 0xfffffffc00ec1947 */ /* 0x000fea000383ffff */
.L_x_2250:
[----:B------:R-:W-:Y:S05]  /*6a70*/  BSYNC B0 ;  /* 0x0000000000007941 */ /* 0x000fea0003800000 */
.L_x_2249:
[----:B------:R-:W-:-:S03]  /*6a80*/  UMOV UR17, 0xffffffff ;  /* 0xffffffff00117882 */ /* 0x000fc60000000000 */
[----:B------:R-:W-:Y:S05]  /*6a90*/  BRA.DIV UR17, `(.L_x_2252) ;  /* 0x0000004211847947 */ /* 0x000fea000b800000 */
[----:B------:R-:W-:Y:S01]  /*6aa0*/  NOP ;  /* 0x0000000000007918 */ /* 0x000fe20000000000 */
.L_x_2341:
        /* <DEDUP_REMOVED lines=22> */
.L_x_2254:
[----:B------:R-:W-:Y:S05]  /*6c10*/  BSYNC B0 ;  /* 0x0000000000007941 */ /* 0x000fea0003800000 */
.L_x_2253:
        /* <DEDUP_REMOVED lines=20> */
.L_x_2256:
[----:B------:R-:W-:Y:S05]  /*6d60*/  BSYNC B0 ;  /* 0x0000000000007941 */ /* 0x000fea0003800000 */
.L_x_2255:
[----:B------:R-:W-:Y:S06]  /*6d70*/  BAR.ARV 0xa, 0xa0 ;  /* 0x0282800000007b1d */ /* 0x000fec0000002000 */
[----:B------:R-:W-:Y:S04]  /*6d80*/  BSSY B0, `(.L_x_2257) ;  /* 0x0000003000007945 */ /* 0x000fe80003800000 */
[----:B------:R-:W-:Y:S05]  /*6d90*/  @!P0 BRA `(.L_x_2258) ;  /* 0x0000000000048947 */ /* 0x000fea0003800000 */
[----:B------:R-:W-:-:S04]  /*6da0*/  DEPBAR.LE SB0, 0x0 ;  /* 0x000080000000791a */ /* 0x000fc80000000000 */
.L_x_2258:
[----:B------:R-:W-:Y:S05]  /*6db0*/  BSYNC B0 ;  /* 0x0000000000007941 */ /* 0x000fea0003800000 */
.L_x_2257:
        /* <DEDUP_REMOVED lines=19> */
.L_x_2260:
[----:B------:R-:W-:Y:S05]  /*6ef0*/  BSYNC B0 ;  /* 0x0000000000007941 */ /* 0x000fea0003800000 */
.L_x_2259:
[----:B------:R-:W-:Y:S01]  /*6f00*/  UIADD3 UR17, UR9, 0x1, URZ ;  /* 0x0000000109117890 */ /* 0x000fe2000fffe03f */
[----:B------:R-:W-:Y:S11]  /*6f10*/  BRA `(.L_x_2261) ;  /* 0x0000000000047947 */ /* 0x000ff60003800000 */
.L_x_2248:
[----:B------:R-:W-:-:S05]  /*6f20*/  UMOV UR17, UR9 ;  /* 0x0000000900117c82 */ /* 0x000fca0008000000 */
.L_x_2261:
[----:B------:R-:W-:-:S04]  /*6f30*/  UIADD3 UR9, UR9, 0x1, URZ ;  /* 0x0000000109097890 */ /* 0x000fc8000fffe03f */
[----:B------:R-:W-:-:S03]  /*6f40*/  UISETP.NE.AND UP0, UPT, UR11, UR9, UPT ;  /* 0x000000090b00728c */ /* 0x000fc6000bf05270 */
[----:B------:R-:W-:-:S03]  /*6f50*/  UMOV UR9, UR17 ;  /* 0x0000001100097c82 */ /* 0x000fc60008000000 */
[----:B------:R-:W-:-:S13]  /*6f60*/  PLOP3.LUT P1, PT, PT, PT, UP0, 0x80, 0x0 ;  /* 0x000000000000781c */ /* 0x000fda0003f2f008 */
[----:B------:R-:W-:Y:S05]  /*6f70*/  @!P1 BRA `(.L_x_2247) ;  /* 0x0000000800b89947 */ /* 0x000fea0003800000 */
[----:B------:R-:W-:Y:S01]  /*6f80*/  UMOV UR13, UR19 ;  /* 0x00000013000d7c82 */ /* 0x000fe20008000000 */
[----:B------:R-:W-:Y:S01]  /*6f90*/  ULDC.64 UR20, c[0x0][0x2c0] ;  /* 0x0000b00000147ab9 */ /* 0x000fe20000000a00 */
[----:B------:R-:W-:Y:S01]  /*6fa0*/  UIMAD.WIDE.U32 UR12, UR16, UR14, UR12 ;  /* 0x0000000e100c72a5 */ /* 0x000fe2000f8e000c */
[----:B------:R-:W-:-:S03]  /*6fb0*/  UMOV UR9, UR17 ;  /* 0x0000001100097c82 */ /* 0x000fc60008000000 */
[----:B------:R-:W-:-:S04]  /*6fc0*/  UIADD3 UR4, UP0, UR4, UR12, URZ ;  /* 0x0000000c04047290 */ /* 0x000fc8000ff1e03f */
[----:B------:R-:W-:Y:S02]  /*6fd0*/  UIADD3.X UR5, UR5, UR18, UR13, UP0, !UPT ;  /* 0x0000001205057290 */ /* 0x000fe400087fe40d */
[----:B------:R-:W-:-:S04]  /*6fe0*/  ULEA UR14, UP0, UR4, UR20, 0x2 ;  /* 0x00000014040e7291 */ /* 0x000fc8000f80103f */
[----:B------:R-:W-:Y:S02]  /*6ff0*/  ULEA.HI.X UR5, UR4, UR21, UR5, 0x2, UP0 ;  /* 0x0000001504057291 */ /* 0x000fe400080f1405 */
[----:B------:R-:W-:Y:S01]  /*7000*/  UIADD3 UR14, UP0, UR14, 0x4000, URZ ;  /* 0x000040000e0e7890 */ /* 0x000fe2000ff1e03f */
[----:B------:R-:W-:-:S03]  /*7010*/  UMOV UR4, URZ ;  /* 0x0000003f00047c82 */ /* 0x000fc60008000000 */
[----:B------:R-:W-:-:S12]  /*7020*/  UIADD3.X UR5, URZ, UR5, URZ, UP0, !UPT ;  /* 0x000000053f057290 */ /* 0x000fd800087fe43f */
.L_x_2286:
        /* <DEDUP_REMOVED lines=11> */
.L_x_2264:
[----:B------:R-:W2:Y:S04]  /*70e0*/  LDG.E.STRONG.GPU R0, desc[UR46][R2.64] ;  /* 0x0000002e02007981 */ /* 0x000ea8000c1ef900 */
[----:B--2---:R-:W-:Y:S01]  /*70f0*/  CCTL.IVALL ;  /* 0x00000000ff00798f */ /* 0x004fe20002000000 */
[----:B------:R-:W-:Y:S05]  /*7100*/  YIELD ;  /* 0x0000000000007946 */ /* 0x000fea0003800000 */
[----:B------:R-:W-:-:S13]  /*7110*/  ISETP.NE.AND P1, PT, R0, UR22, PT ;  /* 0x0000001600007c0c */ /* 0x000fda000bf25270 */
[----:B------:R-:W-:Y:S05]  /*7120*/  @P1 BRA `(.L_x_2264) ;  /* 0xfffffffc00ec1947 */ /* 0x000fea000383ffff */
.L_x_2263:
[----:B------:R-:W-:Y:S05]  /*7130*/  BSYNC B0 ;  /* 0x0000000000007941 */ /* 0x000fea0003800000 */
.L_x_2262:
[----:B------:R-:W-:-:S03]  /*7140*/  UMOV UR16, 0xffffffff ;  /* 0xffffffff00107882 */ /* 0x000fc60000000000 */
[----:B------:R-:W-:Y:S05]  /*7150*/  BRA.DIV UR16, `(.L_x_2265) ;  /* 0x0000003a10f07947 */ /* 0x000fea000b800000 */
[----:B------:R-:W-:Y:S01]  /*7160*/  NOP ;  /* 0x0000000000007918 */ /* 0x000fe20000000000 */
.L_x_2344:
        /* <DEDUP_REMOVED lines=9> */
[----:B------:R-:W-:-:S03]  /*7200*/  UMOV UR27, 0x14f00000 ;  /* 0x14f00000001b7882 */ /* 0x000fc60000000000 */
        /* <DEDUP_REMOVED lines=9> */
.L_x_2267:
[----:B------:R-:W-:Y:S05]  /*72a0*/  BSYNC B0 ;  /* 0x0000000000007941 */ /* 0x000fea0003800000 */
.L_x_2266:
        /* <DEDUP_REMOVED lines=17> */
.L_x_2269:
[----:B------:R-:W-:Y:S05]  /*73c0*/  BSYNC B0 ;  /* 0x0000000000007941 */ /* 0x000fea0003800000 */
.L_x_2268:
[----:B------:R-:W-:Y:S06]  /*73d0*/  BAR.ARV 0xa, 0xa0 ;  /* 0x0282800000007b1d */ /* 0x000fec0000002000 */
[----:B------:R-:W-:Y:S04]  /*73e0*/  BSSY B0, `(.L_x_2270) ;  /* 0x0000003000007945 */ /* 0x000fe80003800000 */
[----:B------:R-:W-:Y:S05]  /*73f0*/  @!P0 BRA `(.L_x_2271) ;  /* 0x0000000000048947 */ /* 0x000fea0003800000 */
[----:B------:R-:W-:-:S04]  /*7400*/  DEPBAR.LE SB0, 0x0 ;  /* 0x000080000000791a */ /* 0x000fc80000000000 */
.L_x_2271:
[----:B------:R-:W-:Y:S05]  /*7410*/  BSYNC B0 ;  /* 0x0000000000007941 */ /* 0x000fea0003800000 */
.L_x_2270:
        /* <DEDUP_REMOVED lines=19> */
.L_x_2273:
[----:B------:R-:W-:Y:S05]  /*7550*/  BSYNC B0 ;  /* 0x0000000000007941 */ /* 0x000fea0003800000 */
.L_x_2272:
        /* <DEDUP_REMOVED lines=9> */
.L_x_2276:
[----:B------:R-:W2:Y:S04]  /*75f0*/  LDG.E.STRONG.GPU R0, desc[UR46][R2.64] ;  /* 0x0000002e02007981 */ /* 0x000ea8000c1ef900 */
[----:B--2---:R-:W-:Y:S01]  /*7600*/  CCTL.IVALL ;  /* 0x00000000ff00798f */ /* 0x004fe20002000000 */
[----:B------:R-:W-:Y:S05]  /*7610*/  YIELD ;  /* 0x0000000000007946 */ /* 0x000fea0003800000 */
[----:B------:R-:W-:-:S13]  /*7620*/  ISETP.NE.AND P1, PT, R0, UR22, PT ;  /* 0x0000001600007c0c */ /* 0x000fda000bf25270 */
[----:B------:R-:W-:Y:S05]  /*7630*/  @P1 BRA `(.L_x_2276) ;  /* 0xfffffffc00ec1947 */ /* 0x000fea000383ffff */
.L_x_2275:
[----:B------:R-:W-:Y:S05]  /*7640*/  BSYNC B0 ;  /* 0x0000000000007941 */ /* 0x000fea0003800000 */
.L_x_2274:
[----:B------:R-:W-:-:S03]  /*7650*/  UMOV UR12, 0xffffffff ;  /* 0xffffffff000c7882 */ /* 0x000fc60000000000 */
[----:B------:R-:W-:Y:S05]  /*7660*/  BRA.DIV UR12, `(.L_x_2277) ;  /* 0x000000360cc87947 */ /* 0x000fea000b800000 */
[----:B------:R-:W-:Y:S01]  /*7670*/  NOP ;  /* 0x0000000000007918 */ /* 0x000fe20000000000 */
.L_x_2347:
        /* <DEDUP_REMOVED lines=15> */
.L_x_2279:
[----:B------:R-:W-:Y:S05]  /*7770*/  BSYNC B0 ;  /* 0x0000000000007941 */ /* 0x000fea0003800000 */
.L_x_2278:
        /* <DEDUP_REMOVED lines=15> */
.L_x_2281:
[----:B------:R-:W-:Y:S05]  /*7870*/  BSYNC B0 ;  /* 0x0000000000007941 */ /* 0x000fea0003800000 */
.L_x_2280:
[----:B------:R-:W-:Y:S06]  /*7880*/  BAR.ARV 0xa, 0xa0 ;  /* 0x0282800000007b1d */ /* 0x000fec0000002000 */
[----:B------:R-:W-:Y:S04]  /*7890*/  BSSY B0, `(.L_x_2282) ;  /* 0x0000003000007945 */ /* 0x000fe80003800000 */
[----:B------:R-:W-:Y:S05]  /*78a0*/  @!P0 BRA `(.L_x_2283) ;  /* 0x0000000000048947 */ /* 0x000fea0003800000 */
[----:B------:R-:W-:-:S04]  /*78b0*/  DEPBAR.LE SB0, 0x0 ;  /* 0x000080000000791a */ /* 0x000fc80000000000 */
.L_x_2283:
[----:B------:R-:W-:Y:S05]  /*78c0*/  BSYNC B0 ;  /* 0x0000000000007941 */ /* 0x000fea0003800000 */
.L_x_2282:
        /* <DEDUP_REMOVED lines=19> */
.L_x_2285:
[----:B------:R-:W-:Y:S05]  /*7a00*/  BSYNC B0 ;  /* 0x0000000000007941 */ /* 0x000fea0003800000 */
.L_x_2284:
[----:B------:R-:W-:Y:S02]  /*7a10*/  UIADD3 UR9, UR9, 0x2, URZ ;  /* 0x0000000209097890 */ /* 0x000fe4000fffe03f */
[----:B------:R-:W-:Y:S02]  /*7a20*/  UIADD3 UR4, UR4, 0x4000, URZ ;  /* 0x0000400004047890 */ /* 0x000fe4000fffe03f */
[----:B------:R-:W-:-:S06]  /*7a30*/  UISETP.GE.AND UP0, UPT, UR9, UR11, UPT ;  /* 0x0000000b0900728c */ /* 0x000fcc000bf06270 */
[----:B------:R-:W-:-:S13]  /*7a40*/  PLOP3.LUT P1, PT, PT, PT, UP0, 0x80, 0x0 ;  /* 0x000000000000781c */ /* 0x000fda0003f2f008 */
[----:B------:R-:W-:Y:S05]  /*7a50*/  @!P1 BRA `(.L_x_2286) ;  /* 0xfffffff400749947 */ /* 0x000fea000383ffff */
.L_x_2247:
        /* <DEDUP_REMOVED lines=41> */
.L_x_2289:
[----:B------:R-:W-:Y:S05]  /*7cf0*/  BSYNC B0 ;  /* 0x0000000000007941 */ /* 0x000fea0003800000 */
.L_x_2288:
[----:B------:R-:W-:Y:S05]  /*7d00*/  BRA `(.L_x_2290) ;  /* 0x0000000000047947 */ /* 0x000fea0003800000 */
.L_x_2287:
[----:B------:R-:W-:-:S05]  /*7d10*/  UMOV UR4, UR9 ;  /* 0x0000000900047c82 */ /* 0x000fca0008000000 */
.L_x_2290:
        /* <DEDUP_REMOVED lines=11> */
.L_x_2295:
        /* <DEDUP_REMOVED lines=24> */
.L_x_2292:
[----:B------:R-:W-:Y:S05]  /*7f50*/  BSYNC B0 ;  /* 0x0000000000007941 */ /* 0x000fea0003800000 */
.L_x_2291:
        /* <DEDUP_REMOVED lines=24> */
.L_x_2294:
[----:B------:R-:W-:Y:S05]  /*80e0*/  BSYNC B0 ;  /* 0x0000000000007941 */ /* 0x000fea0003800000 */
.L_x_2293:
[----:B------:R-:W-:Y:S02]  /*80f0*/  UIADD3 UR7, UR7, 0x2, URZ ;  /* 0x0000000207077890 */ /* 0x000fe4000fffe03f */
[----:B------:R-:W-:Y:S02]  /*8100*/  ULEA UR5, UR19, UR5, 0x1 ;  /* 0x0000000513057291 */ /* 0x000fe4000f8e083f */
[----:B------:R-:W-:Y:S02]  /*8110*/  ULEA UR6, UR19, UR6, 0x1 ;  /* 0x0000000613067291 */ /* 0x000fe4000f8e083f */
[----:B------:R-:W-:-:S13]  /*8120*/  ISETP.NE.AND P0, PT, RZ, UR7, PT ;  /* 0x00000007ff007c0c */ /* 0x000fda000bf05270 */
[----:B------:R-:W-:Y:S05]  /*8130*/  @!P0 BRA `(.L_x_2198) ;  /* 0x0000002800388947 */ /* 0x000fea0003800000 */
[----:B------:R-:W-:Y:S05]  /*8140*/  BRA `(.L_x_2295) ;  /* 0xfffffffc00207947 */ /* 0x000fea000383ffff */
.L_x_2239:
        /* <DEDUP_REMOVED lines=14> */
.L_x_2296:
        /* <DEDUP_REMOVED lines=14> */
.L_x_2298:
[----:B------:R-:W-:-:S05]  /*8310*/  ULDC UR4, c[0x0][0x8c4] ;  /* 0x0002310000047ab9 */ /* 0x000fca0000000800 */
.L_x_2297:
        /* <DEDUP_REMOVED lines=59> */
.L_x_2300:
        /* <DEDUP_REMOVED lines=13> */
.L_x_2301:
        /* <DEDUP_REMOVED lines=8> */
.L_x_2302:
        /* <DEDUP_REMOVED lines=21> */
.L_x_2303:
        /* <DEDUP_REMOVED lines=50> */
.L_x_2348:
        /* <DEDUP_REMOVED lines=15> */
.L_x_2306:
        /* <DEDUP_REMOVED lines=97> */
.L_x_2317:
[----:B-123--:R-:W-:-:S04]  /*9390*/  SHF.L.U32 R18, R10, 0x1f, RZ ;  /* 0x0000001f0a127819 */ /* 0x00efc800000006ff */
[----:B------:R-:W2:Y:S02]  /*93a0*/  SYNCS.PHASECHK.TRANS64.TRYWAIT P1, [R15+URZ+0x30840], R18 ;  /* 0x030840120f0075a7 */ /* 0x000ea4000802017f */
[----:B--2---:R-:W-:Y:S05]  /*93b0*/  @!P1 BRA `(.L_x_2309) ;  /* 0x0000001800a49947 */ /* 0x004fea0003800000 */
.L_x_2349:
        /* <DEDUP_REMOVED lines=8> */
.L_x_2310:
        /* <DEDUP_REMOVED lines=37> */
.L_x_2350:
        /* <DEDUP_REMOVED lines=8> */
.L_x_2312:
        /* <DEDUP_REMOVED lines=37> */
.L_x_2351:
        /* <DEDUP_REMOVED lines=8> */
.L_x_2314:
        /* <DEDUP_REMOVED lines=31> */
.L_x_2353:
        /* <DEDUP_REMOVED lines=8> */
.L_x_2316:
        /* <DEDUP_REMOVED lines=37> */
.L_x_2308:
[----:B------:R-:W4:Y:S02]  /*9ea0*/  LDL.LU R4, [R1+0x4] ;  /* 0x0000040001047983 */ /* 0x000f240000300800 */
[----:B----4-:R-:W-:Y:S02]  /*9eb0*/  ISETP.NE.AND P1, PT, R4, RZ, PT ;  /* 0x000000ff0400720c */ /* 0x010fe40003f25270 */
[----:B------:R4:W5:Y:S11]  /*9ec0*/  LDL R4, [R1] ;  /* 0x0000000001047983 */ /* 0x0009760000100800 */
[----:B----4-:R-:W-:Y:S05]  /*9ed0*/  @!P1 BRA `(.L_x_2307) ;  /* 0x00000004005c9947 */ /* 0x010fea0003800000 */
[----:B------:R-:W-:-:S04]  /*9ee0*/  SHF.L.U32 R12, R10, 0x1f, RZ ;  /* 0x0000001f0a0c7819 */ /* 0x000fc800000006ff */
[----:B------:R-:W4:Y:S02]  /*9ef0*/  SYNCS.PHASECHK.TRANS64.TRYWAIT P1, [R15+URZ+0x30840], R12 ;  /* 0x0308400c0f0075a7 */ /* 0x000f24000802017f */
[----:B----4-:R-:W-:Y:S05]  /*9f00*/  @!P1 BRA `(.L_x_2318) ;  /* 0x0000001000249947 */ /* 0x010fea0003800000 */
.L_x_2354:
        /* <DEDUP_REMOVED lines=8> */
.L_x_2319:
        /* <DEDUP_REMOVED lines=34> */
.L_x_2355:
        /* <DEDUP_REMOVED lines=8> */
.L_x_2321:
        /* <DEDUP_REMOVED lines=34> */
.L_x_2307:
[----:B------:R-:W1:Y:S01]  /*a450*/  S2R R0, SR_TID.X ;  /* 0x0000000000007919 */ /* 0x000e620000002100 */
[----:B------:R-:W-:Y:S01]  /*a460*/  IMAD R3, R16, 0x8, R15 ;  /* 0x0000000810037824 */ /* 0x000fe200078e020f */
[----:B-1----:R-:W-:Y:S02]  /*a470*/  LOP3.LUT R2, R0, 0x7f, RZ, 0xc0, !PT ;  /* 0x0000007f00027812 */ /* 0x002fe400078ec0ff */
[----:B------:R-:W-:Y:S02]  /*a480*/  SHF.L.U32 R0, R10, 0x1f, RZ ;  /* 0x0000001f0a007819 */ /* 0x000fe400000006ff */
[----:B------:R-:W-:Y:S02]  /*a490*/  ISETP.NE.AND P1, PT, R2, RZ, PT ;  /* 0x000000ff0200720c */ /* 0x000fe40003f25270 */
[----:B------:R-:W1:Y:S02]  /*a4a0*/  SYNCS.PHASECHK.TRANS64.TRYWAIT P0, [R3+URZ+0x30840], R0 ;  /* 0x03084000030075a7 */ /* 0x000e64000800017f */
[----:B-1----:R-:W-:Y:S09]  /*a4b0*/  @!P0 BRA `(.L_x_2322) ;  /* 0x0000000800e08947 */ /* 0x002ff20003800000 */
.L_x_2356:
[----:B------:R-:W-:Y:S05]  /*a4c0*/  @P1 BRA `(.L_x_2323) ;  /* 0x0000000000181947 */ /* 0x000fea0003800000 */
[----:B------:R-:W1:Y:S01]  /*a4d0*/  S2R R2, SR_TID.X ;  /* 0x0000000000027919 */ /* 0x000e620000002100 */
[----:B------:R-:W-:-:S04]  /*a4e0*/  IMAD.MOV.U32 R0, RZ, RZ, 0x4100 ;  /* 0x00004100ff007424 */ /* 0x000fc800078e00ff */
[----:B------:R1:W-:Y:S02]  /*a4f0*/  SYNCS.ARRIVE.TRANS64 RZ, [R3+URZ+0x30830], R0 ;  /* 0x0308300003ff79a7 */ /* 0x0003e4000800003f */
[----:B-1----:R-:W-:-:S13]  /*a500*/  LOP3.LUT P0, RZ, R2, 0x1f, RZ, 0xc0, !PT ;  /* 0x0000001f02ff7812 */ /* 0x002fda000780c0ff */
[----:B------:R-:W-:Y:S05]  /*a510*/  @!P0 BRA `(.L_x_2323) ;  /* 0x0000000000048947 */ /* 0x000fea0003800000 */
[----:B------:R-:W-:Y:S01]  /*a520*/  BPT.TRAP 0x1 ;  /* 0x000000040000795c */ /* 0x000fe20000300000 */
.L_x_2323:
        /* <DEDUP_REMOVED lines=41> */
.L_x_2304:
[----:B------:R-:W-:Y:S05]  /*a7c0*/  BSYNC B0 ;  /* 0x0000000000007941 */ /* 0x000fea0003800000 */
.L_x_2299:
[----:B------:R-:W-:-:S03]  /*a7d0*/  UMOV UR8, 0xffffffff ;  /* 0xffffffff00087882 */ /* 0x000fc60000000000 */
[----:B------:R-:W-:Y:S05]  /*a7e0*/  BRA.DIV UR8, `(.L_x_2324) ;  /* 0x0000000a08287947 */ /* 0x000fea000b800000 */
[----:B------:R-:W-:-:S13]  /*a7f0*/  ELECT P6, URZ, PT ;  /* 0x00000000003f782f */ /* 0x000fda00038c0000 */
.L_x_2359:
[----:B------:R-:W-:Y:S05]  /*a800*/  @!P6 BRA `(.L_x_2198) ;  /* 0x000000000084e947 */ /* 0x000fea0003800000 */
[----:B------:R-:W-:-:S06]  /*a810*/  ULOP3.LUT UR8, UR38, 0x2, URZ, 0xfc, !UPT ;  /* 0x0000000226087892 */ /* 0x000fcc000f8efc3f */
[----:B------:R-:W-:-:S05]  /*a820*/  IMAD.U32 R2, RZ, RZ, UR8 ;  /* 0x00000008ff027e24 */ /* 0x000fca000f8e00ff */
[----:B------:R-:W-:-:S13]  /*a830*/  ISETP.NE.AND P2, PT, R2, 0x3, PT ;  /* 0x000000030200780c */ /* 0x000fda0003f45270 */
[----:B------:R-:W-:Y:S05]  /*a840*/  @!P2 BRA `(.L_x_2325) ;  /* 0x000000000004a947 */ /* 0x000fea0003800000 */
[----:B---3--:R-:W-:Y:S01]  /*a850*/  BPT.TRAP 0x1 ;  /* 0x000000040000795c */ /* 0x008fe20000300000 */
.L_x_2325:
        /* <DEDUP_REMOVED lines=15> */
.L_x_2360:
[----:B------:R-:W2:Y:S02]  /*a950*/  SYNCS.PHASECHK.TRANS64.TRYWAIT P0, [R3+URZ], R2 ;  /* 0x00000002030075a7 */ /* 0x000ea4000800017f */
[----:B--2---:R-:W-:Y:S05]  /*a960*/  @!P0 BRA `(.L_x_2327) ;  /* 0x0000000400fc8947 */ /* 0x004fea0003800000 */
.L_x_2361:
[----:B------:R-:W-:Y:S05]  /*a970*/  @!P2 BRA `(.L_x_2328) ;  /* 0x000000000004a947 */ /* 0x000fea0003800000 */
[----:B---3--:R-:W-:Y:S01]  /*a980*/  BPT.TRAP 0x1 ;  /* 0x000000040000795c */ /* 0x008fe20000300000 */
.L_x_2328:
[----:B--2---:R-:W-:-:S04]  /*a990*/  VIADD R3, R8, 0x30840 ;  /* 0x0003084008037836 */ /* 0x004fc80000000000 */
[----:B------:R-:W-:-:S04]  /*a9a0*/  IMAD R5, R0, 0x8, R3 ;  /* 0x0000000800057824 */ /* 0x000fc800078e0203 */
[----:B------:R-:W2:Y:S02]  /*a9b0*/  SYNCS.PHASECHK.TRANS64.TRYWAIT P0, [R5+URZ], R4 ;  /* 0x00000004050075a7 */ /* 0x000ea4000800017f */
[----:B--2---:R-:W-:Y:S05]  /*a9c0*/  @!P0 BRA `(.L_x_2329) ;  /* 0x0000000400f88947 */ /* 0x004fea0003800000 */
.L_x_2362:
[----:B------:R-:W-:-:S07]  /*a9d0*/  IMAD R3, R6, 0x8, R3 ;  /* 0x0000000806037824 */ /* 0x000fce00078e0203 */
.L_x_2330:
[----:B----4-:R4:W1:Y:S02]  /*a9e0*/  SYNCS.PHASECHK.TRANS64.TRYWAIT P0, [R3+URZ], R2 ;  /* 0x00000002030075a7 */ /* 0x010864000800017f */
[----:B-1----:R-:W-:Y:S05]  /*a9f0*/  @!P0 NANOSLEEP.SYNCS 0x989680 ;  /* 0x009896800000895d */ /* 0x002fea0003900000 */
[----:B------:R-:W1:Y:S02]  /*aa00*/  @!P0 SYNCS.PHASECHK.TRANS64 P0, [R3+URZ], R2 ;  /* 0x00000002030085a7 */ /* 0x000e64000800007f */
[----:B-1----:R-:W-:Y:S05]  /*aa10*/  @!P0 BRA `(.L_x_2330) ;  /* 0xfffffffc00f08947 */ /* 0x002fea000383ffff */
.L_x_2198:
[----:B---3--:R-:W-:Y:S05]  /*aa20*/  BSYNC B6 ;  /* 0x0000000000067941 */ /* 0x008fea0003800000 */
.L_x_2192:
[----:B------:R-:W-:Y:S05]  /*aa30*/  EXIT ;  /* 0x000000000000794d */ /* 0x000fea0003800000 */
.L_x_2209:
[----:B------:R-:W-:Y:S02]  /*aa40*/  IMAD.MOV.U32 R12, RZ, RZ, RZ ;  /* 0x000000ffff0c7224 */ /* 0x000fe400078e00ff */
[----:B------:R-:W-:Y:S02]  /*aa50*/  IMAD.MOV.U32 R11, RZ, RZ, 0x1f ;  /* 0x0000001fff0b7424 */ /* 0x000fe400078e00ff */
[----:B------:R-:W-:-:S07]  /*aa60*/  IMAD.MOV.U32 R15, RZ, RZ, -0x1 ;  /* 0xffffffffff0f7424 */ /* 0x000fce00078e00ff */
[----:B------:R-:W-:Y:S05]  /*aa70*/  WARPSYNC.COLLECTIVE R15, `(.L_x_2331) ;  /* 0x000000000f087348 */ /* 0x000fea0003c00000 */
[----:B------:R1:W2:Y:S02]  /*aa80*/  SHFL.IDX P6, R14, R13, R12, R11 ;  /* 0x0000000c0d0e7389 */ /* 0x0002a400000c000b */
[----:B-12---:R-:W-:Y:S01]  /*aa90*/  ENDCOLLECTIVE ;  /* 0x000000000000791b */ /* 0x006fe20003800000 */
.L_x_2331:
[----:B------:R-:W-:Y:S05]  /*aaa0*/  BRA `(.L_x_2332) ;  /* 0xffffff6800e47947 */ /* 0x000fea000383ffff */
.L_x_2211:
        /* <DEDUP_REMOVED lines=8> */
.L_x_2215:
[----:B---3--:R3:W4:Y:S02]  /*ab30*/  SYNCS.PHASECHK.TRANS64.TRYWAIT P0, [R0+URZ+0x30810], R191 ;  /* 0x030810bf000075a7 */ /* 0x008724000800017f */
[----:B----4-:R-:W-:Y:S05]  /*ab40*/  @!P0 NANOSLEEP.SYNCS 0x989680 ;  /* 0x009896800000895d */ /* 0x010fea0003900000 */
[----:B------:R-:W4:Y:S02]  /*ab50*/  @!P0 SYNCS.PHASECHK.TRANS64 P0, [R0+URZ+0x30810], R191 ;  /* 0x030810bf000085a7 */ /* 0x000f24000800007f */
[----:B----4-:R-:W-:Y:S05]  /*ab60*/  @!P0 BRA `(.L_x_2215) ;  /* 0xfffffffc00f08947 */ /* 0x010fea000383ffff */
[----:B------:R-:W-:Y:S05]  /*ab70*/  BRA `(.L_x_2214) ;  /* 0xffffff7000cc7947 */ /* 0x000fea000383ffff */
.L_x_2219:
[----:B--2---:R2:W1:Y:S02]  /*ab80*/  SYNCS.PHASECHK.TRANS64.TRYWAIT P0, [R0+URZ+0x30830], R191 ;  /* 0x030830bf000075a7 */ /* 0x004464000800017f */
[----:B-1----:R-:W-:Y:S05]  /*ab90*/  @!P0 NANOSLEEP.SYNCS 0x989680 ;  /* 0x009896800000895d */ /* 0x002fea0003900000 */
[----:B------:R-:W1:Y:S02]  /*aba0*/  @!P0 SYNCS.PHASECHK.TRANS64 P0, [R0+URZ+0x30830], R191 ;  /* 0x030830bf000085a7 */ /* 0x000e64000800007f */
[----:B-1----:R-:W-:Y:S05]  /*abb0*/  @!P0 BRA `(.L_x_2219) ;  /* 0xfffffffc00f08947 */ /* 0x002fea000383ffff */
[----:B------:R-:W-:Y:S05]  /*abc0*/  BRA `(.L_x_2218) ;  /* 0xffffff7800e47947 */ /* 0x000fea000383ffff */
.L_x_2226:
[----:B------:R-:W-:Y:S01]  /*abd0*/  BSSY B0, `(.L_x_2333) ;  /* 0x0000005000007945 */ /* 0x000fe20003800000 */
[----:B------:R-:W-:-:S07]  /*abe0*/  IMAD.MOV.U32 R15, RZ, RZ, -0x1 ;  /* 0xffffffffff0f7424 */ /* 0x000fce00078e00ff */
[----:B-1----:R-:W-:Y:S05]  /*abf0*/  WARPSYNC.COLLECTIVE R15, `(.L_x_2334) ;  /* 0x000000000f087348 */ /* 0x002fea0003c00000 */
[----:B------:R-:W-:Y:S01]  /*ac00*/  NOP ;  /* 0x0000000000007918 */ /* 0x000fe20000000000 */
[----:B-1----:R-:W-:Y:S01]  /*ac10*/  ENDCOLLECTIVE ;  /* 0x000000000000791b */ /* 0x002fe20003800000 */
.L_x_2334:
[----:B------:R-:W-:Y:S05]  /*ac20*/  BSYNC B0 ;  /* 0x0000000000007941 */ /* 0x000fea0003800000 */
.L_x_2333:
[----:B------:R-:W-:Y:S05]  /*ac30*/  BRA `(.L_x_2335) ;  /* 0xffffffac00187947 */ /* 0x000fea000383ffff */
.L_x_2235:
[----:B------:R-:W-:Y:S01]  /*ac40*/  BSSY B0, `(.L_x_2336) ;  /* 0x0000005000007945 */ /* 0x000fe20003800000 */
[----:B------:R-:W-:-:S07]  /*ac50*/  IMAD.MOV.U32 R15, RZ, RZ, -0x1 ;  /* 0xffffffffff0f7424 */ /* 0x000fce00078e00ff */
[----:B-12---:R-:W-:Y:S05]  /*ac60*/  WARPSYNC.COLLECTIVE R15, `(.L_x_2337) ;  /* 0x000000000f087348 */ /* 0x006fea0003c00000 */
[----:B------:R-:W-:Y:S01]  /*ac70*/  NOP ;  /* 0x0000000000007918 */ /* 0x000fe20000000000 */
[----:B-12---:R-:W-:Y:S01]  /*ac80*/  ENDCOLLECTIVE ;  /* 0x000000000000791b */ /* 0x006fe20003800000 */
.L_x_2337:
[----:B------:R-:W-:Y:S05]  /*ac90*/  BSYNC B0 ;  /* 0x0000000000007941 */ /* 0x000fea0003800000 */
.L_x_2336:
[----:B------:R-:W-:Y:S05]  /*aca0*/  BRA `(.L_x_2338) ;  /* 0xffffffb0001c7947 */ /* 0x000fea000383ffff */
.L_x_2252:
[----:B------:R-:W-:Y:S01]  /*acb0*/  BSSY B0, `(.L_x_2339) ;  /* 0x0000005000007945 */ /* 0x000fe20003800000 */
[----:B------:R-:W-:-:S07]  /*acc0*/  IMAD.MOV.U32 R15, RZ, RZ, -0x1 ;  /* 0xffffffffff0f7424 */ /* 0x000fce00078e00ff */
[----:B------:R-:W-:Y:S05]  /*acd0*/  WARPSYNC.COLLECTIVE R15, `(.L_x_2340) ;  /* 0x000000000f087348 */ /* 0x000fea0003c00000 */
[----:B------:R-:W-:Y:S01]  /*ace0*/  NOP ;  /* 0x0000000000007918 */ /* 0x000fe20000000000 */
[----:B------:R-:W-:Y:S01]  /*acf0*/  ENDCOLLECTIVE ;  /* 0x000000000000791b */ /* 0x000fe20003800000 */
.L_x_2340:
[----:B------:R-:W-:Y:S05]  /*ad00*/  BSYNC B0 ;  /* 0x0000000000007941 */ /* 0x000fea0003800000 */
.L_x_2339:
[----:B------:R-:W-:Y:S05]  /*ad10*/  BRA `(.L_x_2341) ;  /* 0xffffffbc00647947 */ /* 0x000fea000383ffff */
.L_x_2265:
[----:B------:R-:W-:Y:S01]  /*ad20*/  BSSY B0, `(.L_x_2342) ;  /* 0x0000005000007945 */ /* 0x000fe20003800000 */
[----:B------:R-:W-:-:S07]  /*ad30*/  IMAD.MOV.U32 R15, RZ, RZ, -0x1 ;  /* 0xffffffffff0f7424 */ /* 0x000fce00078e00ff */
[----:B------:R-:W-:Y:S05]  /*ad40*/  WARPSYNC.COLLECTIVE R15, `(.L_x_2343) ;  /* 0x000000000f087348 */ /* 0x000fea0003c00000 */
[----:B------:R-:W-:Y:S01]  /*ad50*/  NOP ;  /* 0x0000000000007918 */ /* 0x000fe20000000000 */
[----:B------:R-:W-:Y:S01]  /*ad60*/  ENDCOLLECTIVE ;  /* 0x000000000000791b */ /* 0x000fe20003800000 */
.L_x_2343:
[----:B------:R-:W-:Y:S05]  /*ad70*/  BSYNC B0 ;  /* 0x0000000000007941 */ /* 0x000fea0003800000 */
.L_x_2342:
[----:B------:R-:W-:Y:S05]  /*ad80*/  BRA `(.L_x_2344) ;  /* 0xffffffc000f87947 */ /* 0x000fea000383ffff */
.L_x_2277:
[----:B------:R-:W-:Y:S01]  /*ad90*/  BSSY B0, `(.L_x_2345) ;  /* 0x0000005000007945 */ /* 0x000fe20003800000 */
[----:B------:R-:W-:-:S07]  /*ada0*/  IMAD.MOV.U32 R15, RZ, RZ, -0x1 ;  /* 0xffffffffff0f7424 */ /* 0x000fce00078e00ff */
[----:B------:R-:W-:Y:S05]  /*adb0*/  WARPSYNC.COLLECTIVE R15, `(.L_x_2346) ;  /* 0x000000000f087348 */ /* 0x000fea0003c00000 */
[----:B------:R-:W-:Y:S01]  /*adc0*/  NOP ;  /* 0x0000000000007918 */ /* 0x000fe20000000000 */
[----:B------:R-:W-:Y:S01]  /*add0*/  ENDCOLLECTIVE ;  /* 0x000000000000791b */ /* 0x000fe20003800000 */
.L_x_2346:
[----:B------:R-:W-:Y:S05]  /*ade0*/  BSYNC B0 ;  /* 0x0000000000007941 */ /* 0x000fea0003800000 */
.L_x_2345:
[----:B------:R-:W-:Y:S05]  /*adf0*/  BRA `(.L_x_2347) ;  /* 0xffffffc800207947 */ /* 0x000fea000383ffff */
.L_x_2305:
[----:B-1----:R1:W2:Y:S02]  /*ae00*/  SYNCS.PHASECHK.TRANS64.TRYWAIT P0, [R15+URZ+0x30820], R0 ;  /* 0x030820000f0075a7 */ /* 0x0022a4000800017f */
[----:B--2---:R-:W-:Y:S05]  /*ae10*/  @!P0 NANOSLEEP.SYNCS 0x989680 ;  /* 0x009896800000895d */ /* 0x004fea0003900000 */
[----:B------:R-:W2:Y:S02]  /*ae20*/  @!P0 SYNCS.PHASECHK.TRANS64 P0, [R15+URZ+0x30820], R0 ;  /* 0x030820000f0085a7 */ /* 0x000ea4000800007f */
[----:B--2---:R-:W-:Y:S05]  /*ae30*/  @!P0 BRA `(.L_x_2305) ;  /* 0xfffffffc00f08947 */ /* 0x004fea000383ffff */
[----:B------:R-:W-:Y:S05]  /*ae40*/  BRA `(.L_x_2348) ;  /* 0xffffffdc00907947 */ /* 0x000fea000383ffff */
.L_x_2309:
[----:B--2---:R2:W3:Y:S02]  /*ae50*/  SYNCS.PHASECHK.TRANS64.TRYWAIT P1, [R15+URZ+0x30840], R18 ;  /* 0x030840120f0075a7 */ /* 0x0044e4000802017f */
[----:B---3--:R-:W-:Y:S05]  /*ae60*/  @!P1 NANOSLEEP.SYNCS 0x989680 ;  /* 0x009896800000995d */ /* 0x008fea0003900000 */
[----:B------:R-:W3:Y:S02]  /*ae70*/  @!P1 SYNCS.PHASECHK.TRANS64 P1, [R15+URZ+0x30840], R18 ;  /* 0x030840120f0095a7 */ /* 0x000ee4000802007f */
[----:B---3--:R-:W-:Y:S05]  /*ae80*/  @!P1 BRA `(.L_x_2309) ;  /* 0xfffffffc00f09947 */ /* 0x008fea000383ffff */
[----:B------:R-:W-:Y:S05]  /*ae90*/  BRA `(.L_x_2349) ;  /* 0xffffffe400487947 */ /* 0x000fea000383ffff */
.L_x_2311:
[----:B-1----:R1:W3:Y:S02]  /*aea0*/  SYNCS.PHASECHK.TRANS64.TRYWAIT P1, [R15+URZ+0x30828], R18 ;  /* 0x030828120f0075a7 */ /* 0x0022e4000802017f */
[----:B---3--:R-:W-:Y:S05]  /*aeb0*/  @!P1 NANOSLEEP.SYNCS 0x989680 ;  /* 0x009896800000995d */ /* 0x008fea0003900000 */
[----:B------:R-:W3:Y:S02]  /*aec0*/  @!P1 SYNCS.PHASECHK.TRANS64 P1, [R15+URZ+0x30828], R18 ;  /* 0x030828120f0095a7 */ /* 0x000ee4000802007f */
[----:B---3--:R-:W-:Y:S05]  /*aed0*/  @!P1 BRA `(.L_x_2311) ;  /* 0xfffffffc00f09947 */ /* 0x008fea000383ffff */
[----:B------:R-:W-:Y:S05]  /*aee0*/  BRA `(.L_x_2350) ;  /* 0xffffffe400e87947 */ /* 0x000fea000383ffff */
.L_x_2313:
[----:B---3--:R3:W4:Y:S02]  /*aef0*/  SYNCS.PHASECHK.TRANS64.TRYWAIT P1, [R15+URZ+0x30848], R18 ;  /* 0x030848120f0075a7 */ /* 0x008724000802017f */
[----:B----4-:R-:W-:Y:S05]  /*af00*/  @!P1 NANOSLEEP.SYNCS 0x989680 ;  /* 0x009896800000995d */ /* 0x010fea0003900000 */
[----:B------:R-:W4:Y:S02]  /*af10*/  @!P1 SYNCS.PHASECHK.TRANS64 P1, [R15+URZ+0x30848], R18 ;  /* 0x030848120f0095a7 */ /* 0x000f24000802007f */
[----:B----4-:R-:W-:Y:S05]  /*af20*/  @!P1 BRA `(.L_x_2313) ;  /* 0xfffffffc00f09947 */ /* 0x010fea000383ffff */
[----:B------:R-:W-:Y:S05]  /*af30*/  BRA `(.L_x_2351) ;  /* 0xffffffe800887947 */ /* 0x000fea000383ffff */
.L_x_2315:
[----:B------:R-:W-:-:S07]  /*af40*/  SHF.L.U32 R4, R10, 0x1f, RZ ;  /* 0x0000001f0a047819 */ /* 0x000fce00000006ff */
.L_x_2352:
[----:B----4-:R4:W1:Y:S02]  /*af50*/  SYNCS.PHASECHK.TRANS64.TRYWAIT P1, [R15+URZ+0x30820], R4 ;  /* 0x030820040f0075a7 */ /* 0x010864000802017f */
[----:B-1----:R-:W-:Y:S05]  /*af60*/  @!P1 NANOSLEEP.SYNCS 0x989680 ;  /* 0x009896800000995d */ /* 0x002fea0003900000 */
[----:B------:R-:W1:Y:S02]  /*af70*/  @!P1 SYNCS.PHASECHK.TRANS64 P1, [R15+URZ+0x30820], R4 ;  /* 0x030820040f0095a7 */ /* 0x000e64000802007f */
[----:B-1----:R-:W-:Y:S05]  /*af80*/  @!P1 BRA `(.L_x_2352) ;  /* 0xfffffffc00f09947 */ /* 0x002fea000383ffff */
[----:B------:R-:W-:Y:S05]  /*af90*/  BRA `(.L_x_2353) ;  /* 0xffffffec000c7947 */ /* 0x000fea000383ffff */
.L_x_2318:
[----:B----4-:R4:W1:Y:S02]  /*afa0*/  SYNCS.PHASECHK.TRANS64.TRYWAIT P1, [R15+URZ+0x30840], R12 ;  /* 0x0308400c0f0075a7 */ /* 0x010864000802017f */
[----:B-1----:R-:W-:Y:S05]  /*afb0*/  @!P1 NANOSLEEP.SYNCS 0x989680 ;  /* 0x009896800000995d */ /* 0x002fea0003900000 */
[----:B------:R-:W1:Y:S02]  /*afc0*/  @!P1 SYNCS.PHASECHK.TRANS64 P1, [R15+URZ+0x30840], R12 ;  /* 0x0308400c0f0095a7 */ /* 0x000e64000802007f */
[----:B-1----:R-:W-:Y:S05]  /*afd0*/  @!P1 BRA `(.L_x_2318) ;  /* 0xfffffffc00f09947 */ /* 0x002fea000383ffff */
[----:B------:R-:W-:Y:S05]  /*afe0*/  BRA `(.L_x_2354) ;  /* 0xffffffec00c87947 */ /* 0x000fea000383ffff */
.L_x_2320:
[----:B-1----:R1:W2:Y:S02]  /*aff0*/  SYNCS.PHASECHK.TRANS64.TRYWAIT P1, [R15+URZ+0x30828], R12 ;  /* 0x0308280c0f0075a7 */ /* 0x0022a4000802017f */
[----:B--2---:R-:W-:Y:S05]  /*b000*/  @!P1 NANOSLEEP.SYNCS 0x989680 ;  /* 0x009896800000995d */ /* 0x004fea0003900000 */
[----:B------:R-:W2:Y:S02]  /*b010*/  @!P1 SYNCS.PHASECHK.TRANS64 P1, [R15+URZ+0x30828], R12 ;  /* 0x0308280c0f0095a7 */ /* 0x000ea4000802007f */
[----:B--2---:R-:W-:Y:S05]  /*b020*/  @!P1 BRA `(.L_x_2320) ;  /* 0xfffffffc00f09947 */ /* 0x004fea000383ffff */
[----:B------:R-:W-:Y:S05]  /*b030*/  BRA `(.L_x_2355) ;  /* 0xfffffff0005c7947 */ /* 0x000fea000383ffff */
.L_x_2322:
[----:B------:R1:W1:Y:S02]  /*b040*/  SYNCS.PHASECHK.TRANS64.TRYWAIT P0, [R3+URZ+0x30840], R0 ;  /* 0x03084000030075a7 */ /* 0x000264000800017f */
[----:B-1----:R-:W-:Y:S05]  /*b050*/  @!P0 NANOSLEEP.SYNCS 0x989680 ;  /* 0x009896800000895d */ /* 0x002fea0003900000 */
[----:B------:R-:W1:Y:S02]  /*b060*/  @!P0 SYNCS.PHASECHK.TRANS64 P0, [R3+URZ+0x30840], R0 ;  /* 0x03084000030085a7 */ /* 0x000e64000800007f */
[----:B-1----:R-:W-:Y:S05]  /*b070*/  @!P0 BRA `(.L_x_2322) ;  /* 0xfffffffc00f08947 */ /* 0x002fea000383ffff */
[----:B------:R-:W-:Y:S05]  /*b080*/  BRA `(.L_x_2356) ;  /* 0xfffffff4000c7947 */ /* 0x000fea000383ffff */
.L_x_2324:
[----:B------:R-:W-:Y:S01]  /*b090*/  BSSY B0, `(.L_x_2357) ;  /* 0x0000006000007945 */ /* 0x000fe20003800000 */
[----:B------:R-:W-:-:S07]  /*b0a0*/  IMAD.MOV.U32 R15, RZ, RZ, -0x1 ;  /* 0xffffffffff0f7424 */ /* 0x000fce00078e00ff */
[----:B---3--:R-:W-:Y:S05]  /*b0b0*/  WARPSYNC.COLLECTIVE R15, `(.L_x_2358) ;  /* 0x000000000f0c7348 */ /* 0x008fea0003c00000 */
[----:B------:R-:W-:Y:S02]  /*b0c0*/  ELECT P6, UR62, PT ;  /* 0x00000000003e782f */ /* 0x000fe400038c0000 */
[----:B------:R-:W-:Y:S01]  /*b0d0*/  MOV R14, UR62 ;  /* 0x0000003e000e7c02 */ /* 0x000fe20008000f00 */
[----:B---3--:R-:W-:Y:S10]  /*b0e0*/  ENDCOLLECTIVE ;  /* 0x000000000000791b */ /* 0x008ff40003800000 */
.L_x_2358:
[----:B------:R-:W-:Y:S05]  /*b0f0*/  BSYNC B0 ;  /* 0x0000000000007941 */ /* 0x000fea0003800000 */
.L_x_2357:
[----:B------:R-:W-:Y:S05]  /*b100*/  BRA `(.L_x_2359) ;  /* 0xfffffff400bc7947 */ /* 0x000fea000383ffff */
.L_x_2326:
[----:B-1----:R1:W2:Y:S02]  /*b110*/  SYNCS.PHASECHK.TRANS64.TRYWAIT P0, [R7+URZ], R4 ;  /* 0x00000004070075a7 */ /* 0x0022a4000800017f */
[----:B--2---:R-:W-:Y:S05]  /*b120*/  @!P0 NANOSLEEP.SYNCS 0x989680 ;  /* 0x009896800000895d */ /* 0x004fea0003900000 */
[----:B------:R-:W2:Y:S02]  /*b130*/  @!P0 SYNCS.PHASECHK.TRANS64 P0, [R7+URZ], R4 ;  /* 0x00000004070085a7 */ /* 0x000ea4000800007f */
[----:B--2---:R-:W-:Y:S05]  /*b140*/  @!P0 BRA `(.L_x_2326) ;  /* 0xfffffffc00f08947 */ /* 0x004fea000383ffff */
[----:B------:R-:W-:Y:S05]  /*b150*/  BRA `(.L_x_2360) ;  /* 0xfffffff400fc7947 */ /* 0x000fea000383ffff */
.L_x_2327:
[----:B--2---:R2:W4:Y:S02]  /*b160*/  SYNCS.PHASECHK.TRANS64.TRYWAIT P0, [R3+URZ], R2 ;  /* 0x00000002030075a7 */ /* 0x004524000800017f */
[----:B----4-:R-:W-:Y:S05]  /*b170*/  @!P0 NANOSLEEP.SYNCS 0x989680 ;  /* 0x009896800000895d */ /* 0x010fea0003900000 */
[----:B------:R-:W4:Y:S02]  /*b180*/  @!P0 SYNCS.PHASECHK.TRANS64 P0, [R3+URZ], R2 ;  /* 0x00000002030085a7 */ /* 0x000f24000800007f */
[----:B----4-:R-:W-:Y:S05]  /*b190*/  @!P0 BRA `(.L_x_2327) ;  /* 0xfffffffc00f08947 */ /* 0x010fea000383ffff */
[----:B------:R-:W-:Y:S05]  /*b1a0*/  BRA `(.L_x_2361) ;  /* 0xfffffff400f07947 */ /* 0x000fea000383ffff */
.L_x_2329:
[----:B--2---:R2:W4:Y:S02]  /*b1b0*/  SYNCS.PHASECHK.TRANS64.TRYWAIT P0, [R5+URZ], R4 ;  /* 0x00000004050075a7 */ /* 0x004524000800017f */
[----:B----4-:R-:W-:Y:S05]  /*b1c0*/  @!P0 NANOSLEEP.SYNCS 0x989680 ;  /* 0x009896800000895d */ /* 0x010fea0003900000 */
[----:B------:R-:W4:Y:S02]  /*b1d0*/  @!P0 SYNCS.PHASECHK.TRANS64 P0, [R5+URZ], R4 ;  /* 0x00000004050085a7 */ /* 0x000f24000800007f */
[----:B----4-:R-:W-:Y:S05]  /*b1e0*/  @!P0 BRA `(.L_x_2329) ;  /* 0xfffffffc00f08947 */ /* 0x010fea000383ffff */
[----:B------:R-:W-:Y:S05]  /*b1f0*/  BRA `(.L_x_2362) ;  /* 0xfffffff400f47947 */ /* 0x000fea000383ffff */
.L_x_2363:
        /* <DEDUP_REMOVED lines=16> */
.L_x_3668:


//--------------------- .text._ZN7cutlass13device_kernelIN5flash11enable_sm90INS1_16FlashAttnBwdSm90INS1_25CollectiveMainloopBwdSm90ILi2ELi2ELi2EN4cute5tupleIJNS5_1CILi1EEES8_S8_EEENS6_IJNS7_ILi64EEENS7_ILi128EEESB_EEENS_6half_tEfNS_4arch4Sm90ELb1ELb0ELb1ELb0ELb0ELb1ELb0ELb0ELi2ELi1ELi2ELi1ELb0EEENS1_21CollectiveEpilogueBwdISC_SD_SF_Li256ELb0ELb0ELi1EEENS1_25SingleTileBwdLPTSchedulerILb0ELi128ELb0EEEEEEEEEvNT_6ParamsE --------------------------
	.section	.text._ZN7cutlass13device_kernelIN5flash11enable_sm90INS1_16FlashAttnBwdSm90INS1_25CollectiveMainloopBwdSm90ILi2ELi2ELi2EN4cute5tupleIJNS5_1CILi1EEES8_S8_EEENS6_IJNS7_ILi64EEENS7_ILi128EEESB_EEENS_6half_tEfNS_4arch4Sm90ELb1ELb0ELb1ELb0ELb0ELb1ELb0ELb0ELi2ELi1ELi2ELi1ELb0EEENS1_21CollectiveEpilogueBwdISC_SD_SF_Li256ELb0ELb0ELi1EEENS1_25SingleTileBwdLPTSchedulerILb0ELi128ELb0EEEEEEEEEvNT_6ParamsE,"ax",@progbits
	.align	128
.text._ZN7cutlass13device_kernelIN5flash11enable_sm90INS1_16FlashAttnBwdSm90INS1_25CollectiveMainloopBwdSm90ILi2ELi2ELi2EN4cute5tupleIJNS5_1CILi1EEES8_S8_EEENS6_IJNS7_ILi64EEENS7_ILi128EEESB_EEENS_6half_tEfNS_4arch4Sm90ELb1ELb0ELb1ELb0ELb0ELb1ELb0ELb0ELi2ELi1ELi2ELi1ELb0EEENS1_21CollectiveEpilogueBwdISC_SD_SF_Li256ELb0ELb0ELi1EEENS1_25SingleTileBwdLPTSchedulerILb0ELi128ELb0EEEEEEEEEvNT_6ParamsE:
        .type           _ZN7cutlass13device_kernelIN5flash11enable_sm90INS1_16FlashAttnBwdSm90INS1_25CollectiveMainloopBwdSm90ILi2ELi2ELi2EN4cute5tupleIJNS5_1CILi1EEES8_S8_EEENS6_IJNS7_ILi64EEENS7_ILi128EEESB_EEENS_6half_tEfNS_4arch4Sm90ELb1ELb0ELb1ELb0ELb0ELb1ELb0ELb0ELi2ELi1ELi2ELi1ELb0EEENS1_21CollectiveEpilogueBwdISC_SD_SF_Li256ELb0ELb0ELi1EEENS1_25SingleTileBwdLPTSchedulerILb0ELi128ELb0EEEEEEEEEvNT_6ParamsE,@function
        .size           _ZN7cutlass13device_kernelIN5flash11enable_sm90INS1_16FlashAttnBwdSm90INS1_25CollectiveMainloopBwdSm90ILi2ELi2ELi2EN4cute5tupleIJNS5_1CILi1EEES8_S8_EEENS6_IJNS7_ILi64EEENS7_ILi128EEESB_EEENS_6half_tEfNS_4arch4Sm90ELb1ELb0ELb1ELb0ELb0ELb1ELb0ELb0ELi2ELi1ELi2ELi1ELb0EEENS1_21CollectiveEpilogueBwdISC_SD_SF_Li256ELb0ELb0ELi1EEENS1_25SingleTileBwdLPTSchedulerILb0ELi128ELb0EEEEEEEEEvNT_6ParamsE,(.L_x_3669 - _ZN7cutlass13device_kernelIN5flash11enable_sm90INS1_16FlashAttnBwdSm90INS1_25CollectiveMainloopBwdSm90ILi2ELi2ELi2EN4cute5tupleIJNS5_1CILi1EEES8_S8_EEENS6_IJNS7_ILi64EEENS7_ILi128EEESB_EEENS_6half_tEfNS_4arch4Sm90ELb1ELb0ELb1ELb0ELb0ELb1ELb0ELb0ELi2ELi1ELi2ELi1ELb0EEENS1_21CollectiveEpilogueBwdISC_SD_SF_Li256ELb0ELb0ELi1EEENS1_25SingleTileBwdLPTSchedulerILb0ELi128ELb0EEEEEEEEEvNT_6ParamsE)
        .other          _ZN7cutlass13device_kernelIN5flash11enable_sm90INS1_16FlashAttnBwdSm90INS1_25CollectiveMainloopBwdSm90ILi2ELi2ELi2EN4cute5tupleIJNS5_1CILi1EEES8_S8_EEENS6_IJNS7_ILi64EEENS7_ILi128EEESB_EEENS_6half_tEfNS_4arch4Sm90ELb1ELb0ELb1ELb0ELb0ELb1ELb0ELb0ELi2ELi1ELi2ELi1ELb0EEENS1_21CollectiveEpilogueBwdISC_SD_SF_Li256ELb0ELb0ELi1EEENS1_25SingleTileBwdLPTSchedulerILb0ELi128ELb0EEEEEEEEEvNT_6ParamsE,@"STO_CUDA_ENTRY STV_DEFAULT"
_ZN7cutlass13device_kernelIN5flash11enable_sm90INS1_16FlashAttnBwdSm90INS1_25CollectiveMainloopBwdSm90ILi2ELi2ELi2EN4cute5tupleIJNS5_1CILi1EEES8_S8_EEENS6_IJNS7_ILi64EEENS7_ILi128EEESB_EEENS_6half_tEfNS_4arch4Sm90ELb1ELb0ELb1ELb0ELb0ELb1ELb0ELb0ELi2ELi1ELi2ELi1ELb0EEENS1_21CollectiveEpilogueBwdISC_SD_SF_Li256ELb0ELb0ELi1EEENS1_25SingleTileBwdLPTSchedulerILb0ELi128ELb0EEEEEEEEEvNT_6ParamsE:
        /* <DEDUP_REMOVED lines=30> */
.L_x_2365:
[----:B------:R-:W-:Y:S05]  /*01e0*/  BSYNC B0 ;  /* 0x0000000000007941 */ /* 0x000fea0003800000 */
.L_x_2364:
        /* <DEDUP_REMOVED lines=37> */
.L_x_2366:
        /* <DEDUP_REMOVED lines=22> */
.L_x_2367:
[----:B------:R-:W-:Y:S01]  /*05a0*/  PLOP3.LUT P0, PT, PT, PT, UP0, 0x80, 0x0 ;  /* 0x000000000000781c */ /* 0x000fe20003f0f008 */
[----:B------:R-:W-:Y:S01]  /*05b0*/  NOP ;  /* 0x0000000000007918 */ /* 0x000fe20000000000 */
[----:B------:R-:W-:Y:S01]  /*05c0*/  BSSY B6, `(.L_x_2368) ;  /* 0x00009a1000067945 */ /* 0x000fe20003800000 */
[----:B-12-4-:R-:W-:Y:S10]  /*05d0*/  BAR.SYNC.DEFER_BLOCKING 0x0 ;  /* 0x0000000000007b1d */ /* 0x016ff40000010000 */
[----:B------:R-:W-:Y:S05]  /*05e0*/  @!P0 BRA `(.L_x_2369) ;  /* 0x00000068001c8947 */ /* 0x000fea0003800000 */
.L_x_2370:
[----:B------:R-:W-:-:S08]  /*05f0*/  NOP ;  /* 0x0000000000007918 */ /* 0x000fd00000000000 */
[----:B------:R-:W1:Y:S02]  /*0600*/  USETMAXREG.TRY_ALLOC.CTAPOOL UP0, 0xf0 ;  /* 0x000000f0000079c8 */ /* 0x000e640008000600 */
[----:B-1----:R-:W-:-:S13]  /*0610*/  PLOP3.LUT P0, PT, PT, PT, UP0, 0x80, 0x0 ;  /* 0x000000000000781c */ /* 0x002fda0003f0f008 */
[----:B------:R-:W-:Y:S05]  /*0620*/  @!P0 BRA `(.L_x_2370) ;  /* 0xfffffffc00f08947 */ /* 0x000fea000383ffff */
[----:B------:R-:W-:Y:S01]  /*0630*/  LOP3.LUT R0, R0, 0x3, RZ, 0xc0, !PT ;  /* 0x0000000300007812 */ /* 0x000fe200078ec0ff */
[----:B------:R-:W1:Y:S01]  /*0640*/  S2R R2, SR_TID.X ;  /* 0x0000000000027919 */ /* 0x000e620000002100 */
[----:B------:R-:W2:Y:S01]  /*0650*/  S2UR UR7, SR_CTAID.X ;  /* 0x00000000000779c3 */ /* 0x000ea20000002500 */
[----:B------:R-:W-:Y:S02]  /*0660*/  ULDC UR8, c[0x0][0xb50] ;  /* 0x0002d40000087ab9 */ /* 0x000fe40000000800 */
[----:B------:R-:W-:Y:S01]  /*0670*/  UISETP.NE.AND UP0, UPT, UR8, 0x1, UPT ;  /* 0x000000010800788c */ /* 0x000fe2000bf05270 */
[----:B------:R-:W3:Y:S04]  /*0680*/  SHFL.IDX PT, R0, R0, RZ, 0x1f ;  /* 0x00001fff00007589 */ /* 0x000ee800000e0000 */
[----:B------:R-:W4:Y:S06]  /*0690*/  LDC R3, c[0x0][0xb68] ;  /* 0x0002da00ff037b82 */ /* 0x000f2c0000000800 */
[----:B------:R-:W-:Y:S01]  /*06a0*/  @UP0 ULDC UR4, c[0x0][0xb54] ;  /* 0x0002d50000040ab9 */ /* 0x000fe20000000800 */
[----:B------:R-:W-:Y:S01]  /*06b0*/  @UP0 ULDC UR9, c[0x0][0xb58] ;  /* 0x0002d60000090ab9 */ /* 0x000fe20000000800 */
[----:B--2---:R-:W-:-:S02]  /*06c0*/  UIMAD.WIDE.U32 UR4, UR7, UR4, URZ ;  /* 0x00000004070472a5 */ /* 0x004fc4000f8e003f */
[----:B------:R-:W-:Y:S01]  /*06d0*/  UMOV UR6, UR7 ;  /* 0x0000000700067c82 */ /* 0x000fe20008000000 */
[----:B---3--:R-:W-:Y:S01]  /*06e0*/  ISETP.NE.AND P0, PT, R0, RZ, PT ;  /* 0x000000ff0000720c */ /* 0x008fe20003f05270 */
[----:B------:R-:W-:Y:S01]  /*06f0*/  @UP0 USHF.R.U32.HI UR6, URZ, UR9, UR5 ;  /* 0x000000093f060299 */ /* 0x000fe20008011605 */
[----:B-1----:R-:W-:-:S03]  /*0700*/  SHF.R.U32.HI R2, RZ, 0x7, R2 ;  /* 0x00000007ff027819 */ /* 0x002fc60000011602 */
[----:B------:R-:W-:-:S04]  /*0710*/  UIADD3 UR4, -UR6, URZ, URZ ;  /* 0x0000003f06047290 */ /* 0x000fc8000fffe13f */
[----:B------:R-:W-:-:S04]  /*0720*/  UIMAD UR10, UR8, UR4, UR7 ;  /* 0x00000004080a72a4 */ /* 0x000fc8000f8e0207 */
[----:B------:R-:W-:-:S05]  /*0730*/  @!P0 VIADD R2, R2, 0x9 ;  /* 0x0000000902028836 */ /* 0x000fca0000000000 */
[----:B------:R1:W-:Y:S06]  /*0740*/  @!P0 BAR.ARV R2, 0xa0 ;  /* 0x000280020000851d */ /* 0x0003ec0000002000 */
[----:B----4-:R-:W-:-:S13]  /*0750*/  ISETP.LE.AND P0, PT, R3, UR6, PT ;  /* 0x0000000603007c0c */ /* 0x010fda000bf03270 */
[----:B-1----:R-:W-:Y:S05]  /*0760*/  @!P0 BRA `(.L_x_2371) ;  /* 0x0000000000208947 */ /* 0x002fea0003800000 */
[----:B------:R-:W-:Y:S01]  /*0770*/  ULDC UR7, c[0x0][0xb5c] ;  /* 0x0002d70000077ab9 */ /* 0x000fe20000000800 */
[----:B------:R-:W-:Y:S01]  /*0780*/  UMOV UR36, UR10 ;  /* 0x0000000a00247c82 */ /* 0x000fe20008000000 */
[----:B------:R-:W-:-:S11]  /*0790*/  UISETP.NE.AND UP0, UPT, UR7, 0x1, UPT ;  /* 0x000000010700788c */ /* 0x000fd6000bf05270 */
[----:B------:R-:W-:Y:S02]  /*07a0*/  @UP0 ULDC.64 UR8, c[0x0][0xb60] ;  /* 0x0002d80000080ab9 */ /* 0x000fe40000000a00 */
[----:B------:R-:W-:-:S04]  /*07b0*/  UIMAD.WIDE.U32 UR4, UR10, UR8, URZ ;  /* 0x000000080a0472a5 */ /* 0x000fc8000f8e003f */
[----:B------:R-:W-:-:S04]  /*07c0*/  @UP0 USHF.R.U32.HI UR36, URZ, UR9, UR5 ;  /* 0x000000093f240299 */ /* 0x000fc80008011605 */
[----:B------:R-:W-:Y:S01]  /*07d0*/  UIMAD UR4, UR36, UR7, URZ ;  /* 0x00000007240472a4 */ /* 0x000fe2000f8e023f */
[----:B------:R-:W-:Y:S11]  /*07e0*/  BRA `(.L_x_2372) ;  /* 0x00000000001c7947 */ /* 0x000ff60003800000 */
.L_x_2371:
[----:B------:R-:W-:Y:S01]  /*07f0*/  ULDC UR7, c[0x0][0xb44] ;  /* 0x0002d10000077ab9 */ /* 0x000fe20000000800 */
[----:B------:R-:W-:Y:S01]  /*0800*/  UMOV UR36, UR10 ;  /* 0x0000000a00247c82 */ /* 0x000fe20008000000 */
[----:B------:R-:W-:-:S11]  /*0810*/  UISETP.NE.AND UP0, UPT, UR7, 0x1, UPT ;  /* 0x000000010700788c */ /* 0x000fd6000bf05270 */
[----:B------:R-:W-:Y:S02]  /*0820*/  @UP0 ULDC.64 UR8, c[0x0][0xb48] ;  /* 0x0002d20000080ab9 */ /* 0x000fe40000000a00 */
[----:B------:R-:W-:-:S04]  /*0830*/  UIMAD.WIDE.U32 UR4, UR10, UR8, URZ ;  /* 0x000000080a0472a5 */ /* 0x000fc8000f8e003f */
[----:B------:R-:W-:-:S04]  /*0840*/  @UP0 USHF.R.U32.HI UR36, URZ, UR9, UR5 ;  /* 0x000000093f240299 */ /* 0x000fc80008011605 */
[----:B------:R-:W-:-:S12]  /*0850*/  UIMAD UR4, UR36, UR7, URZ ;  /* 0x00000007240472a4 */ /* 0x000fd8000f8e023f */
.L_x_2372:
[----:B------:R-:W-:Y:S01]  /*0860*/  ULDC UR43, c[0x0][0xb38] ;  /* 0x0002ce00002b7ab9 */ /* 0x000fe20000000800 */
[----:B------:R-:W-:Y:S02]  /*0870*/  UIADD3 UR4, UR10, -UR4, URZ ;  /* 0x800000040a047290 */ /* 0x000fe4000fffe03f */
[----:B------:R-:W-:Y:S01]  /*0880*/  UISETP.NE.AND UP0, UPT, UR43, 0x1, UPT ;  /* 0x000000012b00788c */ /* 0x000fe2000bf05270 */
[----:B------:R-:W-:Y:S02]  /*0890*/  ULDC UR5, c[0x0][0xb44] ;  /* 0x0002d10000057ab9 */ /* 0x000fe40000000800 */
[----:B------:R-:W-:-:S08]  /*08a0*/  UIMAD UR6, UR6, UR5, UR4 ;  /* 0x00000005060672a4 */ /* 0x000fd0000f8e0204 */
[----:B------:R-:W-:Y:S01]  /*08b0*/  @UP0 ULDC UR4, c[0x0][0xb3c] ;  /* 0x0002cf0000040ab9 */ /* 0x000fe20000000800 */
[----:B------:R-:W-:Y:S01]  /*08c0*/  @UP0 ULDC UR7, c[0x0][0xb40] ;  /* 0x0002d00000070ab9 */ /* 0x000fe20000000800 */
[----:B------:R-:W-:Y:S02]  /*08d0*/  UIMAD.WIDE.U32 UR4, UR6, UR4, URZ ;  /* 0x00000004060472a5 */ /* 0x000fe4000f8e003f */
[----:B------:R-:W-:Y:S02]  /*08e0*/  UMOV UR44, UR6 ;  /* 0x00000006002c7c82 */ /* 0x000fe40008000000 */
[----:B------:R-:W-:-:S04]  /*08f0*/  @UP0 USHF.R.U32.HI UR44, URZ, UR7, UR5 ;  /* 0x000000073f2c0299 */ /* 0x000fc80008011605 */
[----:B------:R-:W-:Y:S02]  /*0900*/  UIADD3 UR4, -UR44, URZ, URZ ;  /* 0x0000003f2c047290 */ /* 0x000fe4000fffe13f */
[----:B------:R-:W-:Y:S02]  /*0910*/  ISETP.LE.AND P0, PT, RZ, UR44, PT ;  /* 0x0000002cff007c0c */ /* 0x000fe4000bf03270 */
[----:B------:R-:W-:-:S11]  /*0920*/  UIMAD UR43, UR43, UR4, UR6 ;  /* 0x000000042b2b72a4 */ /* 0x000fd6000f8e0206 */
[----:B------:R-:W-:Y:S05]  /*0930*/  @!P0 BRA `(.L_x_2373) ;  /* 0x0000009400a48947 */ /* 0x000fea0003800000 */
[----:B------:R-:W-:Y:S01]  /*0940*/  ULDC UR7, c[0x0][0x280] ;  /* 0x0000a00000077ab9 */ /* 0x000fe20000000800 */
[----:B------:R-:W-:Y:S01]  /*0950*/  ULDC UR5, c[0x0][0x290] ;  /* 0x0000a40000057ab9 */ /* 0x000fe20000000800 */
[----:B------:R-:W-:Y:S01]  /*0960*/  ULEA UR4, UR36, UR7, 0x7 ;  /* 0x0000000724047291 */ /* 0x000fe2000f8e383f */
[----:B------:R-:W-:Y:S01]  /*0970*/  PLOP3.LUT P0, PT, PT, PT, PT, 0x80, 0x0 ;  /* 0x000000000000781c */ /* 0x000fe20003f0f070 */
[----:B------:R-:W-:Y:S01]  /*0980*/  ULDC UR6, c[0x0][0x74c] ;  /* 0x0001d30000067ab9 */ /* 0x000fe20000000800 */
[----:B------:R-:W-:Y:S01]  /*0990*/  CS2R R86, SRZ ;  /* 0x0000000000567805 */ /* 0x000fe2000001ff00 */
[----:B------:R-:W-:Y:S01]  /*09a0*/  UIADD3 UR5, -UR6, UR4, -UR5 ;  /* 0x0000000406057290 */ /* 0x000fe2000fffe905 */
[----:B------:R-:W-:Y:S01]  /*09b0*/  CS2R R84, SRZ ;  /* 0x0000000000547805 */ /* 0x000fe2000001ff00 */
[----:B------:R-:W-:Y:S01]  /*09c0*/  UIADD3 UR4, UR7, 0x3f, URZ ;  /* 0x0000003f07047890 */ /* 0x000fe2000fffe03f */
        /* <DEDUP_REMOVED lines=20> */
[----:B------:R-:W-:Y:S01]  /*0b10*/  CS2R R58, SRZ ;  /* 0x00000000003a7805 */ /* 0x000fe2000001ff00 */
[----:B------:R-:W-:Y:S01]  /*0b20*/  UISETP.GT.AND UP0, UPT, UR37, UR39, UPT ;  /* 0x000000272500728c */ /* 0x000fe2000bf04270 */
[----:B------:R-:W-:Y:S02]  /*0b30*/  CS2R R56, SRZ ;  /* 0x0000000000387805 */ /* 0x000fe4000001ff00 */
[----:B------:R-:W-:Y:S02]  /*0b40*/  CS2R R54, SRZ ;  /* 0x0000000000367805 */ /* 0x000fe4000001ff00 */
[----:B------:R-:W-:Y:S02]  /*0b50*/  CS2R R52, SRZ ;  /* 0x0000000000347805 */ /* 0x000fe4000001ff00 */
[----:B------:R-:W-:-:S02]  /*0b60*/  CS2R R50, SRZ ;  /* 0x0000000000327805 */ /* 0x000fc4000001ff00 */
[----:B------:R-:W-:Y:S02]  /*0b70*/  CS2R R48, SRZ ;  /* 0x0000000000307805 */ /* 0x000fe4000001ff00 */
[----:B------:R-:W-:Y:S02]  /*0b80*/  PLOP3.LUT P1, PT, PT, PT, UP0, 0x80, 0x0 ;  /* 0x000000000000781c */ /* 0x000fe40003f2f008 */
        /* <DEDUP_REMOVED lines=67> */
.L_x_2376:
        /* <DEDUP_REMOVED lines=15> */
.L_x_2375:
[----:B------:R-:W1:Y:S01]  /*10b0*/  S2R R3, SR_CgaCtaId ;  /* 0x0000000000037919 */ /* 0x000e620000008800 */
[----:B------:R-:W-:-:S04]  /*10c0*/  MOV R0, 0x400 ;  /* 0x0000040000007802 */ /* 0x000fc80000000f00 */
[----:B-1----:R-:W-:-:S05]  /*10d0*/  LEA R16, R3, R0, 0x18 ;  /* 0x0000000003107211 */ /* 0x002fca00078ec0ff */
[----:B------:R1:W-:Y:S01]  /*10e0*/  STL [R1], R16 ;  /* 0x0000001001007387 */ /* 0x0003e20000100800 */
[----:B------:R-:W-:-:S05]  /*10f0*/  VIADD R2, R16, 0x28800 ;  /* 0x0002880010027836 */ /* 0x000fca0000000000 */
[----:B------:R-:W-:-:S13]  /*1100*/  LOP3.LUT P0, RZ, R2, 0x3ff, RZ, 0xc0, !PT ;  /* 0x000003ff02ff7812 */ /* 0x000fda000780c0ff */
[----:B-1----:R-:W-:Y:S05]  /*1110*/  @!P0 BRA `(.L_x_2377) ;  /* 0x00000000007c8947 */ /* 0x002fea0003800000 */
        /* <DEDUP_REMOVED lines=16> */
.L_x_2378:
        /* <DEDUP_REMOVED lines=15> */
.L_x_2377:
        /* <DEDUP_REMOVED lines=8> */
.L_x_2485:
[----:B------:R-:W-:Y:S01]  /*1390*/  SHF.L.U32 R8, RZ, 0x1f, RZ ;  /* 0x0000001fff087819 */ /* 0x000fe200000006ff */
[----:B------:R-:W-:Y:S01]  /*13a0*/  IMAD.SHL.U32 R4, R0, 0x40, RZ ;  /* 0x0000004000047824 */ /* 0x000fe200078e00ff */
[CC--:B------:R-:W-:Y:S02]  /*13b0*/  LEA.HI R5, R3.reuse, R0.reuse, RZ, 0x5 ;  /* 0x0000000003057211 */ /* 0x0c0fe400078f28ff */
[----:B------:R-:W3:Y:S02]  /*13c0*/  SYNCS.PHASECHK.TRANS64.TRYWAIT P0, [R16+URZ+0x30800], R8 ;  /* 0x03080008100075a7 */ /* 0x000ee4000800017f */
[----:B------:R-:W-:Y:S02]  /*13d0*/  SHF.R.S32.HI R6, RZ, 0x5, R5 ;  /* 0x00000005ff067819 */ /* 0x000fe40000011405 */
[----:B------:R-:W-:Y:S02]  /*13e0*/  LOP3.LUT R5, R2, 0xffffff80, RZ, 0xc0, !PT ;  /* 0xffffff8002057812 */ /* 0x000fe400078ec0ff */
[----:B------:R-:W-:Y:S01]  /*13f0*/  LOP3.LUT R4, R4, 0x1c0, RZ, 0xc0, !PT ;  /* 0x000001c004047812 */ /* 0x000fe200078ec0ff */
[----:B------:R-:W-:Y:S01]  /*1400*/  IMAD.SHL.U32 R7, R6, 0x10, RZ ;  /* 0x0000001006077824 */ /* 0x000fe200078e00ff */
[CC--:B------:R-:W-:Y:S01]  /*1410*/  LEA.HI R2, R3.reuse, R0.reuse, RZ, 0x3 ;  /* 0x0000000003027211 */ /* 0x0c0fe200078f18ff */
[----:B------:R-:W-:Y:S01]  /*1420*/  IMAD.IADD R5, R0, 0x1, -R5 ;  /* 0x0000000100057824 */ /* 0x000fe200078e0a05 */
[----:B------:R-:W-:-:S02]  /*1430*/  LEA.HI R3, R3, R0, RZ, 0x4 ;  /* 0x0000000003037211 */ /* 0x000fc400078f20ff */
[----:B------:R-:W-:Y:S01]  /*1440*/  LOP3.LUT R7, R4, 0x30, R7, 0xf8, !PT ;  /* 0x0000003004077812 */ /* 0x000fe200078ef807 */
[----:B---3--:R-:W-:Y:S06]  /*1450*/  @P0 BRA `(.L_x_2380) ;  /* 0x0000000000080947 */ /* 0x008fec0003800000 */
[----:B------:R-:W3:Y:S02]  /*1460*/  SYNCS.PHASECHK.TRANS64.TRYWAIT P0, [R16+URZ+0x30800], R8 ;  /* 0x03080008100075a7 */ /* 0x000ee4000800017f */
[----:B---3--:R-:W-:Y:S05]  /*1470*/  @!P0 BRA `(.L_x_2381) ;  /* 0x0000008800f88947 */ /* 0x008fea0003800000 */
.L_x_2380:
[----:B------:R-:W4:Y:S01]  /*1480*/  S2R R15, SR_CgaCtaId ;  /* 0x00000000000f7919 */ /* 0x000f220000008800 */
[----:B---3--:R-:W-:Y:S01]  /*1490*/  SHF.R.S32.HI R0, RZ, 0x1f, R5 ;  /* 0x0000001fff007819 */ /* 0x008fe20000011405 */
[----:B------:R-:W-:Y:S01]  /*14a0*/  ULDC UR4, c[0x0][0x290] ;  /* 0x0000a40000047ab9 */ /* 0x000fe20000000800 */
[----:B------:R-:W-:Y:S01]  /*14b0*/  SHF.R.S32.HI R8, RZ, 0x4, R3 ;  /* 0x00000004ff087819 */ /* 0x000fe20000011403 */
[----:B------:R-:W-:Y:S01]  /*14c0*/  UIMAD UR4, UR36, -0x80, UR4 ;  /* 0xffffff80240478a4 */ /* 0x000fe2000f8e0204 */
[----:B------:R-:W-:Y:S02]  /*14d0*/  LOP3.LUT R9, R7, 0x8, R2, 0xf8, !PT ;  /* 0x0000000807097812 */ /* 0x000fe400078ef802 */
[----:B------:R-:W-:Y:S02]  /*14e0*/  CS2R R86, SRZ ;  /* 0x0000000000567805 */ /* 0x000fe4000001ff00 */
[----:B------:R-:W-:Y:S02]  /*14f0*/  LEA.HI R2, R0, R5, RZ, 0x2 ;  /* 0x0000000500027211 */ /* 0x000fe400078f10ff */
[----:B------:R-:W-:-:S02]  /*1500*/  CS2R R84, SRZ ;  /* 0x0000000000547805 */ /* 0x000fc4000001ff00 */
[----:B------:R-:W-:Y:S01]  /*1510*/  LEA.HI R3, R3, R8, RZ, 0x1 ;  /* 0x0000000803037211 */ /* 0x000fe200078f08ff */
[----:B------:R-:W-:Y:S01]  /*1520*/  IMAD.U32 R10, RZ, RZ, UR4 ;  /* 0x00000004ff0a7e24 */ /* 0x000fe2000f8e00ff */
[----:B------:R-:W-:Y:S02]  /*1530*/  LEA.HI R0, R0, R5, RZ, 0x5 ;  /* 0x0000000500007211 */ /* 0x000fe400078f28ff */
[----:B------:R-:W-:Y:S02]  /*1540*/  CS2R R82, SRZ ;  /* 0x0000000000527805 */ /* 0x000fe4000001ff00 */
[----:B------:R-:W-:Y:S02]  /*1550*/  SHF.R.U32.HI R4, RZ, 0x3, R4 ;  /* 0x00000003ff047819 */ /* 0x000fe40000011604 */
[----:B------:R-:W-:Y:S02]  /*1560*/  CS2R R80, SRZ ;  /* 0x0000000000507805 */ /* 0x000fe4000001ff00 */
[----:B------:R-:W-:-:S02]  /*1570*/  LOP3.LUT R11, R3, 0x7ffffe, RZ, 0xc0, !PT ;  /* 0x007ffffe030b7812 */ /* 0x000fc400078ec0ff */
[----:B------:R-:W-:Y:S02]  /*1580*/  CS2R R78, SRZ ;  /* 0x00000000004e7805 */ /* 0x000fe4000001ff00 */
[----:B------:R-:W-:Y:S02]  /*1590*/  SHF.R.S32.HI R7, RZ, 0x5, R0 ;  /* 0x00000005ff077819 */ /* 0x000fe40000011400 */
[----:B------:R-:W-:Y:S02]  /*15a0*/  CS2R R76, SRZ ;  /* 0x00000000004c7805 */ /* 0x000fe4000001ff00 */
[--C-:B------:R-:W-:Y:S01]  /*15b0*/  SHF.R.S32.HI R3, RZ, 0x2, R2.reuse ;  /* 0x00000002ff037819 */ /* 0x100fe20000011402 */
[----:B------:R-:W-:Y:S01]  /*15c0*/  IMAD.IADD R11, R8, 0x1, -R11 ;  /* 0x00000001080b7824 */ /* 0x000fe200078e0a0b */
[----:B------:R-:W-:Y:S01]  /*15d0*/  SHF.R.S32.HI R0, RZ, 0x1f, R2 ;  /* 0x0000001fff007819 */ /* 0x000fe20000011402 */
[----:B------:R-:W-:Y:S01]  /*15e0*/  IMAD R7, R7, -0x10, R10 ;  /* 0xfffffff007077824 */ /* 0x000fe200078e020a */
[----:B------:R-:W-:-:S02]  /*15f0*/  LEA.HI R6, R13, R13, RZ, 0x1 ;  /* 0x0000000d0d067211 */ /* 0x000fc400078f08ff */
[----:B------:R-:W-:Y:S02]  /*1600*/  CS2R R74, SRZ ;  /* 0x00000000004a7805 */ /* 0x000fe4000001ff00 */
[----:B------:R-:W-:Y:S02]  /*1610*/  LOP3.LUT R9, R9, R4, RZ, 0x3c, !PT ;  /* 0x0000000409097212 */ /* 0x000fe400078e3cff */
[----:B------:R-:W-:Y:S02]  /*1620*/  CS2R R72, SRZ ;  /* 0x0000000000487805 */ /* 0x000fe4000001ff00 */
[----:B------:R-:W-:Y:S02]  /*1630*/  LEA.HI R4, R0, R3, RZ, 0x3 ;  /* 0x0000000300047211 */ /* 0x000fe400078f18ff */
[----:B------:R-:W-:Y:S02]  /*1640*/  CS2R R70, SRZ ;  /* 0x0000000000467805 */ /* 0x000fe4000001ff00 */
[----:B------:R-:W-:-:S02]  /*1650*/  LOP3.LUT R8, R6, 0xfffffffe, RZ, 0xc0, !PT ;  /* 0xfffffffe06087812 */ /* 0x000fc400078ec0ff */
[----:B------:R-:W-:Y:S02]  /*1660*/  CS2R R68, SRZ ;  /* 0x0000000000447805 */ /* 0x000fe4000001ff00 */
[----:B------:R-:W-:Y:S01]  /*1670*/  LOP3.LUT R6, R4, 0xfffffff8, RZ, 0xc0, !PT ;  /* 0xfffffff804067812 */ /* 0x000fe200078ec0ff */
[C---:B------:R-:W-:Y:S01]  /*1680*/  IMAD.SHL.U32 R4, R13.reuse, 0x1000, RZ ;  /* 0x000010000d047824 */ /* 0x040fe200078e00ff */
[----:B------:R-:W-:Y:S01]  /*1690*/  LOP3.LUT R2, R2, 0xfffffffc, RZ, 0xc0, !PT ;  /* 0xfffffffc02027812 */ /* 0x000fe200078ec0ff */
[----:B------:R-:W-:Y:S01]  /*16a0*/  IMAD.IADD R8, R13, 0x1, -R8 ;  /* 0x000000010d087824 */ /* 0x000fe200078e0a08 */
[----:B------:R-:W-:Y:S01]  /*16b0*/  IADD3 R7, R7, R6, -R3 ;  /* 0x0000000607077210 */ /* 0x000fe20007ffe803 */
[----:B------:R-:W-:Y:S01]  /*16c0*/  IMAD R6, R11, 0x200, R4 ;  /* 0x000002000b067824 */ /* 0x000fe200078e0204 */
[----:B--2---:R-:W-:Y:S01]  /*16d0*/  LEA.HI R0, R14, R14, RZ, 0x1 ;  /* 0x0000000e0e007211 */ /* 0x004fe200078f08ff */
[----:B------:R-:W-:Y:S01]  /*16e0*/  IMAD.IADD R230, R5, 0x1, -R2 ;  /* 0x0000000105e67824 */ /* 0x000fe200078e0a02 */
[----:B------:R-:W-:Y:S01]  /*16f0*/  MOV R12, 0x400 ;  /* 0x00000400000c7802 */ /* 0x000fe20000000f00 */
[----:B------:R-:W-:Y:S01]  /*1700*/  IMAD.IADD R2, R9, 0x1, R6 ;  /* 0x0000000109027824 */ /* 0x000fe200078e0206 */
[----:B------:R-:W-:Y:S01]  /*1710*/  LOP3.LUT R229, R0, 0xfffffffe, RZ, 0xc0, !PT ;  /* 0xfffffffe00e57812 */ /* 0x000fe200078ec0ff */
[----:B------:R-:W-:Y:S01]  /*1720*/  IMAD R0, R5, 0x4, R4 ;  /* 0x0000000405007824 */ /* 0x000fe200078e0204 */
[----:B----4-:R-:W-:Y:S01]  /*1730*/  LEA R12, R15, R12, 0x18 ;  /* 0x0000000c0f0c7211 */ /* 0x010fe200078ec0ff */
[----:B------:R-:W-:Y:S01]  /*1740*/  IMAD R5, R8, -0x40, R7 ;  /* 0xffffffc008057824 */ /* 0x000fe200078e0207 */
[----:B------:R2:W-:Y:S01]  /*1750*/  STL [R1+0x4], R2 ;  /* 0x0000040201007387 */ /* 0x0005e20000100800 */
[----:B------:R-:W-:Y:S01]  /*1760*/  IMAD.IADD R229, R14, 0x1, -R229 ;  /* 0x000000010ee57824 */ /* 0x000fe200078e0ae5 */
        /* <DEDUP_REMOVED lines=56> */
[----:B--2---:R-:W-:Y:S02]  /*1af0*/  IMAD R2, R0, 0x4, R12 ;  /* 0x0000000400027824 */ /* 0x004fe400078e020c */
[----:B------:R-:W-:-:S07]  /*1b00*/  IMAD.SHL.U32 R230, R230, 0x2, RZ ;  /* 0x00000002e6e67824 */ /* 0x000fce00078e00ff */
.L_x_2392:
[----:B------:R-:W-:Y:S01]  /*1b10*/  IMAD.U32 R0, RZ, RZ, UR38 ;  /* 0x00000026ff007e24 */ /* 0x000fe2000f8e00ff */
[----:B------:R-:W-:Y:S05]  /*1b20*/  YIELD ;  /* 0x0000000000007946 */ /* 0x000fea0003800000 */
[----:B------:R-:W-:-:S04]  /*1b30*/  LOP3.LUT R0, R0, 0x1, RZ, 0xfc, !PT ;  /* 0x0000000100007812 */ /* 0x000fc800078efcff */
[----:B------:R-:W-:-:S13]  /*1b40*/  ISETP.NE.AND P0, PT, R0, 0x3, PT ;  /* 0x000000030000780c */ /* 0x000fda0003f05270 */
[----:B------:R-:W-:Y:S05]  /*1b50*/  @!P0 BRA `(.L_x_2382) ;  /* 0x0000000000048947 */ /* 0x000fea0003800000 */
[----:B------:R-:W-:Y:S01]  /*1b60*/  BPT.TRAP 0x1 ;  /* 0x000000040000795c */ /* 0x000fe20000300000 */
.L_x_2382:
        /* <DEDUP_REMOVED lines=8> */
.L_x_2383:
[----:B---3--:R-:W-:Y:S05]  /*1bf0*/  @P1 BRA `(.L_x_2384) ;  /* 0x0000000000081947 */ /* 0x008fea0003800000 */
[----:B------:R-:W3:Y:S02]  /*1c00*/  SYNCS.PHASECHK.TRANS64.TRYWAIT P1, [R0+URZ+0x30810], R209 ;  /* 0x030810d1000075a7 */ /* 0x000ee4000802017f */
[----:B---3--:R-:W-:Y:S05]  /*1c10*/  @!P1 BRA `(.L_x_2385) ;  /* 0x0000008400309947 */ /* 0x008fea0003800000 */
.L_x_2384:
        /* <DEDUP_REMOVED lines=84> */
.L_x_2386:
[----:B------:R1:W1:Y:S01]  /*2160*/  SYNCS.PHASECHK.TRANS64.TRYWAIT P1, [R0+URZ+0x30830], R209 ;  /* 0x030830d1000075a7 */ /* 0x000262000802017f */
[----:B------:R-:W-:Y:S05]  /*2170*/  @!P0 BRA `(.L_x_2387) ;  /* 0x0000000000048947 */ /* 0x000fea0003800000 */
[----:B------:R-:W-:Y:S01]  /*2180*/  BPT.TRAP 0x1 ;  /* 0x000000040000795c */ /* 0x000fe20000300000 */
.L_x_2387:
[----:B------:R-:W-:Y:S01]  /*2190*/  FMUL.FTZ R7, R152, UR41 ;  /* 0x0000002998077c20 */ /* 0x000fe20008410000 */
[----:B------:R-:W-:Y:S01]  /*21a0*/  FMUL.FTZ R8, R153, UR41 ;  /* 0x0000002999087c20 */ /* 0x000fe20008410000 */
        /* <DEDUP_REMOVED lines=24> */
[----:B------:R-:W-:-:S07]  /*2330*/  VIADD R152, R208, 0x20000 ;  /* 0x00020000d0987836 */ /* 0x000fce0000000000 */
        /* <DEDUP_REMOVED lines=24> */
[----:B------:R-:W-:Y:S05]  /*24c0*/  @P1 BRA `(.L_x_2388) ;  /* 0x0000000000081947 */ /* 0x000fea0003800000 */
[----:B------:R-:W5:Y:S02]  /*24d0*/  SYNCS.PHASECHK.TRANS64.TRYWAIT P1, [R0+URZ+0x30830], R209 ;  /* 0x030830d1000075a7 */ /* 0x000f64000802017f */
[----:B-----5:R-:W-:Y:S05]  /*24e0*/  @!P1 BRA `(.L_x_2389) ;  /* 0x0000007c00109947 */ /* 0x020fea0003800000 */
.L_x_2388:
[----:B------:R-:W-:Y:S01]  /*24f0*/  UIMAD UR6, UR39, -0x40, UR40 ;  /* 0xffffffc0270678a4 */ /* 0x000fe2000f8e0228 */
[----:B------:R-:W-:Y:S01]  /*2500*/  SHF.R.U32.HI R152, RZ, 0x4, R152 ;  /* 0x00000004ff987819 */ /* 0x000fe20000011698 */
[----:B------:R-:W-:Y:S01]  /*2510*/  FMUL.FTZ R237, R177, UR41 ;  /* 0x00000029b1ed7c20 */ /* 0x000fe20008410000 */
[----:B------:R-:W-:Y:S01]  /*2520*/  ISETP.GT.AND P2, PT, R5, RZ, PT ;  /* 0x000000ff0500720c */ /* 0x000fe20003f44270 */
[----:B------:R-:W-:Y:S01]  /*2530*/  FMUL.FTZ R236, R178, UR41 ;  /* 0x00000029b2ec7c20 */ /* 0x000fe20008410000 */
[----:B------:R-:W-:Y:S01]  /*2540*/  LOP3.LUT R208, R152, 0x3fff, RZ, 0xc0, !PT ;  /* 0x00003fff98d07812 */ /* 0x000fe200078ec0ff */
[----:B------:R-:W-:Y:S01]  /*2550*/  FMUL.FTZ R233, R181, UR41 ;  /* 0x00000029b5e97c20 */ /* 0x000fe20008410000 */
[C---:B------:R-:W-:Y:S01]  /*2560*/  IADD3 R152, -R5.reuse, UR6, -R230 ;  /* 0x0000000605987c10 */ /* 0x040fe2000fffe9e6 */
[----:B------:R-:W-:Y:S01]  /*2570*/  MUFU.TANH R237, R237 ;  /* 0x000000ed00ed7308 */ /* 0x000fe20000002400 */
[----:B------:R-:W-:Y:S01]  /*2580*/  ISETP.GT.AND P1, PT, R5, 0x8, PT ;  /* 0x000000080500780c */ /* 0x000fe20003f24270 */
[----:B------:R-:W-:Y:S01]  /*2590*/  FMUL.FTZ R232, R182, UR41 ;  /* 0x00000029b6e87c20 */ /* 0x000fe20008410000 */
[C---:B------:R-:W-:Y:S01]  /*25a0*/  SEL R153, R152.reuse, 0x40, P2 ;  /* 0x0000004098997807 */ /* 0x040fe20001000000 */
[----:B------:R-:W-:Y:S01]  /*25b0*/  VIADD R152, R152, 0x8 ;  /* 0x0000000898987836 */ /* 0x000fe20000000000 */
[----:B------:R-:W-:Y:S01]  /*25c0*/  LOP3.LUT R154, R208, 0x10000, RZ, 0xfc, !PT ;  /* 0x00010000d09a7812 */ /* 0x000fe200078efcff */
[----:B------:R-:W-:Y:S01]  /*25d0*/  UIADD3 UR5, UR5, 0x8000, URZ ;  /* 0x0000800005057890 */ /* 0x000fe2000fffe03f */
[----:B------:R-:W-:Y:S01]  /*25e0*/  ISETP.GT.AND P2, PT, R153, 0x1, PT ;  /* 0x000000019900780c */ /* 0x000fe20003f44270 */
[----:B------:R-:W5:Y:S01]  /*25f0*/  MUFU.TANH R236, R236 ;  /* 0x000000ec00ec7308 */ /* 0x000f620000002400 */
[----:B------:R-:W-:Y:S01]  /*2600*/  SEL R164, R152, 0x40, P1 ;  /* 0x0000004098a47807 */ /* 0x000fe20000800000 */
[----:B------:R-:W-:Y:S01]  /*2610*/  IMAD R154, R3, 0x400, R154 ;  /* 0x00000400039a7824 */ /* 0x000fe200078e029a */
[----:B------:R-:W-:Y:S01]  /*2620*/  ISETP.GT.AND P1, PT, R153, 0x9, PT ;  /* 0x000000099900780c */ /* 0x000fe20003f24270 */
[----:B------:R-:W-:Y:S01]  /*2630*/  USHF.R.U32.HI UR5, URZ, 0x4, UR5 ;  /* 0x000000043f057899 */ /* 0x000fe20008011605 */
[----:B------:R-:W-:Y:S01]  /*2640*/  ISETP.GT.AND P5, PT, R164, RZ, PT ;  /* 0x000000ffa400720c */ /* 0x000fe20003fa4270 */
[----:B------:R-:W-:Y:S01]  /*2650*/  FMUL.FTZ R235, R179, UR41 ;  /* 0x00000029b3eb7c20 */ /* 0x000fe20008410000 */
[----:B-1----:R-:W-:Y:S01]  /*2660*/  FSEL R158, R12, -INF , !P1 ;  /* 0xff8000000c9e7808 */ /* 0x002fe20004800000 */
[----:B------:R-:W1:Y:S01]  /*2670*/  MUFU.TANH R233, R233 ;  /* 0x000000e900e97308 */ /* 0x000e620000002400 */
[----:B------:R-:W-:Y:S01]  /*2680*/  ISETP.GT.AND P1, PT, R164, 0x10, PT ;  /* 0x00000010a400780c */ /* 0x000fe20003f24270 */
[----:B------:R-:W-:Y:S01]  /*2690*/  ULOP3.LUT UR5, UR5, 0x3fff, URZ, 0xc0, !UPT ;  /* 0x00003fff05057892 */ /* 0x000fe2000f8ec03f */
[----:B------:R-:W-:Y:S01]  /*26a0*/  ISETP.GT.AND P6, PT, R153, RZ, PT ;  /* 0x000000ff9900720c */ /* 0x000fe20003fc4270 */
[----:B--23--:R-:W-:Y:S01]  /*26b0*/  FFMA.FTZ R209, R158, UR42, -R205 ;  /* 0x0000002a9ed17c23 */ /* 0x00cfe200080108cd */
[----:B------:R-:W-:Y:S01]  /*26c0*/  FSEL R167, R9, -INF , !P5 ;  /* 0xff80000009a77808 */ /* 0x000fe20006800000 */
[----:B------:R-:W-:Y:S01]  /*26d0*/  ULOP3.LUT UR5, UR5, 0x10000, URZ, 0xfc, !UPT ;  /* 0x0001000005057892 */ /* 0x000fe2000f8efc3f */
[C---:B------:R-:W-:Y:S01]  /*26e0*/  ISETP.GT.AND P4, PT, R153.reuse, 0x8, PT ;  /* 0x000000089900780c */ /* 0x040fe20003f84270 */
[----:B------:R-:W2:Y:S01]  /*26f0*/  MUFU.TANH R232, R232 ;  /* 0x000000e800e87308 */ /* 0x000ea20000002400 */
[----:B------:R-:W-:Y:S01]  /*2700*/  ISETP.GT.AND P5, PT, R153, 0x11, PT ;  /* 0x000000119900780c */ /* 0x000fe20003fa4270 */
[----:B------:R-:W-:Y:S01]  /*2710*/  FFMA.FTZ R222, R167, UR42, -R206 ;  /* 0x0000002aa7de7c23 */ /* 0x000fe200080108ce */
[----:B------:R-:W-:Y:S01]  /*2720*/  FSEL R227, R17, -INF , !P1 ;  /* 0xff80000011e37808 */ /* 0x000fe20004800000 */
[----:B------:R-:W-:Y:S01]  /*2730*/  FMUL.FTZ R234, R180, UR41 ;  /* 0x00000029b4ea7c20 */ /* 0x000fe20008410000 */
[----:B------:R-:W-:Y:S01]  /*2740*/  FSEL R156, R8, -INF , !P2 ;  /* 0xff800000089c7808 */ /* 0x000fe20005000000 */
[----:B------:R-:W-:Y:S01]  /*2750*/  FMUL.FTZ R231, R183, UR41 ;  /* 0x00000029b7e77c20 */ /* 0x000fe20008410000 */
[----:B------:R-:W-:Y:S01]  /*2760*/  ISETP.GT.AND P1, PT, R153, 0x21, PT ;  /* 0x000000219900780c */ /* 0x000fe20003f24270 */
[----:B------:R-:W-:Y:S01]  /*2770*/  FFMA.FTZ R227, R227, UR42, -R202 ;  /* 0x0000002ae3e37c23 */ /* 0x000fe200080108ca */
[----:B------:R-:W-:Y:S01]  /*2780*/  FSEL R223, R7, -INF , !P6 ;  /* 0xff80000007df7808 */ /* 0x000fe20007000000 */
[----:B------:R-:W-:Y:S01]  /*2790*/  FFMA.FTZ R221, R156, UR42, -R207 ;  /* 0x0000002a9cdd7c23 */ /* 0x000fe200080108cf */
[C---:B------:R-:W-:Y:S01]  /*27a0*/  ISETP.GT.AND P2, PT, R164.reuse, 0x8, PT ;  /* 0x00000008a400780c */ /* 0x040fe20003f44270 */
[----:B------:R-:W-:Y:S01]  /*27b0*/  UMOV UR11, 0x40000040 ;  /* 0x40000040000b7882 */ /* 0x000fe20000000000 */
[----:B------:R-:W-:Y:S01]  /*27c0*/  ISETP.GT.AND P6, PT, R164, 0x1, PT ;  /* 0x00000001a400780c */ /* 0x000fe20003fc4270 */
[----:B------:R-:W-:Y:S01]  /*27d0*/  FFMA.FTZ R223, R223, UR42, -R206 ;  /* 0x0000002adfdf7c23 */ /* 0x000fe200080108ce */
[----:B------:R-:W-:Y:S01]  /*27e0*/  FSEL R159, R11, -INF , !P4 ;  /* 0xff8000000b9f7808 */ /* 0x000fe20006000000 */
[----:B------:R-:W-:Y:S01]  /*27f0*/  UMOV UR8, UR5 ;  /* 0x0000000500087c82 */ /* 0x000fe20008000000 */
[----:B------:R-:W-:Y:S01]  /*2800*/  FSEL R160, R16, -INF , !P5 ;  /* 0xff80000010a07808 */ /* 0x000fe20006800000 */
[----:B------:R-:W-:Y:S01]  /*2810*/  UMOV UR9, 0x40000040 ;  /* 0x4000004000097882 */ /* 0x000fe20000000000 */
[----:B------:R-:W-:Y:S01]  /*2820*/  ISETP.GT.AND P3, PT, R153, 0x10, PT ;  /* 0x000000109900780c */ /* 0x000fe20003f64270 */
[----:B------:R-:W-:Y:S01]  /*2830*/  FFMA.FTZ R206, R159, UR42, -R204 ;  /* 0x0000002a9fce7c23 */ /* 0x000fe200080108cc */
[C---:B------:R-:W-:Y:S01]  /*2840*/  ISETP.GT.AND P4, PT, R164.reuse, 0x9, PT ;  /* 0x00000009a400780c */ /* 0x040fe20003f84270 */
[----:B------:R-:W3:Y:S01]  /*2850*/  MUFU.TANH R234, R234 ;  /* 0x000000ea00ea7308 */ /* 0x000ee20000002400 */
[----:B------:R-:W-:-:S02]  /*2860*/  ISETP.GT.AND P5, PT, R164, 0x18, PT ;  /* 0x00000018a400780c */ /* 0x000fc40003fa4270 */
[----:B------:R-:W-:Y:S02]  /*2870*/  FSEL R210, R184, -INF , !P1 ;  /* 0xff800000b8d27808 */ /* 0x000fe40004800000 */
[----:B------:R-:W-:Y:S02]  /*2880*/  FSEL R169, R13, -INF , !P2 ;  /* 0xff8000000da97808 */ /* 0x000fe40005000000 */
[----:B------:R-:W-:Y:S01]  /*2890*/  ISETP.GT.AND P1, PT, R164, 0x28, PT ;  /* 0x00000028a400780c */ /* 0x000fe20003f24270 */
[----:B------:R-:W-:Y:S01]  /*28a0*/  FFMA.FTZ R210, R210, UR42, -R199 ;  /* 0x0000002ad2d27c23 */ /* 0x000fe200080108c7 */
[----:B------:R-:W-:Y:S01]  /*28b0*/  FSEL R166, R10, -INF , !P6 ;  /* 0xff8000000aa67808 */ /* 0x000fe20007000000 */
[----:B------:R-:W-:Y:S01]  /*28c0*/  FFMA.FTZ R204, R169, UR42, -R204 ;  /* 0x0000002aa9cc7c23 */ /* 0x000fe200080108cc */
[C---:B------:R-:W-:Y:S01]  /*28d0*/  ISETP.GT.AND P2, PT, R153.reuse, 0x19, PT ;  /* 0x000000199900780c */ /* 0x040fe20003f44270 */
[----:B------:R-:W4:Y:S01]  /*28e0*/  MUFU.TANH R231, R231 ;  /* 0x000000e700e77308 */ /* 0x000f220000002400 */
[----:B------:R-:W-:Y:S01]  /*28f0*/  ISETP.GT.AND P6, PT, R153, 0x18, PT ;  /* 0x000000189900780c */ /* 0x000fe20003fc4270 */
[----:B------:R-:W-:Y:S01]  /*2900*/  FFMA.FTZ R207, R166, UR42, -R207 ;  /* 0x0000002aa6cf7c23 */ /* 0x000fe200080108cf */
[----:B------:R-:W-:Y:S01]  /*2910*/  FSEL R226, R14, -INF , !P4 ;  /* 0xff8000000ee27808 */ /* 0x000fe20006000000 */
[----:B------:R-:W-:Y:S01]  /*2920*/  FFMA.FTZ R10, -R10, R10, 1 ;  /* 0x3f8000000a0a7423 */ /* 0x000fe2000001010a */
[----:B------:R-:W-:-:S02]  /*2930*/  FSEL R161, R15, -INF , !P3 ;  /* 0xff8000000fa17808 */ /* 0x000fc40005800000 */
[----:B------:R-:W-:Y:S01]  /*2940*/  FSEL R171, R21, -INF , !P5 ;  /* 0xff80000015ab7808 */ /* 0x000fe20006800000 */
[----:B------:R-:W-:Y:S01]  /*2950*/  FFMA.FTZ R226, R226, UR42, -R205 ;  /* 0x0000002ae2e27c23 */ /* 0x000fe200080108cd */
[----:B------:R-:W-:Y:S01]  /*2960*/  ISETP.GT.AND P4, PT, R153, 0x20, PT ;  /* 0x000000209900780c */ /* 0x000fe20003f84270 */
[----:B------:R-:W-:Y:S01]  /*2970*/  FFMA.FTZ R205, R161, UR42, -R202 ;  /* 0x0000002aa1cd7c23 */ /* 0x000fe200080108ca */
[----:B------:R-:W-:Y:S01]  /*2980*/  ISETP.GT.AND P3, PT, R164, 0x11, PT ;  /* 0x00000011a400780c */ /* 0x000fe20003f64270 */
[----:B------:R-:W-:Y:S01]  /*2990*/  FFMA.FTZ R202, R160, UR42, -R203 ;  /* 0x0000002aa0ca7c23 */ /* 0x000fe200080108cb */
[----:B------:R-:W-:Y:S01]  /*29a0*/  ISETP.GT.AND P5, PT, R153, 0x29, PT ;  /* 0x000000299900780c */ /* 0x000fe20003fa4270 */
[----:B------:R-:W-:Y:S01]  /*29b0*/  FFMA.FTZ R224, R171, UR42, -R200 ;  /* 0x0000002aabe07c23 */ /* 0x000fe200080108c8 */
[----:B------:R-:W-:Y:S01]  /*29c0*/  FSEL R155, R189, -INF , !P1 ;  /* 0xff800000bd9b7808 */ /* 0x000fe20004800000 */
[----:B------:R-:W4:Y:S01]  /*29d0*/  MUFU.TANH R235, R235 ;  /* 0x000000eb00eb7308 */ /* 0x000f220000002400 */
[----:B------:R-:W-:-:S02]  /*29e0*/  FSEL R162, R20, -INF , !P2 ;  /* 0xff80000014a27808 */ /* 0x000fc40005000000 */
[C---:B------:R-:W-:Y:S02]  /*29f0*/  ISETP.GT.AND P1, PT, R164.reuse, 0x29, PT ;  /* 0x00000029a400780c */ /* 0x040fe40003f24270 */
[----:B------:R-:W-:Y:S02]  /*2a00*/  FSEL R163, R19, -INF , !P6 ;  /* 0xff80000013a37808 */ /* 0x000fe40007000000 */
[C---:B------:R-:W-:Y:S01]  /*2a10*/  ISETP.GT.AND P2, PT, R164.reuse, 0x20, PT ;  /* 0x00000020a400780c */ /* 0x040fe20003f44270 */
[----:B------:R-:W-:Y:S01]  /*2a20*/  MUFU.EX2 R207, R207 ;  /* 0x000000cf00cf7308 */ /* 0x000fe20000000800 */
[----:B------:R-:W-:Y:S02]  /*2a30*/  ISETP.GT.AND P6, PT, R164, 0x19, PT ;  /* 0x00000019a400780c */ /* 0x000fe40003fc4270 */
[----:B------:R-:W-:Y:S02]  /*2a40*/  FSEL R168, R18, -INF , !P3 ;  /* 0xff80000012a87808 */ /* 0x000fe40005800000 */
[----:B------:R-:W-:-:S02]  /*2a50*/  FSEL R165, R23, -INF , !P4 ;  /* 0xff80000017a57808 */ /* 0x000fc40006000000 */
[----:B------:R-:W-:Y:S01]  /*2a60*/  FSEL R212, R188, -INF , !P5 ;  /* 0xff800000bcd47808 */ /* 0x000fe20006800000 */
[----:B------:R-:W-:Y:S01]  /*2a70*/  FFMA.FTZ R225, R168, UR42, -R203 ;  /* 0x0000002aa8e17c23 */ /* 0x000fe200080108cb */
[----:B------:R-:W-:Y:S01]  /*2a80*/  ISETP.GT.AND P3, PT, R153, 0x28, PT ;  /* 0x000000289900780c */ /* 0x000fe20003f64270 */
[----:B------:R-:W-:Y:S01]  /*2a90*/  FFMA.FTZ R203, R163, UR42, -R200 ;  /* 0x0000002aa3cb7c23 */ /* 0x000fe200080108c8 */
[----:B------:R-:W-:Y:S01]  /*2aa0*/  ISETP.GT.AND P4, PT, R164, 0x21, PT ;  /* 0x00000021a400780c */ /* 0x000fe20003f84270 */
[----:B------:R-:W-:Y:S01]  /*2ab0*/  FFMA.FTZ R212, R212, UR42, -R197 ;  /* 0x0000002ad4d47c23 */ /* 0x000fe200080108c5 */
[----:B------:R-:W-:Y:S01]  /*2ac0*/  FSEL R152, R190, -INF , !P1 ;  /* 0xff800000be987808 */ /* 0x000fe20004800000 */
[----:B------:R-:W-:Y:S01]  /*2ad0*/  FFMA.FTZ R200, R162, UR42, -R201 ;  /* 0x0000002aa2c87c23 */ /* 0x000fe200080108c9 */
[----:B------:R-:W-:Y:S01]  /*2ae0*/  FSEL R157, R185, -INF , !P2 ;  /* 0xff800000b99d7808 */ /* 0x000fe20005000000 */
[----:B------:R-:W-:Y:S01]  /*2af0*/  MUFU.EX2 R206, R206 ;  /* 0x000000ce00ce7308 */ /* 0x000fe20000000800 */
[----:B------:R-:W-:Y:S01]  /*2b00*/  FSEL R228, R22, -INF , !P6 ;  /* 0xff80000016e47808 */ /* 0x000fe20007000000 */
[----:B------:R-:W-:Y:S01]  /*2b10*/  FFMA.FTZ R197, R152, UR42, -R197 ;  /* 0x0000002a98c57c23 */ /* 0x000fe200080108c5 */
[----:B------:R-:W-:-:S02]  /*2b20*/  ISETP.GT.AND P2, PT, R153, 0x31, PT ;  /* 0x000000319900780c */ /* 0x000fc40003f44270 */
[----:B------:R-:W-:Y:S01]  /*2b30*/  ISETP.GT.AND P5, PT, R164, 0x30, PT ;  /* 0x00000030a400780c */ /* 0x000fe20003fa4270 */
[----:B------:R-:W-:Y:S01]  /*2b40*/  FFMA.FTZ R228, R228, UR42, -R201 ;  /* 0x0000002ae4e47c23 */ /* 0x000fe200080108c9 */
[----:B------:R-:W-:Y:S01]  /*2b50*/  R2UR UR6, R154 ;  /* 0x000000009a0672ca */ /* 0x000fe200000e0000 */
[--C-:B------:R-:W-:Y:S01]  /*2b60*/  FFMA.FTZ R201, R165, UR42, -R198.reuse ;  /* 0x0000002aa5c97c23 */ /* 0x100fe200080108c6 */
[----:B------:R-:W-:Y:S01]  /*2b70*/  ISETP.GT.AND P6, PT, R153, 0x30, PT ;  /* 0x000000309900780c */ /* 0x000fe20003fc4270 */
[----:B------:R-:W-:Y:S01]  /*2b80*/  FFMA.FTZ R198, R157, UR42, -R198 ;  /* 0x0000002a9dc67c23 */ /* 0x000fe200080108c6 */
[----:B------:R-:W-:Y:S01]  /*2b90*/  FSEL R154, R186, -INF , !P4 ;  /* 0xff800000ba9a7808 */ /* 0x000fe20006000000 */
[----:B------:R-:W-:Y:S01]  /*2ba0*/  MUFU.EX2 R204, R204 ;  /* 0x000000cc00cc7308 */ /* 0x000fe20000000800 */
[----:B------:R-:W-:Y:S02]  /*2bb0*/  FSEL R211, R187, -INF , !P3 ;  /* 0xff800000bbd37808 */ /* 0x000fe40005800000 */
[C---:B------:R-:W-:Y:S01]  /*2bc0*/  ISETP.GT.AND P4, PT, R153.reuse, 0x38, PT ;  /* 0x000000389900780c */ /* 0x040fe20003f84270 */
[----:B------:R-:W-:Y:S01]  /*2bd0*/  FFMA.FTZ R199, R154, UR42, -R199 ;  /* 0x0000002a9ac77c23 */ /* 0x000fe200080108c7 */
[----:B------:R-:W-:Y:S01]  /*2be0*/  ISETP.GT.AND P3, PT, R153, 0x39, PT ;  /* 0x000000399900780c */ /* 0x000fe20003f64270 */
[--C-:B------:R-:W-:Y:S01]  /*2bf0*/  FFMA.FTZ R211, R211, UR42, -R196.reuse ;  /* 0x0000002ad3d37c23 */ /* 0x100fe200080108c4 */
[----:B-----5:R-:W-:Y:S01]  /*2c00*/  FSEL R153, R236, -INF , !P5 ;  /* 0xff800000ec997808 */ /* 0x020fe20006800000 */
[----:B------:R-:W-:Y:S01]  /*2c10*/  FFMA.FTZ R196, R155, UR42, -R196 ;  /* 0x0000002a9bc47c23 */ /* 0x000fe200080108c4 */
[----:B------:R-:W-:Y:S01]  /*2c20*/  FSEL R152, R237, -INF , !P2 ;  /* 0xff800000ed987808 */ /* 0x000fe20005000000 */
[----:B------:R-:W-:Y:S01]  /*2c30*/  UMOV UR10, UR6 ;  /* 0x00000006000a7c82 */ /* 0x000fe20008000000 */
[----:B------:R-:W-:Y:S01]  /*2c40*/  FSEL R213, R191, -INF , !P6 ;  /* 0xff800000bfd57808 */ /* 0x000fe20007000000 */
[--C-:B------:R-:W-:Y:S01]  /*2c50*/  FFMA.FTZ R214, R153, UR42, -R194.reuse ;  /* 0x0000002a99d67c23 */ /* 0x100fe200080108c2 */
[----:B------:R-:W-:Y:S01]  /*2c60*/  ISETP.GT.AND P6, PT, R164, 0x38, PT ;  /* 0x00000038a400780c */ /* 0x000fe20003fc4270 */
[----:B------:R-:W-:Y:S01]  /*2c70*/  FFMA.FTZ R215, R152, UR42, -R195 ;  /* 0x0000002a98d77c23 */ /* 0x000fe200080108c3 */
[----:B-1----:R-:W-:Y:S01]  /*2c80*/  FSEL R152, R233, -INF , !P3 ;  /* 0xff800000e9987808 */ /* 0x002fe20005800000 */
[----:B------:R-:W-:Y:S01]  /*2c90*/  FFMA.FTZ R213, R213, UR42, -R194 ;  /* 0x0000002ad5d57c23 */ /* 0x000fe200080108c2 */
[----:B--2---:R-:W-:Y:S01]  /*2ca0*/  FSEL R153, R232, -INF , !P6 ;  /* 0xff800000e8997808 */ /* 0x004fe20007000000 */
[----:B------:R1:W2:Y:S01]  /*2cb0*/  MUFU.EX2 R194, R223 ;  /* 0x000000df00c27308 */ /* 0x0002a20000000800 */
[----:B------:R-:W-:Y:S01]  /*2cc0*/  ISETP.GT.AND P1, PT, R164, 0x31, PT ;  /* 0x00000031a400780c */ /* 0x000fe20003f24270 */
[--C-:B------:R-:W-:Y:S01]  /*2cd0*/  FFMA.FTZ R219, R152, UR42, -R193.reuse ;  /* 0x0000002a98db7c23 */ /* 0x100fe200080108c1 */
[----:B------:R-:W-:Y:S01]  /*2ce0*/  ISETP.GT.AND P5, PT, R164, 0x39, PT ;  /* 0x00000039a400780c */ /* 0x000fe20003fa4270 */
[--C-:B------:R-:W-:Y:S01]  /*2cf0*/  FFMA.FTZ R218, R153, UR42, -R192.reuse ;  /* 0x0000002a99da7c23 */ /* 0x100fe200080108c0 */
[----:B---3--:R-:W-:Y:S01]  /*2d00*/  FSEL R217, R234, -INF , !P4 ;  /* 0xff800000ead97808 */ /* 0x008fe20006000000 */
[----:B------:R-:W-:Y:S01]  /*2d10*/  WARPGROUP.ARRIVE ;  /* 0x00000000000079c5 */ /* 0x000fe20000000000 */
[----:B----4-:R-:W-:Y:S01]  /*2d20*/  FSEL R220, R231, -INF , !P5 ;  /* 0xff800000e7dc7808 */ /* 0x010fe20006800000 */
[----:B------:R-:W-:Y:S01]  /*2d30*/  MUFU.EX2 R227, R227 ;  /* 0x000000e300e37308 */ /* 0x000fe20000000800 */
[----:B------:R-:W-:Y:S01]  /*2d40*/  FSEL R216, R235, -INF , !P1 ;  /* 0xff800000ebd87808 */ /* 0x000fe20004800000 */
[----:B------:R-:W-:Y:S01]  /*2d50*/  FFMA.FTZ R217, R217, UR42, -R192 ;  /* 0x0000002ad9d97c23 */ /* 0x000fe200080108c0 */
[----:B-1----:R-:W-:Y:S01]  /*2d60*/  FFMA.FTZ R223, -R8, R8, 1 ;  /* 0x3f80000008df7423 */ /* 0x002fe20000010108 */
[----:B------:R-:W-:Y:S01]  /*2d70*/  HGMMA.64x64x16.F32 R152, gdesc[UR8], RZ, !UPT, gsb0 ;  /* 0x00e00000089879f0 */ /* 0x000fe2000c0008ff */
[----:B------:R-:W-:Y:S01]  /*2d80*/  UIADD3 UR10, UR6, 0x2, URZ ;  /* 0x00000002060a7890 */ /* 0x000fe2000fffe03f */
[----:B------:R-:W-:Y:S01]  /*2d90*/  FFMA.FTZ R220, R220, UR42, -R193 ;  /* 0x0000002adcdc7c23 */ /* 0x000fe200080108c1 */
[----:B------:R-:W-:Y:S01]  /*2da0*/  UIADD3 UR8, UR5, 0x2, URZ ;  /* 0x0000000205087890 */ /* 0x000fe2000fffe03f */
[----:B------:R-:W-:Y:S01]  /*2db0*/  FFMA.FTZ R216, R216, UR42, -R195 ;  /* 0x0000002ad8d87c23 */ /* 0x000fe200080108c3 */
[----:B------:R-:W-:Y:S01]  /*2dc0*/  UMOV UR11, 0x40000040 ;  /* 0x40000040000b7882 */ /* 0x000fe20000000000 */
[----:B------:R-:W-:Y:S01]  /*2dd0*/  UMOV UR9, 0x40000040 ;  /* 0x4000004000097882 */ /* 0x000fe20000000000 */
[----:B------:R1:W3:Y:S01]  /*2de0*/  MUFU.EX2 R195, R222 ;  /* 0x000000de00c37308 */ /* 0x0002e20000000800 */
[----:B------:R-:W-:-:S07]  /*2df0*/  FFMA.FTZ R17, -R17, R17, 1 ;  /* 0x3f80000011117423 */ /* 0x000fce0000010111 */
        /* <DEDUP_REMOVED lines=49> */
[----:B------:R-:W1:Y:S02]  /*3110*/  LDS.64 R192, [R6+0x28200] ;  /* 0x0282000006c07984 */ /* 0x000e640000000a00 */
[--C-:B-1----:R-:W-:Y:S01]  /*3120*/  FADD.FTZ R222, R152, -R192.reuse ;  /* 0x800000c098de7221 */ /* 0x102fe20000010000 */
[----:B------:R-:W-:Y:S01]  /*3130*/  FFMA.FTZ R152, -R7, R7, 1 ;  /* 0x3f80000007987423 */ /* 0x000fe20000010107 */
[----:B------:R-:W-:Y:S01]  /*3140*/  FADD.FTZ R153, R153, -R193 ;  /* 0x800000c199997221 */ /* 0x000fe20000010000 */
[----:B------:R1:W4:Y:S01]  /*3150*/  MUFU.EX2 R7, R221 ;  /* 0x000000dd00077308 */ /* 0x0003220000000800 */
[----:B--2---:R-:W-:Y:S01]  /*3160*/  FMUL.FTZ R222, R194, R222 ;  /* 0x000000dec2de7220 */ /* 0x004fe20000410000 */
[----:B------:R-:W-:-:S04]  /*3170*/  FADD.FTZ R154, R154, -R192 ;  /* 0x800000c09a9a7221 */ /* 0x000fc80000010000 */
[----:B---3--:R-:W-:Y:S02]  /*3180*/  FMUL.FTZ R154, R195, R154 ;  /* 0x0000009ac39a7220 */ /* 0x008fe40000410000 */
[----:B------:R-:W-:Y:S01]  /*3190*/  MUFU.EX2 R228, R228 ;  /* 0x000000e400e47308 */ /* 0x000fe20000000800 */
[----:B-1----:R-:W-:Y:S01]  /*31a0*/  FMUL.FTZ R221, R152, R222 ;  /* 0x000000de98dd7220 */ /* 0x002fe20000410000 */
[----:B------:R-:W-:Y:S01]  /*31b0*/  FFMA.FTZ R222, -R9, R9, 1 ;  /* 0x3f80000009de7423 */ /* 0x000fe20000010109 */
[----:B------:R-:W-:Y:S01]  /*31c0*/  FADD.FTZ R152, R155, -R193 ;  /* 0x800000c19b987221 */ /* 0x000fe20000010000 */
[----:B------:R-:W1:Y:S02]  /*31d0*/  LDS.64 R8, [R6+0x28220] ;  /* 0x0282200006087984 */ /* 0x000e640000000a00 */
[----:B------:R-:W-:Y:S02]  /*31e0*/  FMUL.FTZ R222, R222, R154 ;  /* 0x0000009adede7220 */ /* 0x000fe40000410000 */
[----:B------:R2:W-:Y:S01]  /*31f0*/  MUFU.EX2 R193, R201 ;  /* 0x000000c900c17308 */ /* 0x0005e20000000800 */
[----:B----4-:R-:W-:-:S04]  /*3200*/  FMUL.FTZ R153, R7, R153 ;  /* 0x0000009907997220 */ /* 0x010fc80000410000 */
[----:B------:R-:W-:Y:S01]  /*3210*/  FMUL.FTZ R223, R223, R153 ;  /* 0x00000099dfdf7220 */ /* 0x000fe20000410000 */
[----:B------:R-:W-:Y:S02]  /*3220*/  FMUL.FTZ R153, R207, R152 ;  /* 0x00000098cf997220 */ /* 0x000fe40000410000 */
[----:B------:R-:W-:Y:S02]  /*3230*/  MUFU.EX2 R154, R202 ;  /* 0x000000ca009a7308 */ /* 0x000fe40000000800 */
[----:B--2---:R-:W-:Y:S01]  /*3240*/  FMUL.FTZ R201, R10, R153 ;  /* 0x000000990ac97220 */ /* 0x004fe20000410000 */
[----:B------:R-:W-:Y:S01]  /*3250*/  LOP3.LUT R10, R208, 0x2000000, RZ, 0xfc, !PT ;  /* 0x02000000d00a7812 */ /* 0x000fe200078efcff */
[----:B------:R-:W2:Y:S04]  /*3260*/  LDS.64 R152, [R6+0x28240] ;  /* 0x0282400006987984 */ /* 0x000ea80000000a00 */
[----:B------:R-:W-:Y:S01]  /*3270*/  IMAD R10, R3, 0x400, R10 ;  /* 0x00000400030a7824 */ /* 0x000fe200078e020a */
[----:B------:R-:W3:Y:S01]  /*3280*/  LDL R208, [R1] ;  /* 0x0000000001d07983 */ /* 0x000ee20000100800 */
[----:B------:R-:W-:Y:S03]  /*3290*/  MUFU.EX2 R155, R203 ;  /* 0x000000cb009b7308 */ /* 0x000fe60000000800 */
[----:B------:R-:W-:Y:S01]  /*32a0*/  R2UR UR6, R10 ;  /* 0x000000000a0672ca */ /* 0x000fe200000e0000 */
[----:B------:R-:W-:-:S04]  /*32b0*/  FFMA.FTZ R21, -R21, R21, 1 ;  /* 0x3f80000015157423 */ /* 0x000fc80000010115 */
[----:B------:R-:W-:Y:S01]  /*32c0*/  MUFU.EX2 R225, R225 ;  /* 0x000000e100e17308 */ /* 0x000fe20000000800 */
[----:B------:R-:W-:Y:S01]  /*32d0*/  FFMA.FTZ R22, -R22, R22, 1 ;  /* 0x3f80000016167423 */ /* 0x000fe20000010116 */
[----:B------:R-:W-:-:S06]  /*32e0*/  FFMA.FTZ R15, -R15, R15, 1 ;  /* 0x3f8000000f0f7423 */ /* 0x000fcc000001010f */
[----:B------:R-:W-:Y:S01]  /*32f0*/  MUFU.EX2 R192, R200 ;  /* 0x000000c800c07308 */ /* 0x000fe20000000800 */
[----:B-1----:R-:W-:Y:S01]  /*3300*/  FADD.FTZ R10, R159, -R9 ;  /* 0x800000099f0a7221 */ /* 0x002fe20000010000 */
[--C-:B------:R-:W-:Y:S01]  /*3310*/  FADD.FTZ R156, R156, -R8.reuse ;  /* 0x800000089c9c7221 */ /* 0x100fe20000010000 */
[----:B------:R-:W-:-:S05]  /*3320*/  FADD.FTZ R8, R158, -R8 ;  /* 0x800000089e087221 */ /* 0x000fca0000010000 */
[----:B------:R1:W4:Y:S02]  /*3330*/  MUFU.EX2 R159, R226 ;  /* 0x000000e2009f7308 */ /* 0x0003240000000800 */
[----:B-1----:R-:W5:Y:S01]  /*3340*/  LDL R226, [R1+0x4] ;  /* 0x0000040001e27983 */ /* 0x002f620000100800 */
[----:B------:R-:W-:Y:S01]  /*3350*/  FADD.FTZ R157, R157, -R9 ;  /* 0x800000099d9d7221 */ /* 0x000fe20000010000 */
[----:B------:R-:W-:Y:S01]  /*3360*/  FMUL.FTZ R9, R206, R156 ;  /* 0x0000009cce097220 */ /* 0x000fe20000410000 */
[----:B------:R-:W-:Y:S01]  /*3370*/  FMUL.FTZ R8, R204, R8 ;  /* 0x00000008cc087220 */ /* 0x000fe20000410000 */
[----:B------:R-:W-:Y:S01]  /*3380*/  FFMA.FTZ R202, -R11, R11, 1 ;  /* 0x3f8000000bca7423 */ /* 0x000fe2000001010b */
[----:B------:R-:W-:-:S03]  /*3390*/  FFMA.FTZ R203, -R13, R13, 1 ;  /* 0x3f8000000dcb7423 */ /* 0x000fc6000001010d */
[----:B------:R-:W-:Y:S01]  /*33a0*/  FMUL.FTZ R202, R202, R9 ;  /* 0x00000009caca7220 */ /* 0x000fe20000410000 */
[----:B------:R-:W-:Y:S02]  /*33b0*/  FMUL.FTZ R203, R203, R8 ;  /* 0x00000008cbcb7220 */ /* 0x000fe40000410000 */
[----:B------:R-:W1:Y:S01]  /*33c0*/  LDS.64 R8, [R6+0x28260] ;  /* 0x0282600006087984 */ /* 0x000e620000000a00 */
[----:B------:R-:W-:Y:S01]  /*33d0*/  FFMA.FTZ R13, -R14, R14, 1 ;  /* 0x3f8000000e0d7423 */ /* 0x000fe2000001010e */
[----:B----4-:R-:W-:Y:S01]  /*33e0*/  FMUL.FTZ R10, R159, R10 ;  /* 0x0000000a9f0a7220 */ /* 0x010fe20000410000 */
[--C-:B--2---:R-:W-:Y:S01]  /*33f0*/  FADD.FTZ R160, R160, -R152.reuse ;  /* 0x80000098a0a07221 */ /* 0x104fe20000010000 */
[----:B------:R-:W-:Y:S02]  /*3400*/  FADD.FTZ R152, R162, -R152 ;  /* 0x80000098a2987221 */ /* 0x000fe40000010000 */
[----:B------:R-:W-:Y:S02]  /*3410*/  FMUL.FTZ R13, R13, R10 ;  /* 0x0000000a0d0d7220 */ /* 0x000fe40000410000 */
[----:B------:R-:W-:-:S04]  /*3420*/  FMUL.FTZ R10, R227, R152 ;  /* 0x00000098e30a7220 */ /* 0x000fc80000410000 */
[----:B------:R-:W-:Y:S02]  /*3430*/  FMUL.FTZ R17, R17, R10 ;  /* 0x0000000a11117220 */ /* 0x000fe40000410000 */
[----:B------:R-:W2:Y:S01]  /*3440*/  LDS.64 R10, [R6+0x28280] ;  /* 0x02828000060a7984 */ /* 0x000ea20000000a00 */
[----:B------:R-:W-:Y:S02]  /*3450*/  FFMA.FTZ R156, -R12, R12, 1 ;  /* 0x3f8000000c9c7423 */ /* 0x000fe4000001010c */
[----:B------:R-:W4:Y:S01]  /*3460*/  MUFU.EX2 R12, R224 ;  /* 0x000000e0000c7308 */ /* 0x000f220000000800 */
[----:B------:R-:W-:Y:S01]  /*3470*/  FMUL.FTZ R157, R209, R157 ;  /* 0x0000009dd19d7220 */ /* 0x000fe20000410000 */
[----:B------:R-:W-:-:S03]  /*3480*/  FADD.FTZ R161, R161, -R153 ;  /* 0x80000099a1a17221 */ /* 0x000fc60000010000 */
[----:B------:R-:W-:Y:S01]  /*3490*/  FMUL.FTZ R156, R156, R157 ;  /* 0x0000009d9c9c7220 */ /* 0x000fe20000410000 */
[----:B------:R-:W-:Y:S01]  /*34a0*/  FFMA.FTZ R157, -R16, R16, 1 ;  /* 0x3f800000109d7423 */ /* 0x000fe20000010110 */
[----:B------:R-:W-:-:S04]  /*34b0*/  FMUL.FTZ R16, R154, R161 ;  /* 0x000000a19a107220 */ /* 0x000fc80000410000 */
[----:B------:R-:W-:Y:S02]  /*34c0*/  FMUL.FTZ R157, R157, R16 ;  /* 0x000000109d9d7220 */ /* 0x000fe40000410000 */
[----:B------:R-:W2:Y:S01]  /*34d0*/  MUFU.EX2 R16, R198 ;  /* 0x000000c600107308 */ /* 0x000ea20000000800 */
[--C-:B-1----:R-:W-:Y:S01]  /*34e0*/  FADD.FTZ R165, R165, -R9.reuse ;  /* 0x80000009a5a57221 */ /* 0x102fe20000010000 */
[--C-:B------:R-:W-:Y:S01]  /*34f0*/  FADD.FTZ R161, R166, -R8.reuse ;  /* 0x80000008a6a17221 */ /* 0x100fe20000010000 */
[----:B------:R-:W-:Y:S01]  /*3500*/  FADD.FTZ R9, R167, -R9 ;  /* 0x80000009a7097221 */ /* 0x000fe20000010000 */
[----:B------:R-:W-:Y:S02]  /*3510*/  FADD.FTZ R164, R164, -R8 ;  /* 0x80000008a4a47221 */ /* 0x000fe40000010000 */
[----:B----4-:R-:W-:Y:S01]  /*3520*/  FMUL.FTZ R8, R12, R161 ;  /* 0x000000a10c087220 */ /* 0x010fe20000410000 */
[----:B------:R-:W-:Y:S01]  /*3530*/  FMUL.FTZ R9, R228, R9 ;  /* 0x00000009e4097220 */ /* 0x000fe20000410000 */
[----:B------:R-:W-:-:S02]  /*3540*/  FMUL.FTZ R160, R205, R160 ;  /* 0x000000a0cda07220 */ /* 0x000fc40000410000 */
[----:B------:R-:W-:Y:S01]  /*3550*/  FMUL.FTZ R21, R21, R8 ;  /* 0x0000000815157220 */ /* 0x000fe20000410000 */
[----:B------:R-:W-:Y:S02]  /*3560*/  FMUL.FTZ R22, R22, R9 ;  /* 0x0000000916167220 */ /* 0x000fe40000410000 */
[----:B------:R-:W1:Y:S01]  /*3570*/  LDS.64 R8, [R6+0x282a0] ;  /* 0x0282a00006087984 */ /* 0x000e620000000a00 */
[----:B------:R-:W-:Y:S01]  /*3580*/  FMUL.FTZ R152, R15, R160 ;  /* 0x000000a00f987220 */ /* 0x000fe20000410000 */
[----:B------:R-:W-:Y:S01]  /*3590*/  FADD.FTZ R14, R163, -R153 ;  /* 0x80000099a30e7221 */ /* 0x000fe20000010000 */
[----:B------:R-:W-:Y:S01]  /*35a0*/  FFMA.FTZ R158, -R19, R19, 1 ;  /* 0x3f800000139e7423 */ /* 0x000fe20000010113 */
[----:B------:R-:W-:Y:S01]  /*35b0*/  FMUL.FTZ R15, R155, R164 ;  /* 0x000000a49b0f7220 */ /* 0x000fe20000410000 */
[----:B------:R-:W-:Y:S01]  /*35c0*/  FFMA.FTZ R153, -R18, R18, 1 ;  /* 0x3f80000012997423 */ /* 0x000fe20000010112 */
[----:B------:R-:W-:Y:S01]  /*35d0*/  FMUL.FTZ R14, R225, R14 ;  /* 0x0000000ee10e7220 */ /* 0x000fe20000410000 */
[--C-:B--2---:R-:W-:Y:S01]  /*35e0*/  FADD.FTZ R168, R168, -R10.reuse ;  /* 0x8000000aa8a87221 */ /* 0x104fe20000010000 */
[----:B------:R-:W-:Y:S01]  /*35f0*/  FMUL.FTZ R158, R158, R15 ;  /* 0x0000000f9e9e7220 */ /* 0x000fe20000410000 */
[----:B------:R-:W-:Y:S01]  /*3600*/  FADD.FTZ R15, R170, -R10 ;  /* 0x8000000aaa0f7221 */ /* 0x000fe20000010000 */
[--C-:B------:R-:W-:Y:S01]  /*3610*/  FADD.FTZ R169, R169, -R11.reuse ;  /* 0x8000000ba9a97221 */ /* 0x100fe20000010000 */
[----:B------:R-:W-:-:S02]  /*3620*/  FADD.FTZ R171, R171, -R11 ;  /* 0x8000000babab7221 */ /* 0x000fc40000010000 */
[----:B------:R-:W2:Y:S01]  /*3630*/  LDS.64 R10, [R6+0x282c0] ;  /* 0x0282c000060a7984 */ /* 0x000ea20000000a00 */
[----:B------:R-:W-:Y:S01]  /*3640*/  FMUL.FTZ R153, R153, R14 ;  /* 0x0000000e99997220 */ /* 0x000fe20000410000 */
[----:B------:R-:W-:Y:S01]  /*3650*/  FMUL.FTZ R14, R16, R15 ;  /* 0x0000000f100e7220 */ /* 0x000fe20000410000 */
[----:B------:R-:W-:-:S04]  /*3660*/  FFMA.FTZ R161, -R185, R185, 1 ;  /* 0x3f800000b9a17423 */ /* 0x000fc800000101b9 */
[----:B------:R-:W-:Y:S02]  /*3670*/  FMUL.FTZ R161, R161, R14 ;  /* 0x0000000ea1a17220 */ /* 0x000fe40000410000 */
[----:B------:R4:W4:Y:S01]  /*3680*/  LDS.64 R14, [R6+0x282e0] ;  /* 0x0282e000060e7984 */ /* 0x0009220000000a00 */
[----:B------:R-:W-:Y:S02]  /*3690*/  FFMA.FTZ R160, -R20, R20, 1 ;  /* 0x3f80000014a07423 */ /* 0x000fe40000010114 */
[----:B------:R-:W1:Y:S08]  /*36a0*/  MUFU.EX2 R20, R197 ;  /* 0x000000c500147308 */ /* 0x000e700000000800 */
[----:B------:R-:W4:Y:S08]  /*36b0*/  MUFU.EX2 R213, R213 ;  /* 0x000000d500d57308 */ /* 0x000f300000000800 */
[----:B------:R-:W4:Y:S01]  /*36c0*/  MUFU.EX2 R214, R214 ;  /* 0x000000d600d67308 */ /* 0x000f220000000800 */
[--C-:B-1----:R-:W-:Y:S01]  /*36d0*/  FADD.FTZ R173, R173, -R9.reuse ;  /* 0x80000009adad7221 */ /* 0x102fe20000010000 */
[----:B------:R-:W-:Y:S01]  /*36e0*/  FADD.FTZ R9, R175, -R9 ;  /* 0x80000009af097221 */ /* 0x000fe20000010000 */
[----:B------:R-:W-:-:S05]  /*36f0*/  FFMA.FTZ R164, -R184, R184, 1 ;  /* 0x3f800000b8a47423 */ /* 0x000fca00000101b8 */
[----:B------:R-:W1:Y:S01]  /*3700*/  MUFU.EX2 R19, R196 ;  /* 0x000000c400137308 */ /* 0x000e620000000800 */
[----:B------:R-:W-:Y:S01]  /*3710*/  FMUL.FTZ R169, R210, R169 ;  /* 0x000000a9d2a97220 */ /* 0x000fe20000410000 */
[----:B------:R-:W-:-:S06]  /*3720*/  FMUL.FTZ R166, R20, R9 ;  /* 0x0000000914a67220 */ /* 0x000fcc0000410000 */
[----:B------:R-:W1:Y:S01]  /*3730*/  MUFU.EX2 R212, R212 ;  /* 0x000000d400d47308 */ /* 0x000e620000000800 */
[----:B------:R-:W-:Y:S01]  /*3740*/  FMUL.FTZ R164, R164, R169 ;  /* 0x000000a9a4a47220 */ /* 0x000fe20000410000 */
[--C-:B--2---:R-:W-:Y:S01]  /*3750*/  FADD.FTZ R176, R176, -R10.reuse ;  /* 0x8000000ab0b07221 */ /* 0x104fe20000010000 */
[----:B------:R-:W-:-:S05]  /*3760*/  FADD.FTZ R169, R178, -R10 ;  /* 0x8000000ab2a97221 */ /* 0x000fca0000010000 */
[----:B------:R-:W-:Y:S01]  /*3770*/  MUFU.EX2 R211, R211 ;  /* 0x000000d300d37308 */ /* 0x000fe20000000800 */
[----:B------:R-:W-:-:S07]  /*3780*/  FADD.FTZ R172, R172, -R8 ;  /* 0x80000008acac7221 */ /* 0x000fce0000010000 */
[----:B------:R-:W2:Y:S01]  /*3790*/  MUFU.EX2 R18, R199 ;  /* 0x000000c700127308 */ /* 0x000ea20000000800 */
[----:B------:R-:W-:-:S07]  /*37a0*/  FMUL.FTZ R165, R192, R165 ;  /* 0x000000a5c0a57220 */ /* 0x000fce0000410000 */
[----:B------:R-:W2:Y:S01]  /*37b0*/  MUFU.EX2 R215, R215 ;  /* 0x000000d700d77308 */ /* 0x000ea20000000800 */
[----:B------:R-:W-:-:S07]  /*37c0*/  FADD.FTZ R8, R174, -R8 ;  /* 0x80000008ae087221 */ /* 0x000fce0000010000 */
[----:B------:R-:W-:Y:S01]  /*37d0*/  MUFU.EX2 R217, R217 ;  /* 0x000000d900d97308 */ /* 0x000fe20000000800 */
[----:B------:R-:W-:-:S07]  /*37e0*/  FFMA.FTZ R184, -R191, R191, 1 ;  /* 0x3f800000bfb87423 */ /* 0x000fce00000101bf */
[----:B------:R-:W-:Y:S01]  /*37f0*/  MUFU.EX2 R219, R219 ;  /* 0x000000db00db7308 */ /* 0x000fe20000000800 */
[----:B----4-:R-:W-:-:S07]  /*3800*/  FMUL.FTZ R167, R213, R176 ;  /* 0x000000b0d5a77220 */ /* 0x010fce0000410000 */
[----:B------:R-:W4:Y:S08]  /*3810*/  MUFU.EX2 R216, R216 ;  /* 0x000000d800d87308 */ /* 0x000f300000000800 */
[----:B------:R-:W4:Y:S08]  /*3820*/  MUFU.EX2 R218, R218 ;  /* 0x000000da00da7308 */ /* 0x000f300000000800 */
[----:B------:R-:W4:Y:S01]  /*3830*/  MUFU.EX2 R9, R220 ;  /* 0x000000dc00097308 */ /* 0x000f220000000800 */
[----:B------:R-:W-:Y:S01]  /*3840*/  FFMA.FTZ R163, -R190, R190, 1 ;  /* 0x3f800000bea37423 */ /* 0x000fe200000101be */
[----:B------:R-:W-:Y:S01]  /*3850*/  FFMA.FTZ R185, -R236, R236, 1 ;  /* 0x3f800000ecb97423 */ /* 0x000fe200000101ec */
[----:B------:R-:W-:Y:S01]  /*3860*/  FMUL.FTZ R10, R214, R169 ;  /* 0x000000a9d60a7220 */ /* 0x000fe20000410000 */
[----:B------:R-:W-:Y:S01]  /*3870*/  FMUL.FTZ R160, R160, R165 ;  /* 0x000000a5a0a07220 */ /* 0x000fe20000410000 */
[----:B-1----:R-:W-:Y:S01]  /*3880*/  FMUL.FTZ R6, R19, R8 ;  /* 0x0000000813067220 */ /* 0x002fe20000410000 */
[----:B------:R-:W-:Y:S01]  /*3890*/  FMUL.FTZ R184, R184, R167 ;  /* 0x000000a7b8b87220 */ /* 0x000fe20000410000 */
[----:B------:R-:W-:Y:S01]  /*38a0*/  FFMA.FTZ R165, -R188, R188, 1 ;  /* 0x3f800000bca57423 */ /* 0x000fe200000101bc */
[----:B------:R-:W-:Y:S01]  /*38b0*/  FMUL.FTZ R8, R212, R173 ;  /* 0x000000add4087220 */ /* 0x000fe20000410000 */
[----:B------:R-:W-:Y:S01]  /*38c0*/  FMUL.FTZ R163, R163, R166 ;  /* 0x000000a6a3a37220 */ /* 0x000fe20000410000 */
[----:B------:R-:W-:Y:S01]  /*38d0*/  FMUL.FTZ R185, R185, R10 ;  /* 0x0000000ab9b97220 */ /* 0x000fe20000410000 */
[--C-:B------:R-:W-:Y:S01]  /*38e0*/  FADD.FTZ R180, R180, -R14.reuse ;  /* 0x8000000eb4b47221 */ /* 0x100fe20000010000 */
[----:B------:R-:W-:Y:S01]  /*38f0*/  FADD.FTZ R167, R182, -R14 ;  /* 0x8000000eb6a77221 */ /* 0x000fe20000010000 */
[--C-:B------:R-:W-:Y:S01]  /*3900*/  FADD.FTZ R166, R177, -R11.reuse ;  /* 0x8000000bb1a67221 */ /* 0x100fe20000010000 */
[----:B------:R-:W-:Y:S01]  /*3910*/  FADD.FTZ R179, R179, -R11 ;  /* 0x8000000bb3b37221 */ /* 0x000fe20000010000 */
[--C-:B------:R-:W-:Y:S01]  /*3920*/  FADD.FTZ R10, R181, -R15.reuse ;  /* 0x8000000fb50a7221 */ /* 0x100fe20000010000 */
[----:B------:R-:W-:Y:S01]  /*3930*/  FADD.FTZ R14, R183, -R15 ;  /* 0x8000000fb70e7221 */ /* 0x000fe20000010000 */
[----:B------:R-:W-:Y:S01]  /*3940*/  FFMA.FTZ R23, -R23, R23, 1 ;  /* 0x3f80000017177423 */ /* 0x000fe20000010117 */
[----:B------:R-:W-:Y:S01]  /*3950*/  FMUL.FTZ R168, R193, R168 ;  /* 0x000000a8c1a87220 */ /* 0x000fe20000410000 */
[----:B------:R-:W-:Y:S01]  /*3960*/  FFMA.FTZ R162, -R186, R186, 1 ;  /* 0x3f800000baa27423 */ /* 0x000fe200000101ba */
[----:B--2---:R-:W-:Y:S01]  /*3970*/  FMUL.FTZ R171, R18, R171 ;  /* 0x000000ab12ab7220 */ /* 0x004fe20000410000 */
[----:B------:R-:W-:Y:S01]  /*3980*/  FFMA.FTZ R187, -R187, R187, 1 ;  /* 0x3f800000bbbb7423 */ /* 0x000fe200000101bb */
[----:B------:R-:W-:Y:S01]  /*3990*/  FFMA.FTZ R189, -R189, R189, 1 ;  /* 0x3f800000bdbd7423 */ /* 0x000fe200000101bd */
[----:B------:R-:W-:Y:S01]  /*39a0*/  FMUL.FTZ R172, R211, R172 ;  /* 0x000000acd3ac7220 */ /* 0x000fe20000410000 */
[----:B------:R-:W-:Y:S01]  /*39b0*/  FMUL.FTZ R165, R165, R8 ;  /* 0x00000008a5a57220 */ /* 0x000fe20000410000 */
[----:B------:R-:W-:Y:S01]  /*39c0*/  FFMA.FTZ R11, -R237, R237, 1 ;  /* 0x3f800000ed0b7423 */ /* 0x000fe200000101ed */
[----:B------:R-:W-:Y:S01]  /*39d0*/  FFMA.FTZ R8, -R235, R235, 1 ;  /* 0x3f800000eb087423 */ /* 0x000fe200000101eb */
[----:B------:R-:W-:Y:S01]  /*39e0*/  FMUL.FTZ R166, R215, R166 ;  /* 0x000000a6d7a67220 */ /* 0x000fe20000410000 */
[----:B----4-:R-:W-:Y:S01]  /*39f0*/  FMUL.FTZ R179, R216, R179 ;  /* 0x000000b3d8b37220 */ /* 0x010fe20000410000 */
[----:B------:R-:W-:Y:S01]  /*3a00*/  FFMA.FTZ R234, -R234, R234, 1 ;  /* 0x3f800000eaea7423 */ /* 0x000fe200000101ea */
[----:B------:R-:W-:Y:S01]  /*3a10*/  FFMA.FTZ R232, -R232, R232, 1 ;  /* 0x3f800000e8e87423 */ /* 0x000fe200000101e8 */
[----:B------:R-:W-:Y:S01]  /*3a20*/  FFMA.FTZ R233, -R233, R233, 1 ;  /* 0x3f800000e9e97423 */ /* 0x000fe200000101e9 */
[----:B------:R-:W-:Y:S01]  /*3a30*/  FFMA.FTZ R231, -R231, R231, 1 ;  /* 0x3f800000e7e77423 */ /* 0x000fe200000101e7 */
[----:B------:R-:W-:Y:S01]  /*3a40*/  FMUL.FTZ R15, R217, R180 ;  /* 0x000000b4d90f7220 */ /* 0x000fe20000410000 */
[----:B------:R-:W-:Y:S01]  /*3a50*/  FMUL.FTZ R167, R218, R167 ;  /* 0x000000a7daa77220 */ /* 0x000fe20000410000 */
[----:B------:R-:W-:Y:S01]  /*3a60*/  FMUL.FTZ R10, R219, R10 ;  /* 0x0000000adb0a7220 */ /* 0x000fe20000410000 */
[----:B------:R-:W-:Y:S01]  /*3a70*/  FMUL.FTZ R14, R9, R14 ;  /* 0x0000000e090e7220 */ /* 0x000fe20000410000 */
[----:B------:R-:W-:Y:S01]  /*3a80*/  F2FP.F16.F32.PACK_AB R203, R13, R203 ;  /* 0x000000cb0dcb723e */ /* 0x000fe200000000ff */
        /* <DEDUP_REMOVED lines=30> */
[----:B-----5:R-:W-:-:S04]  /*3c70*/  IMAD R13, R3, 0x2000, R226 ;  /* 0x00002000030d7824 */ /* 0x020fc800078e02e2 */
[----:B---3--:R-:W-:-:S05]  /*3c80*/  IMAD R13, R13, 0x2, R208 ;  /* 0x000000020d0d7824 */ /* 0x008fca00078e02d0 */
[----:B------:R1:W-:Y:S04]  /*3c90*/  STSM.16.MT88.4 [R13+0x28800], R200 ;  /* 0x028800c80d007844 */ /* 0x0003e80000004200 */
[----:B------:R1:W-:Y:S04]  /*3ca0*/  STSM.16.MT88.4 [R13+0x29000], R196 ;  /* 0x029000c40d007844 */ /* 0x0003e80000004200 */
[----:B------:R1:W-:Y:S04]  /*3cb0*/  STSM.16.MT88.4 [R13+0x29800], R188 ;  /* 0x029800bc0d007844 */ /* 0x0003e80000004200 */
[----:B------:R1:W-:Y:S01]  /*3cc0*/  STSM.16.MT88.4 [R13+0x2a000], R184 ;  /* 0x02a000b80d007844 */ /* 0x0003e20000004200 */
[----:B------:R-:W-:-:S06]  /*3cd0*/  WARPGROUP.ARRIVE ;  /* 0x00000000000079c5 */ /* 0x000fcc0000000000 */
[----:B------:R-:W-:Y:S01]  /*3ce0*/  HGMMA.64x128x16.F32 R88, R156, gdesc[UR4].tnspB, R88, gsb0 ;  /* 0x41e000049c587df0 */ /* 0x000fe20008000858 */
[----:B------:R-:W-:Y:S01]  /*3cf0*/  F2FP.F16.F32.PACK_AB R225, R225, R227 ;  /* 0x000000e3e1e1723e */ /* 0x000fe200000000ff */
[----:B------:R-:W-:Y:S01]  /*3d00*/  UIADD3 UR8, UR6, 0x80, URZ ;  /* 0x0000008006087890 */ /* 0x000fe2000fffe03f */
[----:B------:R-:W-:Y:S02]  /*3d10*/  F2FP.F16.F32.PACK_AB R224, R154, R205 ;  /* 0x000000cd9ae0723e */ /* 0x000fe400000000ff */
[----:B------:R-:W-:Y:S02]  /*3d20*/  F2FP.F16.F32.PACK_AB R226, R192, R155 ;  /* 0x0000009bc0e2723e */ /* 0x000fe400000000ff */
[----:B------:R-:W-:Y:S01]  /*3d30*/  F2FP.F16.F32.PACK_AB R227, R228, R12 ;  /* 0x0000000ce4e3723e */ /* 0x000fe200000000ff */
[----:B------:R-:W-:Y:S01]  /*3d40*/  UMOV UR11, 0x40000040 ;  /* 0x40000040000b7882 */ /* 0x000fe20000000000 */
[----:B------:R-:W-:Y:S01]  /*3d50*/  UMOV UR10, UR8 ;  /* 0x00000008000a7c82 */ /* 0x000fe20008000000 */
[----:B------:R-:W-:Y:S01]  /*3d60*/  F2FP.F16.F32.PACK_AB R152, R210, R193 ;  /* 0x000000c1d298723e */ /* 0x000fe200000000ff */
[----:B------:R-:W-:Y:S01]  /*3d70*/  UIADD3 UR8, UR6, 0x100, URZ ;  /* 0x0000010006087890 */ /* 0x000fe2000fffe03f */
[----:B------:R-:W-:-:S02]  /*3d80*/  F2FP.F16.F32.PACK_AB R154, R212, R211 ;  /* 0x000000d3d49a723e */ /* 0x000fc400000000ff */
[----:B------:R-:W-:Y:S02]  /*3d90*/  F2FP.F16.F32.PACK_AB R153, R18, R16 ;  /* 0x000000101299723e */ /* 0x000fe400000000ff */
[----:B------:R-:W-:Y:S01]  /*3da0*/  F2FP.F16.F32.PACK_AB R155, R20, R19 ;  /* 0x00000013149b723e */ /* 0x000fe200000000ff */
[----:B------:R-:W-:Y:S02]  /*3db0*/  WARPGROUP.DEPBAR.LE gsb0, 0x0 ;  /* 0x00008000000079c5 */ /* 0x000fe40000010000 */
[----:B------:R-:W-:-:S06]  /*3dc0*/  WARPGROUP.ARRIVE ;  /* 0x00000000000079c5 */ /* 0x000fcc0000000000 */
[----:B------:R-:W-:Y:S01]  /*3dd0*/  HGMMA.64x128x16.F32 R88, R224, gdesc[UR8].tnspB, R88, gsb0 ;  /* 0x41e00008e0587df0 */ /* 0x000fe20008000858 */
[----:B------:R-:W-:Y:S01]  /*3de0*/  UMOV UR10, UR8 ;  /* 0x00000008000a7c82 */ /* 0x000fe20008000000 */
[----:B------:R-:W-:Y:S01]  /*3df0*/  UMOV UR11, 0x40000040 ;  /* 0x40000040000b7882 */ /* 0x000fe20000000000 */
[----:B------:R-:W-:Y:S01]  /*3e00*/  UIADD3 UR6, UR6, 0x180, URZ ;  /* 0x0000018006067890 */ /* 0x000fe2000fffe03f */
[----:B------:R-:W-:Y:S02]  /*3e10*/  WARPGROUP.DEPBAR.LE gsb0, 0x0 ;  /* 0x00008000000079c5 */ /* 0x000fe40000010000 */
        /* <DEDUP_REMOVED lines=90> */
.L_x_2390:
[----:B------:R-:W-:Y:S01]  /*43c0*/  R2UR UR5, R3 ;  /* 0x00000000030572ca */ /* 0x000fe200000e0000 */
[----:B------:R-:W-:Y:S01]  /*43d0*/  VIADD R6, R0, 0x30840 ;  /* 0x0003084000067836 */ /* 0x000fe20000000000 */
        /* <DEDUP_REMOVED lines=47> */
.L_x_2391:
[----:B------:R-:W-:Y:S01]  /*46d0*/  UIADD3 UR39, UR39, 0x1, URZ ;  /* 0x0000000127277890 */ /* 0x000fe2000fffe03f */
[----:B------:R-:W-:Y:S02]  /*46e0*/  VIADD R3, R3, 0x1 ;  /* 0x0000000103037836 */ /* 0x000fe40000000000 */
[----:B------:R-:W-:Y:S01]  /*46f0*/  VIADD R0, R0, 0x30820 ;  /* 0x0003082000007836 */ /* 0x000fe20000000000 */
[----:B------:R-:W-:Y:S02]  /*4700*/  UISETP.GE.AND UP0, UPT, UR39, UR37, UPT ;  /* 0x000000252700728c */ /* 0x000fe4000bf06270 */
[----:B------:R-:W-:Y:S02]  /*4710*/  ISETP.NE.AND P0, PT, R3, 0x2, PT ;  /* 0x000000020300780c */ /* 0x000fe40003f05270 */
[----:B------:R-:W-:Y:S02]  /*4720*/  PRMT R0, RZ, 0x654, R0 ;  /* 0x00000654ff007816 */ /* 0x000fe40000000000 */
[----:B------:R-:W-:-:S02]  /*4730*/  PLOP3.LUT P1, PT, PT, PT, UP0, 0x80, 0x0 ;  /* 0x000000000000781c */ /* 0x000fc40003f2f008 */
[----:B-1----:R-:W-:Y:S01]  /*4740*/  SEL R7, RZ, 0x1, P0 ;  /* 0x00000001ff077807 */ /* 0x002fe20000000000 */
[----:B------:R2:W-:Y:S01]  /*4750*/  SYNCS.ARRIVE.TRANS64.RED.A1T0 RZ, [R0+URZ], RZ ;  /* 0x000000ff00ff79a7 */ /* 0x0005e2000810043f */
[----:B------:R-:W-:Y:S02]  /*4760*/  SEL R3, R3, RZ, P0 ;  /* 0x000000ff03037207 */ /* 0x000fe40000000000 */
[----:B------:R-:W-:-:S07]  /*4770*/  LOP3.LUT R4, R4, R7, RZ, 0x3c, !PT ;  /* 0x0000000704047212 */ /* 0x000fce00078e3cff */
[----:B--2---:R-:W-:Y:S05]  /*4780*/  @!P1 BRA `(.L_x_2392) ;  /* 0xffffffd000e09947 */ /* 0x004fea000383ffff */
        /* <DEDUP_REMOVED lines=66> */
.L_x_2374:
[----:B------:R-:W-:Y:S05]  /*4bb0*/  @P0 BRA `(.L_x_2393) ;  /* 0x0000000c009c0947 */ /* 0x000fea0003800000 */
[----:B------:R-:W1:Y:S01]  /*4bc0*/  S2UR UR4, SR_CgaCtaId ;  /* 0x00000000000479c3 */ /* 0x000e620000008800 */
[----:B------:R-:W-:Y:S02]  /*4bd0*/  UMOV UR37, 0x400 ;  /* 0x0000040000257882 */ /* 0x000fe40000000000 */
[----:B-1----:R-:W-:-:S06]  /*4be0*/  ULEA UR37, UR4, UR37, 0x18 ;  /* 0x0000002504257291 */ /* 0x002fcc000f8ec03f */
[----:B------:R-:W-:-:S05]  /*4bf0*/  IMAD.U32 R16, RZ, RZ, UR37 ;  /* 0x00000025ff107e24 */ /* 0x000fca000f8e00ff */
        /* <DEDUP_REMOVED lines=18> */
.L_x_2394:
        /* <DEDUP_REMOVED lines=20> */
.L_x_2395:
        /* <DEDUP_REMOVED lines=18> */
.L_x_2396:
        /* <DEDUP_REMOVED lines=18> */
.L_x_2397:
        /* <DEDUP_REMOVED lines=126> */
[----:B------:R-:W-:Y:S01]  /*5880*/  ULDC.64 UR6, c[0x0][0x198] ;  /* 0x0000660000067ab9 */ /* 0x000fe20000000a00 */
[----:B------:R-:W-:Y:S02]  /*5890*/  UIADD3 UR40, UR37, 0x8000, URZ ;  /* 0x0000800025287890 */ /* 0x000fe4000fffe03f */
[----:B------:R-:W-:Y:S02]  /*58a0*/  UIADD3 UR4, UP0, UR6, 0x770, URZ ;  /* 0x0000077006047890 */ /* 0x000fe4000ff1e03f */
[----:B------:R-:W-:Y:S02]  /*58b0*/  USHF.L.U32 UR42, UR36, 0x7, URZ ;  /* 0x00000007242a7899 */ /* 0x000fe4000800063f */
[----:B------:R-:W-:Y:S02]  /*58c0*/  UIADD3.X UR5, URZ, UR7, URZ, UP0, !UPT ;  /* 0x000000073f057290 */ /* 0x000fe400087fe43f */
[----:B------:R-:W-:Y:S02]  /*58d0*/  UIADD3 UR6, UP0, UR6, 0x670, URZ ;  /* 0x0000067006067890 */ /* 0x000fe4000ff1e03f */
[----:B------:R-:W-:-:S02]  /*58e0*/  UIADD3 UR16, UR37, 0xc000, URZ ;  /* 0x0000c00025107890 */ /* 0x000fc4000fffe03f */
[----:B------:R-:W-:Y:S02]  /*58f0*/  UIADD3.X UR7, URZ, UR7, URZ, UP0, !UPT ;  /* 0x000000073f077290 */ /* 0x000fe400087fe43f */
[----:B------:R-:W-:Y:S01]  /*5900*/  UIADD3 UR8, UR37, 0x4000, URZ ;  /* 0x0000400025087890 */ /* 0x000fe2000fffe03f */
[----:B------:R-:W-:Y:S01]  /*5910*/  UMOV UR41, URZ ;  /* 0x0000003f00297c82 */ /* 0x000fe20008000000 */
[----:B------:R-:W-:Y:S01]  /*5920*/  UMOV UR17, 0x40 ;  /* 0x0000004000117882 */ /* 0x000fe20000000000 */
[----:B------:R-:W-:Y:S01]  /*5930*/  UMOV UR19, UR43 ;  /* 0x0000002b00137c82 */ /* 0x000fe20008000000 */
[----:B------:R-:W-:Y:S01]  /*5940*/  UMOV UR20, UR44 ;  /* 0x0000002c00147c82 */ /* 0x000fe20008000000 */
[----:B------:R-:W-:Y:S01]  /*5950*/  UMOV UR18, UR42 ;  /* 0x0000002a00127c82 */ /* 0x000fe20008000000 */
[----:B------:R1:W-:Y:S01]  /*5960*/  UTMASTG.4D [UR40], [UR4] ;  /* 0x00000028040073b5 */ /* 0x0003e20008018000 */
[----:B------:R-:W-:Y:S01]  /*5970*/  UMOV UR9, 0x40 ;  /* 0x0000004000097882 */ /* 0x000fe20000000000 */
[----:B------:R-:W-:Y:S01]  /*5980*/  UMOV UR11, UR43 ;  /* 0x0000002b000b7c82 */ /* 0x000fe20008000000 */
[----:B------:R-:W-:Y:S01]  /*5990*/  UMOV UR12, UR44 ;  /* 0x0000002c000c7c82 */ /* 0x000fe20008000000 */
[----:B------:R-:W-:Y:S01]  /*59a0*/  UMOV UR10, UR42 ;  /* 0x0000002a000a7c82 */ /* 0x000fe20008000000 */
[----:B------:R3:W-:Y:S01]  /*59b0*/  UTMASTG.4D [UR16], [UR4] ;  /* 0x00000010040073b5 */ /* 0x0007e20008018000 */
[----:B-1----:R-:W-:-:S02]  /*59c0*/  UMOV UR40, UR37 ;  /* 0x0000002500287c82 */ /* 0x002fc40008000000 */
[----:B------:R3:W-:Y:S01]  /*59d0*/  UTMASTG.4D [UR40], [UR6] ;  /* 0x00000028060073b5 */ /* 0x0007e20008018000 */
[----:B------:R3:W-:Y:S02]  /*59e0*/  UTMASTG.4D [UR8], [UR6] ;  /* 0x00000008060073b5 */ /* 0x0007e40008018000 */
[----:B---3--:R0:W-:Y:S02]  /*59f0*/  UTMACMDFLUSH ;  /* 0x00000000000079b7 */ /* 0x0081e40000000000 */
.L_x_2399:
[----:B------:R-:W-:Y:S05]  /*5a00*/  BSYNC B0 ;  /* 0x0000000000007941 */ /* 0x000fea0003800000 */
.L_x_2398:
[----:B------:R-:W-:-:S04]  /*5a10*/  DEPBAR.LE SB0, 0x0 ;  /* 0x000080000000791a */ /* 0x000fc80000000000 */
[----:B------:R-:W-:Y:S05]  /*5a20*/  BRA `(.L_x_2373) ;  /* 0x0000004400687947 */ /* 0x000fea0003800000 */
.L_x_2393:
[----:B------:R-:W1:Y:S01]  /*5a30*/  S2R R0, SR_TID.X ;  /* 0x0000000000007919 */ /* 0x000e620000002100 */
[----:B------:R-:W2:Y:S01]  /*5a40*/  LDC.64 R2, c[0x0][0x820] ;  /* 0x00020800ff027b82 */ /* 0x000ea20000000a00 */
[----:B------:R-:W-:Y:S01]  /*5a50*/  ULDC.64 UR4, c[0x0][0x808] ;  /* 0x0002020000047ab9 */ /* 0x000fe20000000a00 */
[----:B------:R-:W-:Y:S01]  /*5a60*/  USHF.R.S32.HI UR10, URZ, 0x1f, UR43 ;  /* 0x0000001f3f0a7899 */ /* 0x000fe2000801142b */
[----:B------:R-:W-:Y:S01]  /*5a70*/  BSSY B0, `(.L_x_2400) ;  /* 0x0000030000007945 */ /* 0x000fe20003800000 */
[----:B------:R-:W-:Y:S02]  /*5a80*/  UIMAD UR4, UR36, -0x80, UR4 ;  /* 0xffffff80240478a4 */ /* 0x000fe4000f8e0204 */
[----:B------:R-:W-:Y:S02]  /*5a90*/  USHF.R.S32.HI UR11, URZ, 0x1f, UR44 ;  /* 0x0000001f3f0b7899 */ /* 0x000fe4000801142c */
[----:B------:R-:W3:Y:S01]  /*5aa0*/  LDC.64 R10, c[0x0][0x828] ;  /* 0x00020a00ff0a7b82 */ /* 0x000ee20000000a00 */
[----:B------:R-:W-:-:S07]  /*5ab0*/  ULDC.64 UR6, c[0x0][0x208] ;  /* 0x0000820000067ab9 */ /* 0x000fce0000000a00 */
[----:B------:R-:W4:Y:S08]  /*5ac0*/  LDC.64 R16, c[0x0][0x850] ;  /* 0x00021400ff107b82 */ /* 0x000f300000000a00 */
[----:B------:R-:W4:Y:S01]  /*5ad0*/  LDC.64 R18, c[0x0][0x858] ;  /* 0x00021600ff127b82 */ /* 0x000f220000000a00 */
[----:B-1----:R-:W-:-:S05]  /*5ae0*/  VIADD R5, R0, 0xffffff80 ;  /* 0xffffff8000057836 */ /* 0x002fca0000000000 */
[----:B------:R-:W-:-:S04]  /*5af0*/  SHF.R.S32.HI R0, RZ, 0x1f, R5 ;  /* 0x0000001fff007819 */ /* 0x000fc80000011405 */
[----:B------:R-:W-:-:S04]  /*5b00*/  LEA.HI R4, R0, R5, RZ, 0x4 ;  /* 0x0000000500047211 */ /* 0x000fc800078f20ff */
[----:B------:R-:W-:Y:S02]  /*5b10*/  LOP3.LUT R0, R4, 0x1ffffff0, RZ, 0xc0, !PT ;  /* 0x1ffffff004007812 */ /* 0x000fe400078ec0ff */
[----:B------:R-:W-:-:S03]  /*5b20*/  SHF.R.S32.HI R4, RZ, 0x4, R4 ;  /* 0x00000004ff047819 */ /* 0x000fc60000011404 */
[----:B------:R-:W-:Y:S01]  /*5b30*/  IMAD.IADD R0, R5, 0x1, -R0 ;  /* 0x0000000105007824 */ /* 0x000fe200078e0a00 */
[C---:B------:R-:W-:Y:S01]  /*5b40*/  ISETP.GE.AND P6, PT, R4.reuse, UR4, PT ;  /* 0x0000000404007c0c */ /* 0x040fe2000bfc6270 */
[----:B------:R-:W-:Y:S02]  /*5b50*/  VIADD R5, R4, 0x10 ;  /* 0x0000001004057836 */ /* 0x000fe40000000000 */
[----:B------:R-:W-:Y:S02]  /*5b60*/  IMAD.SHL.U32 R6, R0, 0x8, RZ ;  /* 0x0000000800067824 */ /* 0x000fe400078e00ff */
[----:B--2---:R-:W-:Y:S01]  /*5b70*/  IMAD R0, R2, UR10, RZ ;  /* 0x0000000a02007c24 */ /* 0x004fe2000f8e02ff */
[----:B------:R-:W-:Y:S01]  /*5b80*/  ISETP.GE.AND P5, PT, R5, UR4, PT ;  /* 0x0000000405007c0c */ /* 0x000fe2000bfa6270 */
[----:B------:R-:W-:Y:S01]  /*5b90*/  VIADD R9, R4, 0x40 ;  /* 0x0000004004097836 */ /* 0x000fe20000000000 */
[----:B------:R-:W-:Y:S01]  /*5ba0*/  SHF.R.S32.HI R7, RZ, 0x1f, R6 ;  /* 0x0000001fff077819 */ /* 0x000fe20000011406 */
[----:B------:R-:W-:Y:S01]  /*5bb0*/  IMAD R5, R3, UR43, R0 ;  /* 0x0000002b03057c24 */ /* 0x000fe2000f8e0200 */
[----:B------:R-:W-:Y:S01]  /*5bc0*/  ISETP.GE.OR P4, PT, R6, UR5, P6 ;  /* 0x0000000506007c0c */ /* 0x000fe2000b786670 */
[----:B------:R-:W-:Y:S01]  /*5bd0*/  VIADD R0, R4, 0x20 ;  /* 0x0000002004007836 */ /* 0x000fe20000000000 */
[----:B------:R-:W-:Y:S01]  /*5be0*/  ISETP.GE.AND P2, PT, R9, UR4, PT ;  /* 0x0000000409007c0c */ /* 0x000fe2000bf46270 */
[----:B------:R-:W-:Y:S01]  /*5bf0*/  IMAD.WIDE.U32 R2, R2, UR43, R6 ;  /* 0x0000002b02027c25 */ /* 0x000fe2000f8e0006 */
[----:B------:R-:W-:-:S02]  /*5c00*/  ISETP.GE.OR P3, PT, R6, UR5, P5 ;  /* 0x0000000506007c0c */ /* 0x000fc4000af66670 */
[----:B------:R-:W-:Y:S01]  /*5c10*/  ISETP.GE.AND P0, PT, R0, UR4, PT ;  /* 0x0000000400007c0c */ /* 0x000fe2000bf06270 */
[----:B------:R-:W-:Y:S01]  /*5c20*/  IMAD.IADD R3, R3, 0x1, R5 ;  /* 0x0000000103037824 */ /* 0x000fe200078e0205 */
[----:B------:R-:W-:Y:S01]  /*5c30*/  SHF.R.S32.HI R5, RZ, 0x1f, R4 ;  /* 0x0000001fff057819 */ /* 0x000fe20000011404 */
[----:B---3--:R-:W-:Y:S02]  /*5c40*/  IMAD R0, R10, UR11, RZ ;  /* 0x0000000b0a007c24 */ /* 0x008fe4000f8e02ff */
[----:B------:R-:W-:Y:S02]  /*5c50*/  VIADD R8, R4, 0x30 ;  /* 0x0000003004087836 */ /* 0x000fe40000000000 */
[----:B------:R-:W-:Y:S02]  /*5c60*/  IMAD.U32 R9, RZ, RZ, UR36 ;  /* 0x00000024ff097e24 */ /* 0x000fe4000f8e00ff */
[----:B------:R-:W-:Y:S01]  /*5c70*/  IMAD R11, R11, UR44, R0 ;  /* 0x0000002c0b0b7c24 */ /* 0x000fe2000f8e0200 */
[----:B------:R-:W-:Y:S01]  /*5c80*/  ISETP.GE.AND P1, PT, R8, UR4, PT ;  /* 0x0000000408007c0c */ /* 0x000fe2000bf26270 */
[----:B------:R-:W-:-:S04]  /*5c90*/  IMAD.WIDE.U32 R14, R10, UR44, R2 ;  /* 0x0000002c0a0e7c25 */ /* 0x000fc8000f8e0002 */
[----:B------:R-:W-:-:S04]  /*5ca0*/  IMAD.WIDE R2, R9, 0x80, R4 ;  /* 0x0000008009027825 */ /* 0x000fc800078e0204 */
[----:B------:R-:W-:Y:S01]  /*5cb0*/  IMAD.IADD R11, R15, 0x1, R11 ;  /* 0x000000010f0b7824 */ /* 0x000fe200078e020b */
[----:B----4-:R-:W-:Y:S06]  /*5cc0*/  @P4 BRA `(.L_x_2401) ;  /* 0x0000000000284947 */ /* 0x010fec0003800000 */
        /* <DEDUP_REMOVED lines=10> */
.L_x_2401:
[----:B------:R-:W-:Y:S05]  /*5d70*/  BSYNC B0 ;  /* 0x0000000000007941 */ /* 0x000fea0003800000 */
.L_x_2400:
[----:B------:R-:W-:Y:S01]  /*5d80*/  BSSY B0, `(.L_x_2402) ;  /* 0x0000010000007945 */ /* 0x000fe20003800000 */
[----:B------:R-:W-:-:S03]  /*5d90*/  ISETP.GE.OR P4, PT, R6, UR5, P0 ;  /* 0x0000000506007c0c */ /* 0x000fc60008786670 */
        /* <DEDUP_REMOVED lines=14> */
.L_x_2403:
[----:B------:R-:W-:Y:S05]  /*5e80*/  BSYNC B0 ;  /* 0x0000000000007941 */ /* 0x000fea0003800000 */
.L_x_2402:
[----:B------:R-:W-:Y:S01]  /*5e90*/  BSSY B0, `(.L_x_2404) ;  /* 0x0000010000007945 */ /* 0x000fe20003800000 */
[----:B------:R-:W-:-:S03]  /*5ea0*/  ISETP.GE.OR P3, PT, R6, UR5, P1 ;  /* 0x0000000506007c0c */ /* 0x000fc60008f66670 */
[----:B------:R-:W-:Y:S10]  /*5eb0*/  @P4 BRA `(.L_x_2405) ;  /* 0x0000000000344947 */ /* 0x000ff40003800000 */
[----:B-12---:R-:W-:Y:S01]  /*5ec0*/  IADD3 R13, P4, R2, 0x20, RZ ;  /* 0x00000020020d7810 */ /* 0x006fe20007f9e0ff */
        /* <DEDUP_REMOVED lines=12> */
.L_x_2405:
[----:B------:R-:W-:Y:S05]  /*5f90*/  BSYNC B0 ;  /* 0x0000000000007941 */ /* 0x000fea0003800000 */
.L_x_2404:
[----:B------:R-:W-:Y:S01]  /*5fa0*/  BSSY B0, `(.L_x_2406) ;  /* 0x0000011000007945 */ /* 0x000fe20003800000 */
[----:B------:R-:W-:Y:S01]  /*5fb0*/  ISETP.GE.OR P4, PT, R6, UR5, P2 ;  /* 0x0000000506007c0c */ /* 0x000fe20009786670 */
[----:B-123--:R-:W-:Y:S02]  /*5fc0*/  VIADD R12, R4, 0x50 ;  /* 0x00000050040c7836 */ /* 0x00efe40000000000 */
        /* <DEDUP_REMOVED lines=14> */
.L_x_2407:
[----:B------:R-:W-:Y:S05]  /*60b0*/  BSYNC B0 ;  /* 0x0000000000007941 */ /* 0x000fea0003800000 */
.L_x_2406:
[----:B------:R-:W-:Y:S01]  /*60c0*/  BSSY B0, `(.L_x_2408) ;  /* 0x0000010000007945 */ /* 0x000fe20003800000 */
[----:B------:R-:W-:-:S03]  /*60d0*/  ISETP.GE.AND P3, PT, R12, UR4, PT ;  /* 0x000000040c007c0c */ /* 0x000fc6000bf66270 */
        /* <DEDUP_REMOVED lines=14> */
.L_x_2409:
[----:B------:R-:W-:Y:S05]  /*61c0*/  BSYNC B0 ;  /* 0x0000000000007941 */ /* 0x000fea0003800000 */
.L_x_2408:
[----:B------:R-:W-:Y:S01]  /*61d0*/  ISETP.GE.OR P4, PT, R6, UR5, P3 ;  /* 0x0000000506007c0c */ /* 0x000fe20009f86670 */
[----:B------:R-:W-:Y:S01]  /*61e0*/  BSSY B0, `(.L_x_2410) ;  /* 0x0000011000007945 */ /* 0x000fe20003800000 */
[----:B--2---:R-:W-:Y:S02]  /*61f0*/  IMAD R12, R16, UR10, RZ ;  /* 0x0000000a100c7c24 */ /* 0x004fe4000f8e02ff */
[----:B-1----:R-:W-:-:S09]  /*6200*/  VIADD R20, R4, 0x60 ;  /* 0x0000006004147836 */ /* 0x002fd20000000000 */
        /* <DEDUP_REMOVED lines=14> */
.L_x_2411:
[----:B------:R-:W-:Y:S05]  /*62f0*/  BSYNC B0 ;  /* 0x0000000000007941 */ /* 0x000fea0003800000 */
.L_x_2410:
[----:B------:R-:W-:Y:S01]  /*6300*/  ULDC UR8, c[0x0][0x83c] ;  /* 0x00020f0000087ab9 */ /* 0x000fe20000000800 */
[----:B------:R-:W-:Y:S01]  /*6310*/  ISETP.GE.AND P4, PT, R20, UR4, PT ;  /* 0x0000000414007c0c */ /* 0x000fe2000bf86270 */
[----:B------:R-:W-:Y:S01]  /*6320*/  IMAD R13, R17, UR43, R12 ;  /* 0x0000002b110d7c24 */ /* 0x000fe2000f8e020c */
[----:B------:R-:W-:Y:S01]  /*6330*/  ISETP.GE.OR P5, PT, R6, UR8, P5 ;  /* 0x0000000806007c0c */ /* 0x000fe2000afa6670 */
[----:B------:R-:W-:Y:S01]  /*6340*/  IMAD.WIDE.U32 R8, R16, UR43, R6 ;  /* 0x0000002b10087c25 */ /* 0x000fe2000f8e0006 */
[----:B------:R-:W-:Y:S01]  /*6350*/  ISETP.GE.OR P6, PT, R6, UR8, P6 ;  /* 0x0000000806007c0c */ /* 0x000fe2000b7c6670 */
[----:B------:R-:W-:Y:S01]  /*6360*/  BSSY B0, `(.L_x_2412) ;  /* 0x0000019000007945 */ /* 0x000fe20003800000 */
[----:B------:R-:W-:Y:S01]  /*6370*/  P2R R21, PR, RZ, 0x20 ;  /* 0x00000020ff157803 */ /* 0x000fe20000000000 */
[----:B------:R-:W-:Y:S01]  /*6380*/  VIADD R0, R4, 0x70 ;  /* 0x0000007004007836 */ /* 0x000fe20000000000 */
[C---:B------:R-:W-:Y:S01]  /*6390*/  ISETP.GE.OR P5, PT, R6.reuse, UR5, P4 ;  /* 0x0000000506007c0c */ /* 0x040fe2000a7a6670 */
        /* <DEDUP_REMOVED lines=21> */
.L_x_2413:
[----:B------:R-:W-:Y:S05]  /*64f0*/  BSYNC B0 ;  /* 0x0000000000007941 */ /* 0x000fea0003800000 */
.L_x_2412:
[----:B------:R-:W-:Y:S01]  /*6500*/  ISETP.GE.AND P6, PT, R0, UR4, PT ;  /* 0x0000000400007c0c */ /* 0x000fe2000bfc6270 */
[----:B------:R-:W-:Y:S01]  /*6510*/  IMAD R0, R18, UR11, RZ ;  /* 0x0000000b12007c24 */ /* 0x000fe2000f8e02ff */
[----:B------:R-:W-:Y:S01]  /*6520*/  BSSY B0, `(.L_x_2414) ;  /* 0x0000014000007945 */ /* 0x000fe20003800000 */
[----:B------:R-:W-:Y:S01]  /*6530*/  IMAD.MOV.U32 R12, RZ, RZ, R8 ;  /* 0x000000ffff0c7224 */ /* 0x000fe200078e0008 */
[C---:B------:R-:W-:Y:S01]  /*6540*/  ISETP.GE.OR P5, PT, R6.reuse, UR5, P6 ;  /* 0x0000000506007c0c */ /* 0x040fe2000b7a6670 */
        /* <DEDUP_REMOVED lines=17> */
.L_x_2415:
[----:B------:R-:W-:Y:S05]  /*6660*/  BSYNC B0 ;  /* 0x0000000000007941 */ /* 0x000fea0003800000 */
.L_x_2414:
[----:B------:R-:W-:Y:S01]  /*6670*/  ISETP.NE.AND P5, PT, R20, RZ, PT ;  /* 0x000000ff1400720c */ /* 0x000fe20003fa5270 */
[----:B------:R-:W-:Y:S01]  /*6680*/  BSSY B0, `(.L_x_2416) ;  /* 0x000000d000007945 */ /* 0x000fe20003800000 */
[----:B---3--:R-:W-:-:S11]  /*6690*/  IMAD.IADD R7, R13, 0x1, R9 ;  /* 0x000000010d077824 */ /* 0x008fd600078e0209 */
        /* <DEDUP_REMOVED lines=11> */
.L_x_2417:
[----:B------:R-:W-:Y:S05]  /*6750*/  BSYNC B0 ;  /* 0x0000000000007941 */ /* 0x000fea0003800000 */
.L_x_2416:
[----:B------:R-:W-:Y:S01]  /*6760*/  ISETP.NE.AND P5, PT, R21, RZ, PT ;  /* 0x000000ff1500720c */ /* 0x000fe20003fa5270 */
[----:B------:R-:W-:-:S12]  /*6770*/  BSSY B0, `(.L_x_2418) ;  /* 0x000000f000007945 */ /* 0x000fd80003800000 */
[----:B------:R-:W-:Y:S05]  /*6780*/  @P5 BRA `(.L_x_2419) ;  /* 0x0000000000345947 */ /* 0x000fea0003800000 */
[----:B---3--:R-:W-:Y:S01]  /*6790*/  IADD3 R9, P5, R2, 0x10, RZ ;  /* 0x0000001002097810 */ /* 0x008fe20007fbe0ff */
        /* <DEDUP_REMOVED lines=12> */
.L_x_2419:
[----:B------:R-:W-:Y:S05]  /*6860*/  BSYNC B0 ;  /* 0x0000000000007941 */ /* 0x000fea0003800000 */
.L_x_2418:
[----:B------:R-:W-:Y:S04]  /*6870*/  BSSY B0, `(.L_x_2420) ;  /* 0x000000f000007945 */ /* 0x000fe80003800000 */
[----:B------:R-:W-:Y:S05]  /*6880*/  @P0 BRA `(.L_x_2421) ;  /* 0x0000000000340947 */ /* 0x000fea0003800000 */
[----:B---34-:R-:W-:Y:S01]  /*6890*/  IADD3 R9, P0, R2, 0x20, RZ ;  /* 0x0000002002097810 */ /* 0x018fe20007f1e0ff */
        /* <DEDUP_REMOVED lines=12> */
.L_x_2421:
[----:B------:R-:W-:Y:S05]  /*6960*/  BSYNC B0 ;  /* 0x0000000000007941 */ /* 0x000fea0003800000 */
.L_x_2420:
        /* <DEDUP_REMOVED lines=15> */
.L_x_2423:
[----:B------:R-:W-:Y:S05]  /*6a60*/  BSYNC B0 ;  /* 0x0000000000007941 */ /* 0x000fea0003800000 */
.L_x_2422:
        /* <DEDUP_REMOVED lines=15> */
.L_x_2425:
[----:B------:R-:W-:Y:S05]  /*6b60*/  BSYNC B0 ;  /* 0x0000000000007941 */ /* 0x000fea0003800000 */
.L_x_2424:
        /* <DEDUP_REMOVED lines=15> */
.L_x_2427:
[----:B------:R-:W-:Y:S05]  /*6c60*/  BSYNC B0 ;  /* 0x0000000000007941 */ /* 0x000fea0003800000 */
.L_x_2426:
        /* <DEDUP_REMOVED lines=15> */
.L_x_2429:
[----:B------:R-:W-:Y:S05]  /*6d60*/  BSYNC B0 ;  /* 0x0000000000007941 */ /* 0x000fea0003800000 */
.L_x_2428:
        /* <DEDUP_REMOVED lines=15> */
.L_x_2369:
        /* <DEDUP_REMOVED lines=8> */
[----:B------:R-:W1:Y:S01]  /*6ee0*/  S2UR UR7, SR_CTAID.X ;  /* 0x00000000000779c3 */ /* 0x000e620000002500 */
[----:B------:R-:W-:Y:S02]  /*6ef0*/  ULDC UR8, c[0x0][0xb50] ;  /* 0x0002d40000087ab9 */ /* 0x000fe40000000800 */
[----:B------:R-:W-:-:S05]  /*6f00*/  UISETP.NE.AND UP0, UPT, UR8, 0x1, UPT ;  /* 0x000000010800788c */ /* 0x000fca000bf05270 */
[----:B------:R-:W2:Y:S06]  /*6f10*/  LDC R0, c[0x0][0xb68] ;  /* 0x0002da00ff007b82 */ /* 0x000eac0000000800 */
[----:B------:R-:W-:Y:S01]  /*6f20*/  @UP0 ULDC UR4, c[0x0][0xb54] ;  /* 0x0002d50000040ab9 */ /* 0x000fe20000000800 */
[----:B------:R-:W-:Y:S01]  /*6f30*/  @UP0 ULDC UR9, c[0x0][0xb58] ;  /* 0x0002d60000090ab9 */ /* 0x000fe20000000800 */
[----:B-1----:R-:W-:Y:S02]  /*6f40*/  UIMAD.WIDE.U32 UR4, UR7, UR4, URZ ;  /* 0x00000004070472a5 */ /* 0x002fe4000f8e003f */
[----:B------:R-:W-:-:S02]  /*6f50*/  UMOV UR6, UR7 ;  /* 0x0000000700067c82 */ /* 0x000fc40008000000 */
[----:B------:R-:W-:-:S04]  /*6f60*/  @UP0 USHF.R.U32.HI UR6, URZ, UR9, UR5 ;  /* 0x000000093f060299 */ /* 0x000fc80008011605 */
[----:B------:R-:W-:Y:S02]  /*6f70*/  UIADD3 UR4, -UR6, URZ, URZ ;  /* 0x0000003f06047290 */ /* 0x000fe4000fffe13f */
[----:B--2---:R-:W-:Y:S02]  /*6f80*/  ISETP.LE.AND P0, PT, R0, UR6, PT ;  /* 0x0000000600007c0c */ /* 0x004fe4000bf03270 */
[----:B------:R-:W-:-:S11]  /*6f90*/  UIMAD UR8, UR8, UR4, UR7 ;  /* 0x00000004080872a4 */ /* 0x000fd6000f8e0207 */
[----:B------:R-:W-:Y:S05]  /*6fa0*/  @!P0 BRA `(.L_x_2431) ;  /* 0x0000000000208947 */ /* 0x000fea0003800000 */
        /* <DEDUP_REMOVED lines=8> */
.L_x_2431:
[----:B------:R-:W-:Y:S01]  /*7030*/  ULDC UR9, c[0x0][0xb44] ;  /* 0x0002d10000097ab9 */ /* 0x000fe20000000800 */
[----:B------:R-:W-:Y:S01]  /*7040*/  UMOV UR7, UR8 ;  /* 0x0000000800077c82 */ /* 0x000fe20008000000 */
[----:B------:R-:W-:-:S11]  /*7050*/  UISETP.NE.AND UP0, UPT, UR9, 0x1, UPT ;  /* 0x000000010900788c */ /* 0x000fd6000bf05270 */
[----:B------:R-:W-:Y:S02]  /*7060*/  @UP0 ULDC.64 UR10, c[0x0][0xb48] ;  /* 0x0002d200000a0ab9 */ /* 0x000fe40000000a00 */
[----:B------:R-:W-:-:S04]  /*7070*/  UIMAD.WIDE.U32 UR4, UR8, UR10, URZ ;  /* 0x0000000a080472a5 */ /* 0x000fc8000f8e003f */
[----:B------:R-:W-:-:S04]  /*7080*/  @UP0 USHF.R.U32.HI UR7, URZ, UR11, UR5 ;  /* 0x0000000b3f070299 */ /* 0x000fc80008011605 */
[----:B------:R-:W-:-:S12]  /*7090*/  UIMAD UR4, UR7, UR9, URZ ;  /* 0x00000009070472a4 */ /* 0x000fd8000f8e023f */
.L_x_2432:
        /* <DEDUP_REMOVED lines=17> */
[----:B------:R-:W-:Y:S01]  /*71b0*/  ULDC UR6, c[0x0][0x74c] ;  /* 0x0001d30000067ab9 */ /* 0x000fe20000000800 */
[----:B------:R-:W-:Y:S02]  /*71c0*/  UIADD3 UR5, UR5, 0x3f, URZ ;  /* 0x0000003f05057890 */ /* 0x000fe4000fffe03f */
[----:B------:R-:W-:Y:S02]  /*71d0*/  UIADD3 UR7, -UR6, UR7, -UR4 ;  /* 0x0000000706077290 */ /* 0x000fe4000fffe904 */
[----:B------:R-:W-:Y:S02]  /*71e0*/  USHF.R.S32.HI UR6, URZ, 0x1f, UR5 ;  /* 0x0000001f3f067899 */ /* 0x000fe40008011405 */
[----:B------:R-:W-:-:S02]  /*71f0*/  USHF.R.S32.HI UR4, URZ, 0x1f, UR7 ;  /* 0x0000001f3f047899 */ /* 0x000fc40008011407 */
[----:B------:R-:W-:Y:S02]  /*7200*/  ULEA.HI UR5, UR6, UR5, URZ, 0x6 ;  /* 0x0000000506057291 */ /* 0x000fe4000f8f303f */
[----:B------:R-:W-:Y:S02]  /*7210*/  ULEA.HI UR4, UR4, UR7, URZ, 0x6 ;  /* 0x0000000704047291 */ /* 0x000fe4000f8f303f */
[----:B------:R-:W-:Y:S02]  /*7220*/  USHF.R.S32.HI UR5, URZ, 0x6, UR5 ;  /* 0x000000063f057899 */ /* 0x000fe40008011405 */
[----:B------:R-:W-:-:S04]  /*7230*/  USHF.R.S32.HI UR4, URZ, 0x6, UR4 ;  /* 0x000000063f047899 */ /* 0x000fc80008011404 */
[----:B------:R-:W-:-:S04]  /*7240*/  UISETP.LT.AND UP0, UPT, URZ, UR4, UPT ;  /* 0x000000043f00728c */ /* 0x000fc8000bf01270 */
[----:B------:R-:W-:-:S04]  /*7250*/  USEL UR8, URZ, UR4, !UP0 ;  /* 0x000000043f087287 */ /* 0x000fc8000c000000 */
[----:B------:R-:W-:-:S06]  /*7260*/  UISETP.GT.AND UP0, UPT, UR5, UR8, UPT ;  /* 0x000000080500728c */ /* 0x000fcc000bf04270 */
[----:B------:R-:W-:-:S13]  /*7270*/  PLOP3.LUT P0, PT, PT, PT, UP0, 0x80, 0x0 ;  /* 0x000000000000781c */ /* 0x000fda0003f0f008 */
[----:B------:R-:W-:Y:S05]  /*7280*/  @!P0 BRA `(.L_x_2373) ;  /* 0x0000002c00508947 */ /* 0x000fea0003800000 */
[----:B------:R-:W-:Y:S01]  /*7290*/  USHF.R.S32.HI UR4, URZ, 0x1f, UR11 ;  /* 0x0000001f3f047899 */ /* 0x000fe2000801140b */
[----:B------:R-:W-:Y:S01]  /*72a0*/  ULDC.64 UR12, c[0x0][0x2d8] ;  /* 0x0000b600000c7ab9 */ /* 0x000fe20000000a00 */
[----:B------:R-:W-:Y:S02]  /*72b0*/  ELECT P0, URZ, PT ;  /* 0x00000000003f782f */ /* 0x000fe40003800000 */
[----:B------:R-:W-:Y:S02]  /*72c0*/  UIMAD UR9, UR4, UR12, URZ ;  /* 0x0000000c040972a4 */ /* 0x000fe4000f8e023f */
[----:B------:R-:W-:Y:S02]  /*72d0*/  UIADD3 UR4, UR5, -UR8, URZ ;  /* 0x8000000805047290 */ /* 0x000fe4000fffe03f */
[----:B------:R-:W-:Y:S02]  /*72e0*/  UIMAD.WIDE.U32 UR6, UR11, UR12, URZ ;  /* 0x0000000c0b0672a5 */ /* 0x000fe4000f8e003f */
[----:B------:R-:W-:-:S02]  /*72f0*/  ULOP3.LUT UR4, UR4, 0x1, URZ, 0xc0, !UPT ;  /* 0x0000000104047892 */ /* 0x000fc4000f8ec03f */
[----:B------:R-:W-:Y:S02]  /*7300*/  UIMAD UR9, UR11, UR13, UR9 ;  /* 0x0000000d0b0972a4 */ /* 0x000fe4000f8e0209 */
[----:B------:R-:W-:Y:S02]  /*7310*/  UISETP.NE.U32.AND UP0, UPT, UR4, 0x1, UPT ;  /* 0x000000010400788c */ /* 0x000fe4000bf05070 */
[----:B------:R-:W-:Y:S01]  /*7320*/  USHF.R.S32.HI UR11, URZ, 0x1f, UR10 ;  /* 0x0000001f3f0b7899 */ /* 0x000fe2000801140a */
[----:B------:R-:W-:Y:S01]  /*7330*/  ULDC.64 UR12, c[0x0][0x2e0] ;  /* 0x0000b800000c7ab9 */ /* 0x000fe20000000a00 */
[----:B------:R-:W-:Y:S02]  /*7340*/  UIADD3 UR7, UR7, UR9, URZ ;  /* 0x0000000907077290 */ /* 0x000fe4000fffe03f */
[----:B------:R-:W-:Y:S01]  /*7350*/  PLOP3.LUT P1, PT, PT, PT, UP0, 0x80, 0x0 ;  /* 0x000000000000781c */ /* 0x000fe20003f2f008 */
[----:B------:R-:W-:Y:S02]  /*7360*/  UIMAD UR9, UR11, UR12, URZ ;  /* 0x0000000c0b0972a4 */ /* 0x000fe4000f8e023f */
[----:B------:R-:W-:-:S02]  /*7370*/  UIMAD.WIDE.U32 UR6, UR10, UR12, UR6 ;  /* 0x0000000c0a0672a5 */ /* 0x000fc4000f8e0006 */
[----:B------:R-:W-:-:S04]  /*7380*/  UIMAD UR9, UR10, UR13, UR9 ;  /* 0x0000000d0a0972a4 */ /* 0x000fc8000f8e0209 */
[----:B------:R-:W-:-:S04]  /*7390*/  UIADD3 UR23, UR7, UR9, URZ ;  /* 0x0000000907177290 */ /* 0x000fc8000fffe03f */
[----:B------:R-:W-:Y:S08]  /*73a0*/  @P1 BRA `(.L_x_2433) ;  /* 0x0000000000bc1947 */ /* 0x000ff00003800000 */
        /* <DEDUP_REMOVED lines=18> */
.L_x_2435:
[----:B------:R-:W-:Y:S05]  /*74d0*/  BSYNC B0 ;  /* 0x0000000000007941 */ /* 0x000fea0003800000 */
.L_x_2434:
        /* <DEDUP_REMOVED lines=19> */
.L_x_2437:
[----:B------:R-:W-:Y:S05]  /*7610*/  BSYNC B0 ;  /* 0x0000000000007941 */ /* 0x000fea0003800000 */
.L_x_2436:
[----:B------:R-:W-:Y:S06]  /*7620*/  BAR.ARV 0xa, 0xa0 ;  /* 0x0282800000007b1d */ /* 0x000fec0000002000 */
[----:B------:R-:W-:Y:S04]  /*7630*/  BSSY B0, `(.L_x_2438) ;  /* 0x0000003000007945 */ /* 0x000fe80003800000 */
[----:B------:R-:W-:Y:S05]  /*7640*/  @!P0 BRA `(.L_x_2439) ;  /* 0x0000000000048947 */ /* 0x000fea0003800000 */
[----:B------:R-:W-:-:S04]  /*7650*/  DEPBAR.LE SB0, 0x0 ;  /* 0x000080000000791a */ /* 0x000fc80000000000 */
.L_x_2439:
[----:B------:R-:W-:Y:S05]  /*7660*/  BSYNC B0 ;  /* 0x0000000000007941 */ /* 0x000fea0003800000 */
.L_x_2438:
[----:B------:R-:W-:Y:S06]  /*7670*/  BAR.ARV 0xb, 0xa0 ;  /* 0x02c2800000007b1d */ /* 0x000fec0000002000 */
[----:B------:R-:W-:Y:S01]  /*7680*/  UIADD3 UR12, UR8, 0x1, URZ ;  /* 0x00000001080c7890 */ /* 0x000fe2000fffe03f */
[----:B------:R-:W-:Y:S11]  /*7690*/  BRA `(.L_x_2440) ;  /* 0x0000000000047947 */ /* 0x000ff60003800000 */
.L_x_2433:
[----:B------:R-:W-:-:S05]  /*76a0*/  UMOV UR12, UR8 ;  /* 0x00000008000c7c82 */ /* 0x000fca0008000000 */
.L_x_2440:
[----:B------:R-:W-:-:S04]  /*76b0*/  UIADD3 UR4, UR8, 0x1, URZ ;  /* 0x0000000108047890 */ /* 0x000fc8000fffe03f */
[----:B------:R-:W-:-:S06]  /*76c0*/  UISETP.NE.AND UP0, UPT, UR5, UR4, UPT ;  /* 0x000000040500728c */ /* 0x000fcc000bf05270 */
[----:B------:R-:W-:-:S13]  /*76d0*/  PLOP3.LUT P1, PT, PT, PT, UP0, 0x80, 0x0 ;  /* 0x000000000000781c */ /* 0x000fda0003f2f008 */
[----:B------:R-:W-:Y:S05]  /*76e0*/  @!P1 BRA `(.L_x_2373) ;  /* 0x0000002800389947 */ /* 0x000fea0003800000 */
[----:B------:R-:W-:Y:S01]  /*76f0*/  ULDC.64 UR10, c[0x0][0x2c0] ;  /* 0x0000b000000a7ab9 */ /* 0x000fe20000000a00 */
[----:B------:R-:W-:Y:S02]  /*7700*/  UIADD3 UR19, UR9, UR7, URZ ;  /* 0x0000000709137290 */ /* 0x000fe4000fffe03f */
        /* <DEDUP_REMOVED lines=9> */
[----:B------:R-:W-:Y:S01]  /*77a0*/  UMOV UR4, URZ ;  /* 0x0000003f00047c82 */ /* 0x000fe20008000000 */
[----:B------:R-:W-:Y:S01]  /*77b0*/  ULDC.64 UR24, c[0x0][0x2c0] ;  /* 0x0000b00000187ab9 */ /* 0x000fe20000000a00 */
[----:B------:R-:W-:-:S09]  /*77c0*/  UMOV UR20, UR13 ;  /* 0x0000000d00147c82 */ /* 0x000fd20008000000 */
.L_x_2453:
        /* <DEDUP_REMOVED lines=9> */
[----:B------:R-:W-:-:S03]  /*7860*/  UMOV UR21, 0x400 ;  /* 0x0000040000157882 */ /* 0x000fc60000000000 */
        /* <DEDUP_REMOVED lines=10> */
.L_x_2442:
[----:B------:R-:W-:Y:S05]  /*7910*/  BSYNC B0 ;  /* 0x0000000000007941 */ /* 0x000fea0003800000 */
.L_x_2441:
        /* <DEDUP_REMOVED lines=13> */
.L_x_2444:
[----:B------:R-:W-:Y:S05]  /*79f0*/  BSYNC B0 ;  /* 0x0000000000007941 */ /* 0x000fea0003800000 */
.L_x_2443:
[----:B------:R-:W-:Y:S06]  /*7a00*/  BAR.ARV 0xa, 0xa0 ;  /* 0x0282800000007b1d */ /* 0x000fec0000002000 */
[----:B------:R-:W-:Y:S04]  /*7a10*/  BSSY B0, `(.L_x_2445) ;  /* 0x0000003000007945 */ /* 0x000fe80003800000 */
[----:B------:R-:W-:Y:S05]  /*7a20*/  @!P0 BRA `(.L_x_2446) ;  /* 0x0000000000048947 */ /* 0x000fea0003800000 */
[----:B------:R-:W-:-:S04]  /*7a30*/  DEPBAR.LE SB0, 0x0 ;  /* 0x000080000000791a */ /* 0x000fc80000000000 */
.L_x_2446:
[----:B------:R-:W-:Y:S05]  /*7a40*/  BSYNC B0 ;  /* 0x0000000000007941 */ /* 0x000fea0003800000 */
.L_x_2445:
        /* <DEDUP_REMOVED lines=13> */
.L_x_2448:
[----:B------:R-:W-:Y:S05]  /*7b20*/  BSYNC B0 ;  /* 0x0000000000007941 */ /* 0x000fea0003800000 */
.L_x_2447:
        /* <DEDUP_REMOVED lines=13> */
.L_x_2450:
[----:B------:R-:W-:Y:S05]  /*7c00*/  BSYNC B0 ;  /* 0x0000000000007941 */ /* 0x000fea0003800000 */
.L_x_2449:
[----:B------:R-:W-:Y:S01]  /*7c10*/  UIADD3 UR12, UR12, 0x2, URZ ;  /* 0x000000020c0c7890 */ /* 0x000fe2000fffe03f */
[----:B------:R-:W-:Y:S06]  /*7c20*/  BAR.ARV 0xa, 0xa0 ;  /* 0x0282800000007b1d */ /* 0x000fec0000002000 */
[----:B------:R-:W-:Y:S01]  /*7c30*/  UISETP.GE.AND UP0, UPT, UR12, UR5, UPT ;  /* 0x000000050c00728c */ /* 0x000fe2000bf06270 */
[----:B------:R-:W-:Y:S04]  /*7c40*/  BSSY B0, `(.L_x_2451) ;  /* 0x0000003000007945 */ /* 0x000fe80003800000 */
[----:B------:R-:W-:Y:S06]  /*7c50*/  @!P0 BRA `(.L_x_2452) ;  /* 0x0000000000048947 */ /* 0x000fec0003800000 */
[----:B------:R-:W-:-:S04]  /*7c60*/  DEPBAR.LE SB0, 0x0 ;  /* 0x000080000000791a */ /* 0x000fc80000000000 */
.L_x_2452:
[----:B------:R-:W-:Y:S05]  /*7c70*/  BSYNC B0 ;  /* 0x0000000000007941 */ /* 0x000fea0003800000 */
.L_x_2451:
[----:B------:R-:W-:Y:S06]  /*7c80*/  BAR.ARV 0xb, 0xa0 ;  /* 0x02c2800000007b1d */ /* 0x000fec0000002000 */
[----:B------:R-:W-:Y:S01]  /*7c90*/  PLOP3.LUT P1, PT, PT, PT, UP0, 0x80, 0x0 ;  /* 0x000000000000781c */ /* 0x000fe20003f2f008 */
[----:B------:R-:W-:Y:S02]  /*7ca0*/  UIADD3 UR20, UR20, 0x4000, URZ ;  /* 0x0000400014147890 */ /* 0x000fe4000fffe03f */
[----:B------:R-:W-:-:S10]  /*7cb0*/  UIADD3 UR4, UR4, 0x4000, URZ ;  /* 0x0000400004047890 */ /* 0x000fd4000fffe03f */
[----:B------:R-:W-:Y:S05]  /*7cc0*/  @!P1 BRA `(.L_x_2453) ;  /* 0xfffffff800c09947 */ /* 0x000fea000383ffff */
[----:B------:R-:W-:Y:S05]  /*7cd0*/  BRA `(.L_x_2373) ;  /* 0x0000002000bc7947 */ /* 0x000fea0003800000 */
.L_x_2430:
        /* <DEDUP_REMOVED lines=21> */
.L_x_2454:
[----:B------:R-:W-:Y:S01]  /*7e30*/  ULDC UR8, c[0x0][0xb44] ;  /* 0x0002d10000087ab9 */ /* 0x000fe20000000800 */
[----:B------:R-:W-:Y:S01]  /*7e40*/  UMOV UR11, UR7 ;  /* 0x00000007000b7c82 */ /* 0x000fe20008000000 */
[----:B------:R-:W-:-:S11]  /*7e50*/  UISETP.NE.AND UP0, UPT, UR8, 0x1, UPT ;  /* 0x000000010800788c */ /* 0x000fd6000bf05270 */
[----:B------:R-:W-:Y:S02]  /*7e60*/  @UP0 ULDC.64 UR12, c[0x0][0xb48] ;  /* 0x0002d200000c0ab9 */ /* 0x000fe40000000a00 */
[----:B------:R-:W-:-:S04]  /*7e70*/  UIMAD.WIDE.U32 UR4, UR7, UR12, URZ ;  /* 0x0000000c070472a5 */ /* 0x000fc8000f8e003f */
[----:B------:R-:W-:-:S04]  /*7e80*/  @UP0 USHF.R.U32.HI UR11, URZ, UR13, UR5 ;  /* 0x0000000d3f0b0299 */ /* 0x000fc80008011605 */
[----:B------:R-:W-:-:S12]  /*7e90*/  UIMAD UR4, UR11, UR8, URZ ;  /* 0x000000080b0472a4 */ /* 0x000fd8000f8e023f */
.L_x_2455:
[----:B------:R-:W-:Y:S01]  /*7ea0*/  ULDC UR8, c[0x0][0xb38] ;  /* 0x0002ce0000087ab9 */ /* 0x000fe20000000800 */
[----:B------:R-:W-:Y:S01]  /*7eb0*/  UIADD3 UR4, UR7, -UR4, URZ ;  /* 0x8000000407047290 */ /* 0x000fe2000fffe03f */
[----:B------:R-:W-:Y:S01]  /*7ec0*/  IMAD.MOV.U32 R11, RZ, RZ, 0x1 ;  /* 0x00000001ff0b7424 */ /* 0x000fe200078e00ff */
[----:B------:R-:W-:Y:S01]  /*7ed0*/  UISETP.NE.AND UP0, UPT, UR8, 0x1, UPT ;  /* 0x000000010800788c */ /* 0x000fe2000bf05270 */
[----:B------:R-:W-:Y:S01]  /*7ee0*/  IMAD.MOV.U32 R0, RZ, RZ, RZ ;  /* 0x000000ffff007224 */ /* 0x000fe200078e00ff */
[----:B------:R-:W-:Y:S02]  /*7ef0*/  ULDC UR5, c[0x0][0xb44] ;  /* 0x0002d10000057ab9 */ /* 0x000fe40000000800 */
[----:B------:R-:W-:-:S07]  /*7f00*/  UIMAD UR6, UR6, UR5, UR4 ;  /* 0x00000005060672a4 */ /* 0x000fce000f8e0204 */
        /* <DEDUP_REMOVED lines=9> */
[----:B------:R-:W-:Y:S01]  /*7fa0*/  USHF.L.U32 UR11, UR11, 0x7, URZ ;  /* 0x000000070b0b7899 */ /* 0x000fe2000800063f */
[----:B------:R-:W-:Y:S01]  /*7fb0*/  ULDC UR5, c[0x0][0x280] ;  /* 0x0000a00000057ab9 */ /* 0x000fe20000000800 */
[----:B------:R-:W-:Y:S01]  /*7fc0*/  ULDC UR4, c[0x0][0x290] ;  /* 0x0000a40000047ab9 */ /* 0x000fe20000000800 */
[----:B------:R-:W-:Y:S01]  /*7fd0*/  ULDC UR6, c[0x0][0x74c] ;  /* 0x0001d30000067ab9 */ /* 0x000fe20000000800 */
[----:B------:R-:W-:-:S04]  /*7fe0*/  UIADD3 UR4, -UR4, UR11, UR5 ;  /* 0x0000000b04047290 */ /* 0x000fc8000fffe105 */
[----:B------:R-:W-:Y:S02]  /*7ff0*/  UIADD3 UR4, UR4, -UR6, URZ ;  /* 0x8000000604047290 */ /* 0x000fe4000fffe03f */
[----:B------:R-:W-:Y:S02]  /*8000*/  UIADD3 UR6, UR5, 0x3f, URZ ;  /* 0x0000003f05067890 */ /* 0x000fe4000fffe03f */
[----:B------:R-:W-:Y:S02]  /*8010*/  USHF.R.S32.HI UR5, URZ, 0x1f, UR4 ;  /* 0x0000001f3f057899 */ /* 0x000fe40008011404 */
[----:B------:R-:W-:Y:S02]  /*8020*/  USHF.R.S32.HI UR7, URZ, 0x1f, UR6 ;  /* 0x0000001f3f077899 */ /* 0x000fe40008011406 */
[----:B------:R-:W-:Y:S02]  /*8030*/  ULEA.HI UR5, UR5, UR4, URZ, 0x6 ;  /* 0x0000000405057291 */ /* 0x000fe4000f8f303f */
[----:B------:R-:W-:-:S02]  /*8040*/  ULEA.HI UR4, UR7, UR6, URZ, 0x6 ;  /* 0x0000000607047291 */ /* 0x000fc4000f8f303f */
[----:B------:R-:W-:Y:S02]  /*8050*/  USHF.R.S32.HI UR5, URZ, 0x6, UR5 ;  /* 0x000000063f057899 */ /* 0x000fe40008011405 */
[----:B------:R-:W-:-:S04]  /*8060*/  USHF.R.S32.HI UR4, URZ, 0x6, UR4 ;  /* 0x000000063f047899 */ /* 0x000fc80008011404 */
[----:B------:R-:W-:-:S04]  /*8070*/  VIMNMX R4, RZ, UR5, !PT ;  /* 0x00000005ff047c48 */ /* 0x000fc8000ffe0100 */
[----:B------:R-:W-:-:S13]  /*8080*/  ISETP.LT.AND P0, PT, R4, UR4, PT ;  /* 0x0000000404007c0c */ /* 0x000fda000bf01270 */
[----:B------:R-:W-:Y:S05]  /*8090*/  @!P0 BRA `(.L_x_2456) ;  /* 0x0000001c00388947 */ /* 0x000fea0003800000 */
[----:B------:R-:W-:Y:S01]  /*80a0*/  USHF.R.S32.HI UR5, URZ, 0x1f, UR20 ;  /* 0x0000001f3f057899 */ /* 0x000fe20008011414 */
[----:B------:R-:W-:Y:S01]  /*80b0*/  BSSY B0, `(.L_x_2456) ;  /* 0x00001cc000007945 */ /* 0x000fe20003800000 */
[----:B------:R-:W-:Y:S01]  /*80c0*/  ULDC.64 UR6, c[0x0][0x718] ;  /* 0x0001c60000067ab9 */ /* 0x000fe20000000a00 */
[----:B------:R-:W-:Y:S01]  /*80d0*/  ULDC.64 UR14, c[0x0][0x730] ;  /* 0x0001cc00000e7ab9 */ /* 0x000fe20000000a00 */
[----:B------:R-:W-:Y:S01]  /*80e0*/  UIMAD.WIDE.U32 UR8, UR20, UR6, URZ ;  /* 0x00000006140872a5 */ /* 0x000fe2000f8e003f */
[----:B------:R-:W-:Y:S01]  /*80f0*/  IMAD.MOV.U32 R0, RZ, RZ, RZ ;  /* 0x000000ffff007224 */ /* 0x000fe200078e00ff */
[----:B------:R-:W-:Y:S02]  /*8100*/  UIMAD UR6, UR5, UR6, URZ ;  /* 0x00000006050672a4 */ /* 0x000fe4000f8e023f */
[----:B------:R-:W-:Y:S02]  /*8110*/  UIMAD UR5, UR5, UR14, URZ ;  /* 0x0000000e050572a4 */ /* 0x000fe4000f8e023f */
[----:B------:R-:W-:-:S02]  /*8120*/  UIMAD UR6, UR20, UR7, UR6 ;  /* 0x00000007140672a4 */ /* 0x000fc4000f8e0206 */
[----:B------:R-:W-:Y:S01]  /*8130*/  UIMAD UR10, UR20, UR15, UR5 ;  /* 0x0000000f140a72a4 */ /* 0x000fe2000f8e0205 */
[----:B------:R-:W-:Y:S01]  /*8140*/  ULDC UR7, c[0x0][0x2e8] ;  /* 0x0000ba0000077ab9 */ /* 0x000fe20000000800 */
[----:B------:R-:W-:Y:S02]  /*8150*/  USHF.R.S32.HI UR5, URZ, 0x1f, UR21 ;  /* 0x0000001f3f057899 */ /* 0x000fe40008011415 */
[----:B------:R-:W-:Y:S01]  /*8160*/  UISETP.NE.AND UP0, UPT, UR7, 0x1, UPT ;  /* 0x000000010700788c */ /* 0x000fe2000bf05270 */
[----:B------:R-:W-:Y:S01]  /*8170*/  ULDC.64 UR22, c[0x0][0x720] ;  /* 0x0001c80000167ab9 */ /* 0x000fe20000000a00 */
[----:B------:R-:W-:Y:S01]  /*8180*/  ELECT P0, URZ, PT ;  /* 0x00000000003f782f */ /* 0x000fe20003800000 */
[----:B------:R-:W-:Y:S02]  /*8190*/  UIMAD UR7, UR5, UR22, URZ ;  /* 0x00000016050772a4 */ /* 0x000fe4000f8e023f */
[----:B------:R-:W-:Y:S02]  /*81a0*/  UIADD3 UR9, UR9, UR6, URZ ;  /* 0x0000000609097290 */ /* 0x000fe4000fffe03f */
[----:B------:R-:W-:-:S02]  /*81b0*/  UIMAD.WIDE.U32 UR12, UR20, UR14, URZ ;  /* 0x0000000e140c72a5 */ /* 0x000fc4000f8e003f */
[----:B------:R-:W-:Y:S01]  /*81c0*/  UIMAD UR6, UR21, UR23, UR7 ;  /* 0x00000017150672a4 */ /* 0x000fe2000f8e0207 */
[----:B------:R-:W-:Y:S01]  /*81d0*/  ULDC.64 UR14, c[0x0][0x738] ;  /* 0x0001ce00000e7ab9 */ /* 0x000fe20000000a00 */
[----:B------:R-:W-:Y:S02]  /*81e0*/  UIMAD.WIDE.U32 UR22, UR21, UR22, UR8 ;  /* 0x00000016151672a5 */ /* 0x000fe4000f8e0008 */
[----:B------:R-:W-:Y:S02]  /*81f0*/  UIMAD UR5, UR5, UR14, URZ ;  /* 0x0000000e050572a4 */ /* 0x000fe4000f8e023f */
[----:B------:R-:W-:Y:S01]  /*8200*/  UIADD3 UR13, UR13, UR10, URZ ;  /* 0x0000000a0d0d7290 */ /* 0x000fe2000fffe03f */
[----:B------:R-:W-:Y:S01]  /*8210*/  @UP0 ULDC UR8, c[0x0][0x2ec] ;  /* 0x0000bb0000080ab9 */ /* 0x000fe20000000800 */
[----:B------:R-:W-:Y:S02]  /*8220*/  UIMAD UR5, UR21, UR15, UR5 ;  /* 0x0000000f150572a4 */ /* 0x000fe4000f8e0205 */
[----:B------:R-:W-:-:S02]  /*8230*/  UIMAD.WIDE.U32 UR8, UR20, UR8, URZ ;  /* 0x00000008140872a5 */ /* 0x000fc4000f8e003f */
[----:B------:R-:W-:Y:S01]  /*8240*/  UIMAD.WIDE.U32 UR14, UR21, UR14, UR12 ;  /* 0x0000000e150e72a5 */ /* 0x000fe2000f8e000c */
[----:B------:R-:W-:Y:S02]  /*8250*/  @UP0 ULDC UR7, c[0x0][0x2f0] ;  /* 0x0000bc0000070ab9 */ /* 0x000fe40000000800 */
[----:B------:R-:W-:Y:S01]  /*8260*/  UMOV UR12, UR20 ;  /* 0x00000014000c7c82 */ /* 0x000fe20008000000 */
        /* <DEDUP_REMOVED lines=9> */
.L_x_2486:
        /* <DEDUP_REMOVED lines=15> */
.L_x_2459:
        /* <DEDUP_REMOVED lines=55> */
[----:B------:R-:W-:Y:S01]  /*8760*/  UMOV UR41, UR9 ;  /* 0x0000000900297c82 */ /* 0x000fe20008000000 */
[----:B------:R-:W-:Y:S01]  /*8770*/  R2UR UR47, R0 ;  /* 0x00000000002f72ca */ /* 0x000fe200000e0000 */
[----:B------:R-:W-:-:S04]  /*8780*/  IMAD.U32 R0, RZ, RZ, UR4 ;  /* 0x00000004ff007e24 */ /* 0x000fc8000f8e00ff */
[----:B------:R-:W-:-:S05]  /*8790*/  VIADD R6, R0, 0xffffffff ;  /* 0xffffffff00067836 */ /* 0x000fca0000000000 */
[----:B------:R-:W-:Y:S01]  /*87a0*/  ISETP.GE.AND P1, PT, R4, R6, PT ;  /* 0x000000060400720c */ /* 0x000fe20003f26270 */
[----:B------:R-:W-:Y:S01]  /*87b0*/  UTMALDG.4D [UR16], [UR34], desc[UR36] ;  /* 0x00002410220075b4 */ /* 0x000fe20008019000 */
[----:B------:R-:W-:Y:S01]  /*87c0*/  UTMALDG.4D [UR24], [UR34], desc[UR36] ;  /* 0x00002418220075b4 */ /* 0x000fe20008019000 */
[----:B------:R1:W-:Y:S01]  /*87d0*/  UBLKCP.S.G [UR50], [UR32], UR7 ;  /* 0x00000032200073ba */ /* 0x0003e20008000207 */
[----:B------:R2:W-:Y:S01]  /*87e0*/  SYNCS.ARRIVE.TRANS64 RZ, [R16+URZ+0x30800], R5 ;  /* 0x0308000510ff79a7 */ /* 0x0005e2000800003f */
[----:B------:R2:W-:Y:S01]  /*87f0*/  UTMALDG.4D [UR8], [UR30], desc[UR48] ;  /* 0x000030081e0075b4 */ /* 0x0005e20008019000 */
[----:B-1----:R-:W-:Y:S01]  /*8800*/  UIADD3 UR32, UR8, 0x8000, URZ ;  /* 0x0000800008207890 */ /* 0x002fe2000fffe03f */
        /* <DEDUP_REMOVED lines=12> */
[----:B--2---:R-:W-:Y:S05]  /*88d0*/  @P1 BRA `(.L_x_2460) ;  /* 0x00000010004c1947 */ /* 0x004fea0003800000 */
        /* <DEDUP_REMOVED lines=10> */
[----:B------:R2:W-:Y:S01]  /*8980*/  STL [R1], R5 ;  /* 0x0000000501007387 */ /* 0x0005e20000100800 */
[----:B-1----:R-:W-:Y:S01]  /*8990*/  LOP3.LUT R6, R6, 0x1f, RZ, 0xc0, !PT ;  /* 0x0000001f06067812 */ /* 0x002fe200078ec0ff */
[----:B------:R-:W-:Y:S06]  /*89a0*/  @!P1 BRA `(.L_x_2461) ;  /* 0x0000000800b09947 */ /* 0x000fec0003800000 */
[----:B------:R-:W-:Y:S01]  /*89b0*/  R2UR UR8, R5 ;  /* 0x00000000050872ca */ /* 0x000fe200000e0000 */
[----:B------:R-:W-:Y:S02]  /*89c0*/  IMAD.MOV.U32 R0, RZ, RZ, R4 ;  /* 0x000000ffff007224 */ /* 0x000fe400078e0004 */
[----:B------:R-:W-:-:S10]  /*89d0*/  IMAD.MOV.U32 R11, RZ, RZ, 0x1 ;  /* 0x00000001ff0b7424 */ /* 0x000fd400078e00ff */
[----:B------:R-:W-:-:S06]  /*89e0*/  UIADD3 UR7, UR7, -UR8, URZ ;  /* 0x8000000807077290 */ /* 0x000fcc000fffe03f */
[----:B------:R-:W-:-:S07]  /*89f0*/  IMAD.U32 R20, RZ, RZ, UR7 ;  /* 0x00000007ff147e24 */ /* 0x000fce000f8e00ff */
.L_x_2470:
[----:B--234-:R-:W-:-:S04]  /*8a00*/  SHF.L.U32 R21, R11, 0x1f, RZ ;  /* 0x0000001f0b157819 */ /* 0x01cfc800000006ff */
[----:B------:R-:W1:Y:S02]  /*8a10*/  SYNCS.PHASECHK.TRANS64.TRYWAIT P1, [R16+URZ+0x30840], R21 ;  /* 0x03084015100075a7 */ /* 0x000e64000802017f */
[----:B-1----:R-:W-:Y:S05]  /*8a20*/  @!P1 BRA `(.L_x_2462) ;  /* 0x0000001400e89947 */ /* 0x002fea0003800000 */
.L_x_2487:
[----:B------:R-:W-:Y:S05]  /*8a30*/  @P0 BRA `(.L_x_2463) ;  /* 0x0000000000140947 */ /* 0x000fea0003800000 */
[----:B------:R-:W-:Y:S01]  /*8a40*/  ISETP.NE.AND P1, PT, R6, RZ, PT ;  /* 0x000000ff0600720c */ /* 0x000fe20003f25270 */
[----:B------:R-:W-:-:S04]  /*8a50*/  IMAD.MOV.U32 R3, RZ, RZ, 0x4100 ;  /* 0x00004100ff037424 */ /* 0x000fc800078e00ff */
[----:B------:R3:W-:Y:S08]  /*8a60*/  SYNCS.ARRIVE.TRANS64 RZ, [R16+URZ+0x30830], R3 ;  /* 0x0308300310ff79a7 */ /* 0x0007f0000800003f */
[----:B------:R-:W-:Y:S05]  /*8a70*/  @!P1 BRA `(.L_x_2463) ;  /* 0x0000000000049947 */ /* 0x000fea0003800000 */
[----:B------:R-:W-:Y:S01]  /*8a80*/  BPT.TRAP 0x1 ;  /* 0x000000040000795c */ /* 0x000fe20000300000 */
.L_x_2463:
        /* <DEDUP_REMOVED lines=36> */
.L_x_2488:
[----:B------:R-:W-:Y:S05]  /*8cd0*/  @P0 BRA `(.L_x_2465) ;  /* 0x0000000000140947 */ /* 0x000fea0003800000 */
[----:B------:R-:W-:Y:S01]  /*8ce0*/  ISETP.NE.AND P1, PT, R6, RZ, PT ;  /* 0x000000ff0600720c */ /* 0x000fe20003f25270 */
[----:B------:R-:W-:-:S04]  /*8cf0*/  IMAD.MOV.U32 R2, RZ, RZ, 0x4100 ;  /* 0x00004100ff027424 */ /* 0x000fc800078e00ff */
[----:B------:R3:W-:Y:S08]  /*8d00*/  SYNCS.ARRIVE.TRANS64 RZ, [R16+URZ+0x30818], R2 ;  /* 0x0308180210ff79a7 */ /* 0x0007f0000800003f */
[----:B------:R-:W-:Y:S05]  /*8d10*/  @!P1 BRA `(.L_x_2465) ;  /* 0x0000000000049947 */ /* 0x000fea0003800000 */
[----:B------:R-:W-:Y:S01]  /*8d20*/  BPT.TRAP 0x1 ;  /* 0x000000040000795c */ /* 0x000fe20000300000 */
.L_x_2465:
        /* <DEDUP_REMOVED lines=36> */
.L_x_2489:
[----:B------:R-:W-:Y:S05]  /*8f70*/  @P0 BRA `(.L_x_2467) ;  /* 0x0000000000140947 */ /* 0x000fea0003800000 */
[----:B------:R-:W-:Y:S01]  /*8f80*/  ISETP.NE.AND P1, PT, R6, RZ, PT ;  /* 0x000000ff0600720c */ /* 0x000fe20003f25270 */
[----:B-123--:R-:W-:-:S04]  /*8f90*/  IMAD.MOV.U32 R21, RZ, RZ, 0x4100 ;  /* 0x00004100ff157424 */ /* 0x00efc800078e00ff */
[----:B------:R4:W-:Y:S08]  /*8fa0*/  SYNCS.ARRIVE.TRANS64 RZ, [R16+URZ+0x30838], R21 ;  /* 0x0308381510ff79a7 */ /* 0x0009f0000800003f */
[----:B------:R-:W-:Y:S05]  /*8fb0*/  @!P1 BRA `(.L_x_2467) ;  /* 0x0000000000049947 */ /* 0x000fea0003800000 */
[----:B------:R-:W-:Y:S01]  /*8fc0*/  BPT.TRAP 0x1 ;  /* 0x000000040000795c */ /* 0x000fe20000300000 */
.L_x_2467:
        /* <DEDUP_REMOVED lines=31> */
.L_x_2491:
[----:B------:R-:W-:Y:S05]  /*91c0*/  @P0 BRA `(.L_x_2469) ;  /* 0x0000000000140947 */ /* 0x000fea0003800000 */
[----:B------:R-:W-:Y:S01]  /*91d0*/  ISETP.NE.AND P1, PT, R6, RZ, PT ;  /* 0x000000ff0600720c */ /* 0x000fe20003f25270 */
[----:B------:R-:W-:-:S04]  /*91e0*/  IMAD.MOV.U32 R5, RZ, RZ, 0x4100 ;  /* 0x00004100ff057424 */ /* 0x000fc800078e00ff */
[----:B------:R1:W-:Y:S08]  /*91f0*/  SYNCS.ARRIVE.TRANS64 RZ, [R16+URZ+0x30810], R5 ;  /* 0x0308100510ff79a7 */ /* 0x0003f0000800003f */
[----:B------:R-:W-:Y:S05]  /*9200*/  @!P1 BRA `(.L_x_2469) ;  /* 0x0000000000049947 */ /* 0x000fea0003800000 */
[----:B------:R-:W-:Y:S01]  /*9210*/  BPT.TRAP 0x1 ;  /* 0x000000040000795c */ /* 0x000fe20000300000 */
.L_x_2469:
        /* <DEDUP_REMOVED lines=37> */
.L_x_2461:
[----:B--2---:R-:W2:Y:S01]  /*9470*/  LDL.LU R5, [R1] ;  /* 0x0000000001057983 */ /* 0x004ea20000300800 */
[----:B------:R-:W-:-:S04]  /*9480*/  IMAD.U32 R4, RZ, RZ, UR4 ;  /* 0x00000004ff047e24 */ /* 0x000fc8000f8e00ff */
[----:B------:R-:W-:Y:S01]  /*9490*/  VIADD R4, R4, 0xffffffff ;  /* 0xffffffff04047836 */ /* 0x000fe20000000000 */
[----:B--2---:R-:W-:-:S13]  /*94a0*/  ISETP.NE.AND P1, PT, R5, RZ, PT ;  /* 0x000000ff0500720c */ /* 0x004fda0003f25270 */
[----:B------:R-:W-:Y:S05]  /*94b0*/  @!P1 BRA `(.L_x_2460) ;  /* 0x0000000400549947 */ /* 0x000fea0003800000 */
[----:B------:R-:W-:-:S04]  /*94c0*/  SHF.L.U32 R13, R11, 0x1f, RZ ;  /* 0x0000001f0b0d7819 */ /* 0x000fc800000006ff */
[----:B------:R-:W1:Y:S02]  /*94d0*/  SYNCS.PHASECHK.TRANS64.TRYWAIT P1, [R16+URZ+0x30840], R13 ;  /* 0x0308400d100075a7 */ /* 0x000e64000802017f */
[----:B-1----:R-:W-:Y:S05]  /*94e0*/  @!P1 BRA `(.L_x_2471) ;  /* 0x0000000c008c9947 */ /* 0x002fea0003800000 */
.L_x_2492:
[----:B------:R-:W-:Y:S05]  /*94f0*/  @P0 BRA `(.L_x_2472) ;  /* 0x0000000000140947 */ /* 0x000fea0003800000 */
[----:B------:R-:W-:Y:S01]  /*9500*/  ISETP.NE.AND P1, PT, R6, RZ, PT ;  /* 0x000000ff0600720c */ /* 0x000fe20003f25270 */
[----:B------:R-:W-:-:S04]  /*9510*/  IMAD.MOV.U32 R5, RZ, RZ, 0x4100 ;  /* 0x00004100ff057424 */ /* 0x000fc800078e00ff */
[----:B------:R2:W-:Y:S08]  /*9520*/  SYNCS.ARRIVE.TRANS64 RZ, [R16+URZ+0x30830], R5 ;  /* 0x0308300510ff79a7 */ /* 0x0005f0000800003f */
[----:B------:R-:W-:Y:S05]  /*9530*/  @!P1 BRA `(.L_x_2472) ;  /* 0x0000000000049947 */ /* 0x000fea0003800000 */
[----:B------:R-:W-:Y:S01]  /*9540*/  BPT.TRAP 0x1 ;  /* 0x000000040000795c */ /* 0x000fe20000300000 */
.L_x_2472:
[----:B--2---:R-:W2:Y:S01]  /*9550*/  LDC.64 R4, c[0x0][0x728] ;  /* 0x0001ca00ff047b82 */ /* 0x004ea20000000a00 */
        /* <DEDUP_REMOVED lines=30> */
[----:B------:R-:W5:Y:S02]  /*9740*/  SYNCS.PHASECHK.TRANS64.TRYWAIT P1, [R16+URZ+0x30828], R13 ;  /* 0x0308280d100075a7 */ /* 0x000f64000802017f */
[----:B--2--5:R-:W-:Y:S05]  /*9750*/  @!P1 BRA `(.L_x_2473) ;  /* 0x0000000c00049947 */ /* 0x024fea0003800000 */
.L_x_2493:
[----:B------:R-:W-:Y:S05]  /*9760*/  @P0 BRA `(.L_x_2474) ;  /* 0x0000000000140947 */ /* 0x000fea0003800000 */
[----:B------:R-:W-:Y:S01]  /*9770*/  ISETP.NE.AND P0, PT, R6, RZ, PT ;  /* 0x000000ff0600720c */ /* 0x000fe20003f05270 */
[----:B------:R-:W-:-:S04]  /*9780*/  IMAD.MOV.U32 R5, RZ, RZ, 0x4100 ;  /* 0x00004100ff057424 */ /* 0x000fc800078e00ff */
[----:B------:R1:W-:Y:S08]  /*9790*/  SYNCS.ARRIVE.TRANS64 RZ, [R16+URZ+0x30818], R5 ;  /* 0x0308180510ff79a7 */ /* 0x0003f0000800003f */
[----:B------:R-:W-:Y:S05]  /*97a0*/  @!P0 BRA `(.L_x_2474) ;  /* 0x0000000000048947 */ /* 0x000fea0003800000 */
[----:B------:R-:W-:Y:S01]  /*97b0*/  BPT.TRAP 0x1 ;  /* 0x000000040000795c */ /* 0x000fe20000300000 */
.L_x_2474:
        /* <DEDUP_REMOVED lines=10> */
[----:B------:R-:W-:-:S02]  /*9860*/  IMAD.U32 R6, RZ, RZ, UR4 ;  /* 0x00000004ff067e24 */ /* 0x000fc4000f8e00ff */
[----:B------:R-:W-:Y:S01]  /*9870*/  IMAD.MOV.U32 R19, RZ, RZ, 0x1 ;  /* 0x00000001ff137424 */ /* 0x000fe200078e00ff */
[----:B------:R-:W-:Y:S01]  /*9880*/  UIADD3 UR27, UR27, 0x40, URZ ;  /* 0x000000401b1b7890 */ /* 0x000fe2000fffe03f */
[----:B------:R-:W-:-:S03]  /*9890*/  VIADD R6, R6, 0xffffffff ;  /* 0xffffffff06067836 */ /* 0x000fc60000000000 */
[----:B------:R-:W-:Y:S02]  /*98a0*/  UIADD3 UR8, UP0, UR27, UR22, URZ ;  /* 0x000000161b087290 */ /* 0x000fe4000ff1e03f */
[----:B------:R-:W-:Y:S02]  /*98b0*/  UIADD3 UR24, UR32, 0x1c000, URZ ;  /* 0x0001c00020187890 */ /* 0x000fe4000fffe03f */
[----:B------:R-:W-:Y:S02]  /*98c0*/  ULEA.HI.X.SX32 UR7, UR27, UR7, 0x1, UP0 ;  /* 0x000000071b077291 */ /* 0x000fe400080f0e3f */
[----:B-1----:R-:W-:Y:S01]  /*98d0*/  IMAD.U32 R5, RZ, RZ, UR8 ;  /* 0x00000008ff057e24 */ /* 0x002fe2000f8e00ff */
        /* <DEDUP_REMOVED lines=9> */
[----:B------:R-:W-:Y:S01]  /*9970*/  R2UR UR34, R10 ;  /* 0x000000000a2272ca */ /* 0x000fe200000e0000 */
[----:B------:R-:W-:Y:S01]  /*9980*/  UMOV UR19, UR27 ;  /* 0x0000001b00137c82 */ /* 0x000fe20008000000 */
[----:B------:R-:W-:Y:S01]  /*9990*/  R2UR UR35, R9 ;  /* 0x00000000092372ca */ /* 0x000fe200000e0000 */
[----:B------:R-:W-:Y:S01]  /*99a0*/  UMOV UR33, UR25 ;  /* 0x0000001900217c82 */ /* 0x000fe20008000000 */
[----:B------:R-:W-:Y:S01]  /*99b0*/  UMOV UR7, 0x10 ;  /* 0x0000001000077882 */ /* 0x000fe20000000000 */
[----:B------:R1:W-:Y:S01]  /*99c0*/  UTMALDG.4D [UR24], [UR8], desc[UR30] ;  /* 0x00001e18080075b4 */ /* 0x0003e20008019000 */
[----:B------:R-:W-:Y:S01]  /*99d0*/  IMAD.MOV.U32 R4, RZ, RZ, R6 ;  /* 0x000000ffff047224 */ /* 0x000fe200078e0006 */
[----:B------:R1:W-:Y:S08]  /*99e0*/  UTMALDG.4D [UR16], [UR8], desc[UR30] ;  /* 0x00001e10080075b4 */ /* 0x0003f00008019000 */
[----:B------:R1:W-:Y:S02]  /*99f0*/  UBLKCP.S.G [UR32], [UR34], UR7 ;  /* 0x00000020220073ba */ /* 0x0003e40008000207 */
[----:B-1----:R-:W-:Y:S01]  /*9a00*/  NOP ;  /* 0x0000000000007918 */ /* 0x002fe20000000000 */
.L_x_2460:
[----:B------:R-:W1:Y:S01]  /*9a10*/  S2R R0, SR_TID.X ;  /* 0x0000000000007919 */ /* 0x000e620000002100 */
[----:B------:R-:W-:Y:S01]  /*9a20*/  IMAD R3, R19, 0x8, R16 ;  /* 0x0000000813037824 */ /* 0x000fe200078e0210 */
[----:B-1----:R-:W-:Y:S02]  /*9a30*/  LOP3.LUT R2, R0, 0x7f, RZ, 0xc0, !PT ;  /* 0x0000007f00027812 */ /* 0x002fe400078ec0ff */
[----:B------:R-:W-:Y:S02]  /*9a40*/  SHF.L.U32 R0, R11, 0x1f, RZ ;  /* 0x0000001f0b007819 */ /* 0x000fe400000006ff */
[----:B------:R-:W-:Y:S02]  /*9a50*/  ISETP.NE.AND P1, PT, R2, RZ, PT ;  /* 0x000000ff0200720c */ /* 0x000fe40003f25270 */
[----:B------:R-:W1:Y:S02]  /*9a60*/  SYNCS.PHASECHK.TRANS64.TRYWAIT P0, [R3+URZ+0x30840], R0 ;  /* 0x03084000030075a7 */ /* 0x000e64000800017f */
[----:B-1----:R-:W-:Y:S09]  /*9a70*/  @!P0 BRA `(.L_x_2475) ;  /* 0x0000000800508947 */ /* 0x002ff20003800000 */
.L_x_2494:
[----:B------:R-:W-:Y:S05]  /*9a80*/  @P1 BRA `(.L_x_2476) ;  /* 0x0000000000181947 */ /* 0x000fea0003800000 */
[----:B------:R-:W1:Y:S01]  /*9a90*/  S2R R2, SR_TID.X ;  /* 0x0000000000027919 */ /* 0x000e620000002100 */
[----:B------:R-:W-:-:S04]  /*9aa0*/  IMAD.MOV.U32 R0, RZ, RZ, 0x4100 ;  /* 0x00004100ff007424 */ /* 0x000fc800078e00ff */
[----:B------:R1:W-:Y:S02]  /*9ab0*/  SYNCS.ARRIVE.TRANS64 RZ, [R3+URZ+0x30830], R0 ;  /* 0x0308300003ff79a7 */ /* 0x0003e4000800003f */
[----:B-1----:R-:W-:-:S13]  /*9ac0*/  LOP3.LUT P0, RZ, R2, 0x1f, RZ, 0xc0, !PT ;  /* 0x0000001f02ff7812 */ /* 0x002fda000780c0ff */
[----:B------:R-:W-:Y:S05]  /*9ad0*/  @!P0 BRA `(.L_x_2476) ;  /* 0x0000000000048947 */ /* 0x000fea0003800000 */
[----:B------:R-:W-:Y:S01]  /*9ae0*/  BPT.TRAP 0x1 ;  /* 0x000000040000795c */ /* 0x000fe20000300000 */
.L_x_2476:
[----:B------:R-:W-:Y:S01]  /*9af0*/  R2UR UR27, R4 ;  /* 0x00000000041b72ca */ /* 0x000fe200000e0000 */
        /* <DEDUP_REMOVED lines=39> */
.L_x_2457:
[----:B------:R-:W-:Y:S05]  /*9d70*/  BSYNC B0 ;  /* 0x0000000000007941 */ /* 0x000fea0003800000 */
.L_x_2456:
[----:B------:R-:W-:-:S03]  /*9d80*/  UMOV UR7, 0xffffffff ;  /* 0xffffffff00077882 */ /* 0x000fc60000000000 */
[----:B------:R-:W-:Y:S05]  /*9d90*/  BRA.DIV UR7, `(.L_x_2477) ;  /* 0x00000006079c7947 */ /* 0x000fea000b800000 */
[----:B------:R-:W-:-:S13]  /*9da0*/  ELECT P6, URZ, PT ;  /* 0x00000000003f782f */ /* 0x000fda00038c0000 */
.L_x_2497:
[----:B------:R-:W-:Y:S05]  /*9db0*/  @!P6 BRA `(.L_x_2373) ;  /* 0x000000000084e947 */ /* 0x000fea0003800000 */
[----:B------:R-:W-:-:S06]  /*9dc0*/  ULOP3.LUT UR7, UR38, 0x2, URZ, 0xfc, !UPT ;  /* 0x0000000226077892 */ /* 0x000fcc000f8efc3f */
[----:B------:R-:W-:-:S05]  /*9dd0*/  IMAD.U32 R2, RZ, RZ, UR7 ;  /* 0x00000007ff027e24 */ /* 0x000fca000f8e00ff */
[----:B------:R-:W-:-:S13]  /*9de0*/  ISETP.NE.AND P2, PT, R2, 0x3, PT ;  /* 0x000000030200780c */ /* 0x000fda0003f45270 */
[----:B------:R-:W-:Y:S05]  /*9df0*/  @!P2 BRA `(.L_x_2478) ;  /* 0x000000000004a947 */ /* 0x000fea0003800000 */
[----:B------:R-:W-:Y:S01]  /*9e00*/  BPT.TRAP 0x1 ;  /* 0x000000040000795c */ /* 0x000fe20000300000 */
.L_x_2478:
        /* <DEDUP_REMOVED lines=15> */
.L_x_2498:
[----:B------:R-:W2:Y:S02]  /*9f00*/  SYNCS.PHASECHK.TRANS64.TRYWAIT P0, [R3+URZ], R2 ;  /* 0x00000002030075a7 */ /* 0x000ea4000800017f */
[----:B--2---:R-:W-:Y:S05]  /*9f10*/  @!P0 BRA `(.L_x_2480) ;  /* 0x0000000400708947 */ /* 0x004fea0003800000 */
.L_x_2499:
[----:B------:R-:W-:Y:S05]  /*9f20*/  @!P2 BRA `(.L_x_2481) ;  /* 0x000000000004a947 */ /* 0x000fea0003800000 */
[----:B------:R-:W-:Y:S01]  /*9f30*/  BPT.TRAP 0x1 ;  /* 0x000000040000795c */ /* 0x000fe20000300000 */
.L_x_2481:
[----:B--2---:R-:W-:-:S04]  /*9f40*/  VIADD R3, R7, 0x30840 ;  /* 0x0003084007037836 */ /* 0x004fc80000000000 */
[----:B------:R-:W-:-:S04]  /*9f50*/  IMAD R0, R0, 0x8, R3 ;  /* 0x0000000800007824 */ /* 0x000fc800078e0203 */
[----:B------:R-:W2:Y:S02]  /*9f60*/  SYNCS.PHASECHK.TRANS64.TRYWAIT P0, [R0+URZ], R5 ;  /* 0x00000005000075a7 */ /* 0x000ea4000800017f */
[----:B--2---:R-:W-:Y:S05]  /*9f70*/  @!P0 BRA `(.L_x_2482) ;  /* 0x00000004006c8947 */ /* 0x004fea0003800000 */
.L_x_2500:
[----:B------:R-:W-:-:S07]  /*9f80*/  IMAD R3, R4, 0x8, R3 ;  /* 0x0000000804037824 */ /* 0x000fce00078e0203 */
.L_x_2483:
[----:B---3--:R3:W4:Y:S02]  /*9f90*/  SYNCS.PHASECHK.TRANS64.TRYWAIT P0, [R3+URZ], R2 ;  /* 0x00000002030075a7 */ /* 0x008724000800017f */
[----:B----4-:R-:W-:Y:S05]  /*9fa0*/  @!P0 NANOSLEEP.SYNCS 0x989680 ;  /* 0x009896800000895d */ /* 0x010fea0003900000 */
[----:B------:R-:W4:Y:S02]  /*9fb0*/  @!P0 SYNCS.PHASECHK.TRANS64 P0, [R3+URZ], R2 ;  /* 0x00000002030085a7 */ /* 0x000f24000800007f */
[----:B----4-:R-:W-:Y:S05]  /*9fc0*/  @!P0 BRA `(.L_x_2483) ;  /* 0xfffffffc00f08947 */ /* 0x010fea000383ffff */
.L_x_2373:
[----:B------:R-:W-:Y:S05]  /*9fd0*/  BSYNC B6 ;  /* 0x0000000000067941 */ /* 0x000fea0003800000 */
.L_x_2368:
[----:B------:R-:W-:Y:S05]  /*9fe0*/  EXIT ;  /* 0x000000000000794d */ /* 0x000fea0003800000 */
.L_x_2379:
[----:B------:R-:W-:Y:S02]  /*9ff0*/  IMAD.MOV.U32 R12, RZ, RZ, RZ ;  /* 0x000000ffff0c7224 */ /* 0x000fe400078e00ff */
[----:B------:R-:W-:Y:S02]  /*a000*/  IMAD.MOV.U32 R11, RZ, RZ, 0x1f ;  /* 0x0000001fff0b7424 */ /* 0x000fe400078e00ff */
[----:B------:R-:W-:-:S07]  /*a010*/  IMAD.MOV.U32 R15, RZ, RZ, -0x1 ;  /* 0xffffffffff0f7424 */ /* 0x000fce00078e00ff */
[----:B------:R-:W-:Y:S05]  /*a020*/  WARPSYNC.COLLECTIVE R15, `(.L_x_2484) ;  /* 0x000000000f087348 */ /* 0x000fea0003c00000 */
[----:B------:R1:W2:Y:S02]  /*a030*/  SHFL.IDX P6, R14, R13, R12, R11 ;  /* 0x0000000c0d0e7389 */ /* 0x0002a400000c000b */
[----:B-12---:R-:W-:Y:S01]  /*a040*/  ENDCOLLECTIVE ;  /* 0x000000000000791b */ /* 0x006fe20003800000 */
.L_x_2484:
[----:B------:R-:W-:Y:S05]  /*a050*/  BRA `(.L_x_2485) ;  /* 0xffffff7000cc7947 */ /* 0x000fea000383ffff */
.L_x_2381:
[----:B---3--:R-:W3:Y:S01]  /*a060*/  S2R R6, SR_CgaCtaId ;  /* 0x0000000000067919 */ /* 0x008ee20000008800 */
[----:B------:R-:W-:-:S04]  /*a070*/  MOV R0, 0x400 ;  /* 0x0000040000007802 */ /* 0x000fc80000000f00 */
[----:B---3--:R-:W-:-:S04]  /*a080*/  LEA R0, R6, R0, 0x18 ;  /* 0x0000000006007211 */ /* 0x008fc800078ec0ff */
[----:B------:R3:W4:Y:S03]  /*a090*/  SYNCS.PHASECHK.TRANS64.TRYWAIT P0, [R0+URZ+0x30800], R8 ;  /* 0x03080008000075a7 */ /* 0x000726000800017f */
[----:B----4-:R-:W-:Y:S05]  /*a0a0*/  @!P0 NANOSLEEP.SYNCS 0x989680 ;  /* 0x009896800000895d */ /* 0x010fea0003900000 */
[----:B------:R-:W4:Y:S02]  /*a0b0*/  @!P0 SYNCS.PHASECHK.TRANS64 P0, [R0+URZ+0x30800], R8 ;  /* 0x03080008000085a7 */ /* 0x000f24000800007f */
[----:B----4-:R-:W-:Y:S05]  /*a0c0*/  @!P0 BRA `(.L_x_2381) ;  /* 0xfffffffc00e48947 */ /* 0x010fea000383ffff */
[----:B------:R-:W-:Y:S05]  /*a0d0*/  BRA `(.L_x_2380) ;  /* 0xffffff7000e87947 */ /* 0x000fea000383ffff */
.L_x_2385:
[----:B---3--:R3:W4:Y:S02]  /*a0e0*/  SYNCS.PHASECHK.TRANS64.TRYWAIT P1, [R0+URZ+0x30810], R209 ;  /* 0x030810d1000075a7 */ /* 0x008724000802017f */
[----:B----4-:R-:W-:Y:S05]  /*a0f0*/  @!P1 NANOSLEEP.SYNCS 0x989680 ;  /* 0x009896800000995d */ /* 0x010fea0003900000 */
[----:B------:R-:W4:Y:S02]  /*a100*/  @!P1 SYNCS.PHASECHK.TRANS64 P1, [R0+URZ+0x30810], R209 ;  /* 0x030810d1000095a7 */ /* 0x000f24000802007f */
[----:B----4-:R-:W-:Y:S05]  /*a110*/  @!P1 BRA `(.L_x_2385) ;  /* 0xfffffffc00f09947 */ /* 0x010fea000383ffff */
[----:B------:R-:W-:Y:S05]  /*a120*/  BRA `(.L_x_2384) ;  /* 0xffffff7800bc7947 */ /* 0x000fea000383ffff */
.L_x_2389:
[----:B------:R1:W1:Y:S02]  /*a130*/  SYNCS.PHASECHK.TRANS64.TRYWAIT P1, [R0+URZ+0x30830], R209 ;  /* 0x030830d1000075a7 */ /* 0x000264000802017f */
[----:B-1----:R-:W-:Y:S05]  /*a140*/  @!P1 NANOSLEEP.SYNCS 0x989680 ;  /* 0x009896800000995d */ /* 0x002fea0003900000 */
[----:B------:R-:W1:Y:S02]  /*a150*/  @!P1 SYNCS.PHASECHK.TRANS64 P1, [R0+URZ+0x30830], R209 ;  /* 0x030830d1000095a7 */ /* 0x000e64000802007f */
[----:B-1----:R-:W-:Y:S05]  /*a160*/  @!P1 BRA `(.L_x_2389) ;  /* 0xfffffffc00f09947 */ /* 0x002fea000383ffff */
[----:B------:R-:W-:Y:S05]  /*a170*/  BRA `(.L_x_2388) ;  /* 0xffffff8000dc7947 */ /* 0x000fea000383ffff */
.L_x_2458:
[----:B-1----:R1:W2:Y:S02]  /*a180*/  SYNCS.PHASECHK.TRANS64.TRYWAIT P0, [R16+URZ+0x30820], R3 ;  /* 0x03082003100075a7 */ /* 0x0022a4000800017f */
[----:B--2---:R-:W-:Y:S05]  /*a190*/  @!P0 NANOSLEEP.SYNCS 0x989680 ;  /* 0x009896800000895d */ /* 0x004fea0003900000 */
[----:B------:R-:W2:Y:S02]  /*a1a0*/  @!P0 SYNCS.PHASECHK.TRANS64 P0, [R16+URZ+0x30820], R3 ;  /* 0x03082003100085a7 */ /* 0x000ea4000800007f */
[----:B--2---:R-:W-:Y:S05]  /*a1b0*/  @!P0 BRA `(.L_x_2458) ;  /* 0xfffffffc00f08947 */ /* 0x004fea000383ffff */
[----:B------:R-:W-:Y:S05]  /*a1c0*/  BRA `(.L_x_2486) ;  /* 0xffffffe0004c7947 */ /* 0x000fea000383ffff */
.L_x_2462:
[----:B-1----:R1:W3:Y:S02]  /*a1d0*/  SYNCS.PHASECHK.TRANS64.TRYWAIT P1, [R16+URZ+0x30840], R21 ;  /* 0x03084015100075a7 */ /* 0x0022e4000802017f */
[----:B---3--:R-:W-:Y:S05]  /*a1e0*/  @!P1 NANOSLEEP.SYNCS 0x989680 ;  /* 0x009896800000995d */ /* 0x008fea0003900000 */
[----:B------:R-:W3:Y:S02]  /*a1f0*/  @!P1 SYNCS.PHASECHK.TRANS64 P1, [R16+URZ+0x30840], R21 ;  /* 0x03084015100095a7 */ /* 0x000ee4000802007f */
[----:B---3--:R-:W-:Y:S05]  /*a200*/  @!P1 BRA `(.L_x_2462) ;  /* 0xfffffffc00f09947 */ /* 0x008fea000383ffff */
[----:B------:R-:W-:Y:S05]  /*a210*/  BRA `(.L_x_2487) ;  /* 0xffffffe800047947 */ /* 0x000fea000383ffff */
.L_x_2464:
[----:B--2---:R2:W3:Y:S02]  /*a220*/  SYNCS.PHASECHK.TRANS64.TRYWAIT P1, [R16+URZ+0x30828], R21 ;  /* 0x03082815100075a7 */ /* 0x0044e4000802017f */
[----:B---3--:R-:W-:Y:S05]  /*a230*/  @!P1 NANOSLEEP.SYNCS 0x989680 ;  /* 0x009896800000995d */ /* 0x008fea0003900000 */
[----:B------:R-:W3:Y:S02]  /*a240*/  @!P1 SYNCS.PHASECHK.TRANS64 P1, [R16+URZ+0x30828], R21 ;  /* 0x03082815100095a7 */ /* 0x000ee4000802007f */
[----:B---3--:R-:W-:Y:S05]  /*a250*/  @!P1 BRA `(.L_x_2464) ;  /* 0xfffffffc00f09947 */ /* 0x008fea000383ffff */
[----:B------:R-:W-:Y:S05]  /*a260*/  BRA `(.L_x_2488) ;  /* 0xffffffe800987947 */ /* 0x000fea000383ffff */
.L_x_2466:
[----:B---3--:R3:W4:Y:S02]  /*a270*/  SYNCS.PHASECHK.TRANS64.TRYWAIT P1, [R16+URZ+0x30848], R21 ;  /* 0x03084815100075a7 */ /* 0x008724000802017f */
[----:B----4-:R-:W-:Y:S05]  /*a280*/  @!P1 NANOSLEEP.SYNCS 0x989680 ;  /* 0x009896800000995d */ /* 0x010fea0003900000 */
[----:B------:R-:W4:Y:S02]  /*a290*/  @!P1 SYNCS.PHASECHK.TRANS64 P1, [R16+URZ+0x30848], R21 ;  /* 0x03084815100095a7 */ /* 0x000f24000802007f */
[----:B----4-:R-:W-:Y:S05]  /*a2a0*/  @!P1 BRA `(.L_x_2466) ;  /* 0xfffffffc00f09947 */ /* 0x010fea000383ffff */
[----:B------:R-:W-:Y:S05]  /*a2b0*/  BRA `(.L_x_2489) ;  /* 0xffffffec002c7947 */ /* 0x000fea000383ffff */
.L_x_2468:
[----:B------:R-:W-:-:S07]  /*a2c0*/  SHF.L.U32 R5, R11, 0x1f, RZ ;  /* 0x0000001f0b057819 */ /* 0x000fce00000006ff */
.L_x_2490:
[----:B------:R1:W1:Y:S02]  /*a2d0*/  SYNCS.PHASECHK.TRANS64.TRYWAIT P1, [R16+URZ+0x30820], R5 ;  /* 0x03082005100075a7 */ /* 0x000264000802017f */
[----:B-1----:R-:W-:Y:S05]  /*a2e0*/  @!P1 NANOSLEEP.SYNCS 0x989680 ;  /* 0x009896800000995d */ /* 0x002fea0003900000 */
[----:B------:R-:W1:Y:S02]  /*a2f0*/  @!P1 SYNCS.PHASECHK.TRANS64 P1, [R16+URZ+0x30820], R5 ;  /* 0x03082005100095a7 */ /* 0x000e64000802007f */
[----:B-1----:R-:W-:Y:S05]  /*a300*/  @!P1 BRA `(.L_x_2490) ;  /* 0xfffffffc00f09947 */ /* 0x002fea000383ffff */
[----:B------:R-:W-:Y:S05]  /*a310*/  BRA `(.L_x_2491) ;  /* 0xffffffec00a87947 */ /* 0x000fea000383ffff */
.L_x_2471:
[----:B-1----:R1:W2:Y:S02]  /*a320*/  SYNCS.PHASECHK.TRANS64.TRYWAIT P1, [R16+URZ+0x30840], R13 ;  /* 0x0308400d100075a7 */ /* 0x0022a4000802017f */
[----:B--2---:R-:W-:Y:S05]  /*a330*/  @!P1 NANOSLEEP.SYNCS 0x989680 ;  /* 0x009896800000995d */ /* 0x004fea0003900000 */
[----:B------:R-:W2:Y:S02]  /*a340*/  @!P1 SYNCS.PHASECHK.TRANS64 P1, [R16+URZ+0x30840], R13 ;  /* 0x0308400d100095a7 */ /* 0x000ea4000802007f */
[----:B--2---:R-:W-:Y:S05]  /*a350*/  @!P1 BRA `(.L_x_2471) ;  /* 0xfffffffc00f09947 */ /* 0x004fea000383ffff */
[----:B------:R-:W-:Y:S05]  /*a360*/  BRA `(.L_x_2492) ;  /* 0xfffffff000607947 */ /* 0x000fea000383ffff */
.L_x_2473:
[----:B--2---:R2:W1:Y:S02]  /*a370*/  SYNCS.PHASECHK.TRANS64.TRYWAIT P1, [R16+URZ+0x30828], R13 ;  /* 0x0308280d100075a7 */ /* 0x004464000802017f */
[----:B-1----:R-:W-:Y:S05]  /*a380*/  @!P1 NANOSLEEP.SYNCS 0x989680 ;  /* 0x009896800000995d */ /* 0x002fea0003900000 */
[----:B------:R-:W1:Y:S02]  /*a390*/  @!P1 SYNCS.PHASECHK.TRANS64 P1, [R16+URZ+0x30828], R13 ;  /* 0x0308280d100095a7 */ /* 0x000e64000802007f */
[----:B-1----:R-:W-:Y:S05]  /*a3a0*/  @!P1 BRA `(.L_x_2473) ;  /* 0xfffffffc00f09947 */ /* 0x002fea000383ffff */
[----:B------:R-:W-:Y:S05]  /*a3b0*/  BRA `(.L_x_2493) ;  /* 0xfffffff000e87947 */ /* 0x000fea000383ffff */
.L_x_2475:
[----:B------:R1:W1:Y:S02]  /*a3c0*/  SYNCS.PHASECHK.TRANS64.TRYWAIT P0, [R3+URZ+0x30840], R0 ;  /* 0x03084000030075a7 */ /* 0x000264000800017f */
[----:B-1----:R-:W-:Y:S05]  /*a3d0*/  @!P0 NANOSLEEP.SYNCS 0x989680 ;  /* 0x009896800000895d */ /* 0x002fea0003900000 */
[----:B------:R-:W1:Y:S02]  /*a3e0*/  @!P0 SYNCS.PHASECHK.TRANS64 P0, [R3+URZ+0x30840], R0 ;  /* 0x03084000030085a7 */ /* 0x000e64000800007f */
[----:B-1----:R-:W-:Y:S05]  /*a3f0*/  @!P0 BRA `(.L_x_2475) ;  /* 0xfffffffc00f08947 */ /* 0x002fea000383ffff */
[----:B------:R-:W-:Y:S05]  /*a400*/  BRA `(.L_x_2494) ;  /* 0xfffffff4009c7947 */ /* 0x000fea000383ffff */
.L_x_2477:
[----:B------:R-:W-:Y:S01]  /*a410*/  BSSY B0, `(.L_x_2495) ;  /* 0x0000006000007945 */ /* 0x000fe20003800000 */
[----:B------:R-:W-:-:S07]  /*a420*/  IMAD.MOV.U32 R15, RZ, RZ, -0x1 ;  /* 0xffffffffff0f7424 */ /* 0x000fce00078e00ff */
[----:B------:R-:W-:Y:S05]  /*a430*/  WARPSYNC.COLLECTIVE R15, `(.L_x_2496) ;  /* 0x000000000f0c7348 */ /* 0x000fea0003c00000 */
[----:B------:R-:W-:Y:S02]  /*a440*/  ELECT P6, UR62, PT ;  /* 0x00000000003e782f */ /* 0x000fe400038c0000 */
[----:B------:R-:W-:Y:S01]  /*a450*/  MOV R14, UR62 ;  /* 0x0000003e000e7c02 */ /* 0x000fe20008000f00 */
[----:B------:R-:W-:Y:S10]  /*a460*/  ENDCOLLECTIVE ;  /* 0x000000000000791b */ /* 0x000ff40003800000 */
.L_x_2496:
[----:B------:R-:W-:Y:S05]  /*a470*/  BSYNC B0 ;  /* 0x0000000000007941 */ /* 0x000fea0003800000 */
.L_x_2495:
[----:B------:R-:W-:Y:S05]  /*a480*/  BRA `(.L_x_2497) ;  /* 0xfffffff800487947 */ /* 0x000fea000383ffff */
.L_x_2479:
[----:B-1----:R1:W2:Y:S02]  /*a490*/  SYNCS.PHASECHK.TRANS64.TRYWAIT P0, [R6+URZ], R5 ;  /* 0x00000005060075a7 */ /* 0x0022a4000800017f */
[----:B--2---:R-:W-:Y:S05]  /*a4a0*/  @!P0 NANOSLEEP.SYNCS 0x989680 ;  /* 0x009896800000895d */ /* 0x004fea0003900000 */
[----:B------:R-:W2:Y:S02]  /*a4b0*/  @!P0 SYNCS.PHASECHK.TRANS64 P0, [R6+URZ], R5 ;  /* 0x00000005060085a7 */ /* 0x000ea4000800007f */
[----:B--2---:R-:W-:Y:S05]  /*a4c0*/  @!P0 BRA `(.L_x_2479) ;  /* 0xfffffffc00f08947 */ /* 0x004fea000383ffff */
[----:B------:R-:W-:Y:S05]  /*a4d0*/  BRA `(.L_x_2498) ;  /* 0xfffffff800887947 */ /* 0x000fea000383ffff */
.L_x_2480:
[----:B--2---:R2:W3:Y:S02]  /*a4e0*/  SYNCS.PHASECHK.TRANS64.TRYWAIT P0, [R3+URZ], R2 ;  /* 0x00000002030075a7 */ /* 0x0044e4000800017f */
[----:B---3--:R-:W-:Y:S05]  /*a4f0*/  @!P0 NANOSLEEP.SYNCS 0x989680 ;  /* 0x009896800000895d */ /* 0x008fea0003900000 */
[----:B------:R-:W3:Y:S02]  /*a500*/  @!P0 SYNCS.PHASECHK.TRANS64 P0, [R3+URZ], R2 ;  /* 0x00000002030085a7 */ /* 0x000ee4000800007f */
[----:B---3--:R-:W-:Y:S05]  /*a510*/  @!P0 BRA `(.L_x_2480) ;  /* 0xfffffffc00f08947 */ /* 0x008fea000383ffff */
[----:B------:R-:W-:Y:S05]  /*a520*/  BRA `(.L_x_2499) ;  /* 0xfffffff8007c7947 */ /* 0x000fea000383ffff */
.L_x_2482:
[----:B--2---:R2:W3:Y:S02]  /*a530*/  SYNCS.PHASECHK.TRANS64.TRYWAIT P0, [R0+URZ], R5 ;  /* 0x00000005000075a7 */ /* 0x0044e4000800017f */
[----:B---3--:R-:W-:Y:S05]  /*a540*/  @!P0 NANOSLEEP.SYNCS 0x989680 ;  /* 0x009896800000895d */ /* 0x008fea0003900000 */
[----:B------:R-:W3:Y:S02]  /*a550*/  @!P0 SYNCS.PHASECHK.TRANS64 P0, [R0+URZ], R5 ;  /* 0x00000005000085a7 */ /* 0x000ee4000800007f */
[----:B---3--:R-:W-:Y:S05]  /*a560*/  @!P0 BRA `(.L_x_2482) ;  /* 0xfffffffc00f08947 */ /* 0x008fea000383ffff */
[----:B------:R-:W-:Y:S05]  /*a570*/  BRA `(.L_x_2500) ;  /* 0xfffffff800807947 */ /* 0x000fea000383ffff */
.L_x_2501:
        /* <DEDUP_REMOVED lines=16> */
.L_x_3669:


//--------------------- .text._ZN7cutlass13device_kernelIN5flash11enable_sm90INS1_16FlashAttnBwdSm90INS1_25CollectiveMainloopBwdSm90ILi2ELi2ELi2EN4cute5tupleIJNS5_1CILi1EEES8_S8_EEENS6_IJNS7_ILi64EEENS7_ILi128EEESB_EEENS_6half_tEfNS_4arch4Sm90ELb1ELb0ELb1ELb0ELb1ELb1ELb0ELb0ELi2ELi1ELi2ELi1ELb0EEENS1_21CollectiveEpilogueBwdISC_SD_SF_Li256ELb0ELb0ELi1EEENS1_25SingleTileBwdLPTSchedulerILb0ELi128ELb1EEEEEEEEEvNT_6ParamsE --------------------------
	.section	.text._ZN7cutlass13device_kernelIN5flash11enable_sm90INS1_16FlashAttnBwdSm90INS1_25CollectiveMainloopBwdSm90ILi2ELi2ELi2EN4cute5tupleIJNS5_1CILi1EEES8_S8_EEENS6_IJNS7_ILi64EEENS7_ILi128EEESB_EEENS_6half_tEfNS_4arch4Sm90ELb1ELb0ELb1ELb0ELb1ELb1ELb0ELb0ELi2ELi1ELi2ELi1ELb0EEENS1_21CollectiveEpilogueBwdISC_SD_SF_Li256ELb0ELb0ELi1EEENS1_25SingleTileBwdLPTSchedulerILb0ELi128ELb1EEEEEEEEEvNT_6ParamsE,"ax",@progbits
	.align	128
.text._ZN7cutlass13device_kernelIN5flash11enable_sm90INS1_16FlashAttnBwdSm90INS1_25CollectiveMainloopBwdSm90ILi2ELi2ELi2EN4cute5tupleIJNS5_1CILi1EEES8_S8_EEENS6_IJNS7_ILi64EEENS7_ILi128EEESB_EEENS_6half_tEfNS_4arch4Sm90ELb1ELb0ELb1ELb0ELb1ELb1ELb0ELb0ELi2ELi1ELi2ELi1ELb0EEENS1_21CollectiveEpilogueBwdISC_SD_SF_Li256ELb0ELb0ELi1EEENS1_25SingleTileBwdLPTSchedulerILb0ELi128ELb1EEEEEEEEEvNT_6ParamsE:
        .type           _ZN7cutlass13device_kernelIN5flash11enable_sm90INS1_16FlashAttnBwdSm90INS1_25CollectiveMainloopBwdSm90ILi2ELi2ELi2EN4cute5tupleIJNS5_1CILi1EEES8_S8_EEENS6_IJNS7_ILi64EEENS7_ILi128EEESB_EEENS_6half_tEfNS_4arch4Sm90ELb1ELb0ELb1ELb0ELb1ELb1ELb0ELb0ELi2ELi1ELi2ELi1ELb0EEENS1_21CollectiveEpilogueBwdISC_SD_SF_Li256ELb0ELb0ELi1EEENS1_25SingleTileBwdLPTSchedulerILb0ELi128ELb1EEEEEEEEEvNT_6ParamsE,@function
        .size           _ZN7cutlass13device_kernelIN5flash11enable_sm90INS1_16FlashAttnBwdSm90INS1_25CollectiveMainloopBwdSm90ILi2ELi2ELi2EN4cute5tupleIJNS5_1CILi1EEES8_S8_EEENS6_IJNS7_ILi64EEENS7_ILi128EEESB_EEENS_6half_tEfNS_4arch4Sm90ELb1ELb0ELb1ELb0ELb1ELb1ELb0ELb0ELi2ELi1ELi2ELi1ELb0EEENS1_21CollectiveEpilogueBwdISC_SD_SF_Li256ELb0ELb0ELi1EEENS1_25SingleTileBwdLPTSchedulerILb0ELi128ELb1EEEEEEEEEvNT_6ParamsE,(.L_x_3670 - _ZN7cutlass13device_kernelIN5flash11enable_sm90INS1_16FlashAttnBwdSm90INS1_25CollectiveMainloopBwdSm90ILi2ELi2ELi2EN4cute5tupleIJNS5_1CILi1EEES8_S8_EEENS6_IJNS7_ILi64EEENS7_ILi128EEESB_EEENS_6half_tEfNS_4arch4Sm90ELb1ELb0ELb1ELb0ELb1ELb1ELb0ELb0ELi2ELi1ELi2ELi1ELb0EEENS1_21CollectiveEpilogueBwdISC_SD_SF_Li256ELb0ELb0ELi1EEENS1_25SingleTileBwdLPTSchedulerILb0ELi128ELb1EEEEEEEEEvNT_6ParamsE)
        .other          _ZN7cutlass13device_kernelIN5flash11enable_sm90INS1_16FlashAttnBwdSm90INS1_25CollectiveMainloopBwdSm90ILi2ELi2ELi2EN4cute5tupleIJNS5_1CILi1EEES8_S8_EEENS6_IJNS7_ILi64EEENS7_ILi128EEESB_EEENS_6half_tEfNS_4arch4Sm90ELb1ELb0ELb1ELb0ELb1ELb1ELb0ELb0ELi2ELi1ELi2ELi1ELb0EEENS1_21CollectiveEpilogueBwdISC_SD_SF_Li256ELb0ELb0ELi1EEENS1_25SingleTileBwdLPTSchedulerILb0ELi128ELb1EEEEEEEEEvNT_6ParamsE,@"STO_CUDA_ENTRY STV_DEFAULT"
_ZN7cutlass13device_kernelIN5flash11enable_sm90INS1_16FlashAttnBwdSm90INS1_25CollectiveMainloopBwdSm90ILi2ELi2ELi2EN4cute5tupleIJNS5_1CILi1EEES8_S8_EEENS6_IJNS7_ILi64EEENS7_ILi128EEESB_EEENS_6half_tEfNS_4arch4Sm90ELb1ELb0ELb1ELb0ELb1ELb1ELb0ELb0ELi2ELi1ELi2ELi1ELb0EEENS1_21CollectiveEpilogueBwdISC_SD_SF_Li256ELb0ELb0ELi1EEENS1_25SingleTileBwdLPTSchedulerILb0ELi128ELb1EEEEEEEEEvNT_6ParamsE:
        /* <DEDUP_REMOVED lines=30> */
.L_x_2503:
[----:B------:R-:W-:Y:S05]  /*01e0*/  BSYNC B0 ;  /* 0x0000000000007941 */ /* 0x000fea0003800000 */
.L_x_2502:
        /* <DEDUP_REMOVED lines=37> */
.L_x_2504:
        /* <DEDUP_REMOVED lines=22> */
.L_x_2505:
[----:B------:R-:W-:Y:S01]  /*05a0*/  PLOP3.LUT P0, PT, PT, PT, UP0, 0x80, 0x0 ;  /* 0x000000000000781c */ /* 0x000fe20003f0f008 */
[----:B------:R-:W-:Y:S01]  /*05b0*/  NOP ;  /* 0x0000000000007918 */ /* 0x000fe20000000000 */
[----:B------:R-:W-:Y:S01]  /*05c0*/  ULDC.64 UR46, c[0x0][0x208] ;  /* 0x00008200002e7ab9 */ /* 0x000fe20000000a00 */
[----:B------:R-:W-:Y:S01]  /*05d0*/  BSSY B6, `(.L_x_2506) ;  /* 0x0000a48000067945 */ /* 0x000fe20003800000 */
[----:B-12-4-:R-:W-:Y:S09]  /*05e0*/  BAR.SYNC.DEFER_BLOCKING 0x0 ;  /* 0x0000000000007b1d */ /* 0x016ff20000010000 */
[----:B------:R-:W-:Y:S05]  /*05f0*/  @!P0 BRA `(.L_x_2507) ;  /* 0x0000006800348947 */ /* 0x000fea0003800000 */
.L_x_2508:
        /* <DEDUP_REMOVED lines=32> */
.L_x_2509:
[----:B------:R-:W-:Y:S01]  /*0800*/  ULDC UR7, c[0x0][0xb44] ;  /* 0x0002d10000077ab9 */ /* 0x000fe20000000800 */
[----:B------:R-:W-:Y:S01]  /*0810*/  UMOV UR36, UR10 ;  /* 0x0000000a00247c82 */ /* 0x000fe20008000000 */
[----:B------:R-:W-:-:S11]  /*0820*/  UISETP.NE.AND UP0, UPT, UR7, 0x1, UPT ;  /* 0x000000010700788c */ /* 0x000fd6000bf05270 */
[----:B------:R-:W-:Y:S02]  /*0830*/  @UP0 ULDC.64 UR8, c[0x0][0xb48] ;  /* 0x0002d20000080ab9 */ /* 0x000fe40000000a00 */
[----:B------:R-:W-:-:S04]  /*0840*/  UIMAD.WIDE.U32 UR4, UR10, UR8, URZ ;  /* 0x000000080a0472a5 */ /* 0x000fc8000f8e003f */
[----:B------:R-:W-:-:S04]  /*0850*/  @UP0 USHF.R.U32.HI UR36, URZ, UR9, UR5 ;  /* 0x000000093f240299 */ /* 0x000fc80008011605 */
[----:B------:R-:W-:-:S12]  /*0860*/  UIMAD UR4, UR36, UR7, URZ ;  /* 0x00000007240472a4 */ /* 0x000fd8000f8e023f */
.L_x_2510:
[----:B------:R-:W-:Y:S01]  /*0870*/  ULDC UR43, c[0x0][0xb38] ;  /* 0x0002ce00002b7ab9 */ /* 0x000fe20000000800 */
[----:B------:R-:W-:Y:S02]  /*0880*/  UIADD3 UR4, UR10, -UR4, URZ ;  /* 0x800000040a047290 */ /* 0x000fe4000fffe03f */
[----:B------:R-:W-:Y:S01]  /*0890*/  UISETP.NE.AND UP0, UPT, UR43, 0x1, UPT ;  /* 0x000000012b00788c */ /* 0x000fe2000bf05270 */
[----:B------:R-:W-:Y:S01]  /*08a0*/  ULDC UR5, c[0x0][0xb44] ;  /* 0x0002d10000057ab9 */ /* 0x000fe20000000800 */
[----:B------:R-:W-:Y:S02]  /*08b0*/  ULOP3.LUT UR37, URZ, UR36, URZ, 0x33, !UPT ;  /* 0x000000243f257292 */ /* 0x000fe4000f8e333f */
[----:B------:R-:W-:-:S07]  /*08c0*/  UIMAD UR6, UR6, UR5, UR4 ;  /* 0x00000005060672a4 */ /* 0x000fce000f8e0204 */
[----:B------:R-:W-:Y:S01]  /*08d0*/  @UP0 ULDC UR4, c[0x0][0xb3c] ;  /* 0x0002cf0000040ab9 */ /* 0x000fe20000000800 */
[----:B------:R-:W-:Y:S01]  /*08e0*/  @UP0 ULDC UR7, c[0x0][0xb40] ;  /* 0x0002d00000070ab9 */ /* 0x000fe20000000800 */
[----:B------:R-:W-:Y:S02]  /*08f0*/  UIMAD.WIDE.U32 UR4, UR6, UR4, URZ ;  /* 0x00000004060472a5 */ /* 0x000fe4000f8e003f */
[----:B------:R-:W-:Y:S02]  /*0900*/  UMOV UR44, UR6 ;  /* 0x00000006002c7c82 */ /* 0x000fe40008000000 */
[----:B------:R-:W-:-:S03]  /*0910*/  @UP0 USHF.R.U32.HI UR44, URZ, UR7, UR5 ;  /* 0x000000073f2c0299 */ /* 0x000fc60008011605 */
[----:B------:R-:W-:Y:S01]  /*0920*/  ULDC UR5, c[0x0][0xb2c] ;  /* 0x0002cb0000057ab9 */ /* 0x000fe20000000800 */
[----:B------:R-:W-:Y:S02]  /*0930*/  UIADD3 UR4, -UR44, URZ, URZ ;  /* 0x0000003f2c047290 */ /* 0x000fe4000fffe13f */
[----:B------:R-:W-:Y:S01]  /*0940*/  ISETP.LE.AND P0, PT, RZ, UR44, PT ;  /* 0x0000002cff007c0c */ /* 0x000fe2000bf03270 */
[----:B------:R-:W-:Y:S02]  /*0950*/  UIADD3 UR37, UR37, UR5, URZ ;  /* 0x0000000525257290 */ /* 0x000fe4000fffe03f */
[----:B------:R-:W-:-:S10]  /*0960*/  UIMAD UR43, UR43, UR4, UR6 ;  /* 0x000000042b2b72a4 */ /* 0x000fd4000f8e0206 */
        /* <DEDUP_REMOVED lines=105> */
.L_x_2514:
        /* <DEDUP_REMOVED lines=15> */
.L_x_2513:
        /* <DEDUP_REMOVED lines=23> */
.L_x_2516:
        /* <DEDUP_REMOVED lines=15> */
.L_x_2515:
        /* <DEDUP_REMOVED lines=8> */
.L_x_2641:
        /* <DEDUP_REMOVED lines=15> */
.L_x_2518:
        /* <DEDUP_REMOVED lines=105> */
.L_x_2530:
[----:B------:R-:W-:Y:S01]  /*1b50*/  IMAD.U32 R0, RZ, RZ, UR38 ;  /* 0x00000026ff007e24 */ /* 0x000fe2000f8e00ff */
[----:B------:R-:W-:Y:S05]  /*1b60*/  YIELD ;  /* 0x0000000000007946 */ /* 0x000fea0003800000 */
[----:B------:R-:W-:-:S04]  /*1b70*/  LOP3.LUT R0, R0, 0x1, RZ, 0xfc, !PT ;  /* 0x0000000100007812 */ /* 0x000fc800078efcff */
[----:B------:R-:W-:-:S13]  /*1b80*/  ISETP.NE.AND P0, PT, R0, 0x3, PT ;  /* 0x000000030000780c */ /* 0x000fda0003f05270 */
[----:B------:R-:W-:Y:S05]  /*1b90*/  @!P0 BRA `(.L_x_2520) ;  /* 0x0000000000048947 */ /* 0x000fea0003800000 */
[----:B------:R-:W-:Y:S01]  /*1ba0*/  BPT.TRAP 0x1 ;  /* 0x000000040000795c */ /* 0x000fe20000300000 */
.L_x_2520:
        /* <DEDUP_REMOVED lines=8> */
.L_x_2521:
[----:B---3--:R-:W-:Y:S05]  /*1c30*/  @P1 BRA `(.L_x_2522) ;  /* 0x0000000000081947 */ /* 0x008fea0003800000 */
[----:B------:R-:W3:Y:S02]  /*1c40*/  SYNCS.PHASECHK.TRANS64.TRYWAIT P1, [R0+URZ+0x30810], R209 ;  /* 0x030810d1000075a7 */ /* 0x000ee4000802017f */
[----:B---3--:R-:W-:Y:S05]  /*1c50*/  @!P1 BRA `(.L_x_2523) ;  /* 0x0000008c00c09947 */ /* 0x008fea0003800000 */
.L_x_2522:
        /* <DEDUP_REMOVED lines=84> */
.L_x_2524:
[----:B------:R1:W1:Y:S01]  /*21a0*/  SYNCS.PHASECHK.TRANS64.TRYWAIT P1, [R0+URZ+0x30830], R209 ;  /* 0x030830d1000075a7 */ /* 0x000262000802017f */
[----:B------:R-:W-:Y:S05]  /*21b0*/  @!P0 BRA `(.L_x_2525) ;  /* 0x0000000000048947 */ /* 0x000fea0003800000 */
[----:B------:R-:W-:Y:S01]  /*21c0*/  BPT.TRAP 0x1 ;  /* 0x000000040000795c */ /* 0x000fe20000300000 */
.L_x_2525:
        /* <DEDUP_REMOVED lines=54> */
.L_x_2526:
        /* <DEDUP_REMOVED lines=401> */
[----:B------:R-:W-:Y:S02]  /*3e40*/  WARPGROUP.DEPBAR.LE gsb0, 0x0 ;  /* 0x00008000000079c5 */ /* 0x000fe40000010000 */
[----:B------:R-:W-:-:S07]  /*3e50*/  WARPGROUP.ARRIVE ;  /* 0x00000000000079c5 */ /* 0x000fce0000000000 */
[----:B------:R-:W-:Y:S01]  /*3e60*/  HGMMA.64x128x16.F32 R88, R152, gdesc[UR8].tnspB, R88, gsb0 ;  /* 0x41e0000898587df0 */ /* 0x000fe20008000858 */
[----:B------:R-:W-:Y:S01]  /*3e70*/  UIADD3 UR10, UR6, 0x180, URZ ;  /* 0x00000180060a7890 */ /* 0x000fe2000fffe03f */
        /* <DEDUP_REMOVED lines=87> */
.L_x_2528:
        /* <DEDUP_REMOVED lines=49> */
.L_x_2529:
        /* <DEDUP_REMOVED lines=78> */
.L_x_2512:
        /* <DEDUP_REMOVED lines=23> */
.L_x_2532:
        /* <DEDUP_REMOVED lines=20> */
.L_x_2533:
        /* <DEDUP_REMOVED lines=18> */
.L_x_2534:
        /* <DEDUP_REMOVED lines=18> */
.L_x_2535:
        /* <DEDUP_REMOVED lines=126> */
[----:B------:R-:W-:Y:S01]  /*58b0*/  ULOP3.LUT UR4, URZ, UR36, URZ, 0x33, !UPT ;  /* 0x000000243f047292 */ /* 0x000fe2000f8e333f */
[----:B------:R-:W-:Y:S01]  /*58c0*/  ULDC UR5, c[0x0][0xb2c] ;  /* 0x0002cb0000057ab9 */ /* 0x000fe20000000800 */
[----:B------:R-:W-:Y:S02]  /*58d0*/  ULDC.64 UR6, c[0x0][0x198] ;  /* 0x0000660000067ab9 */ /* 0x000fe40000000a00 */
[----:B------:R-:W-:Y:S02]  /*58e0*/  UIADD3 UR5, UR4, UR5, URZ ;  /* 0x0000000504057290 */ /* 0x000fe4000fffe03f */
[----:B------:R-:W-:Y:S02]  /*58f0*/  UIADD3 UR4, UP0, UR6, 0x770, URZ ;  /* 0x0000077006047890 */ /* 0x000fe4000ff1e03f */
[----:B------:R-:W-:Y:S02]  /*5900*/  UIADD3 UR6, UP1, UR6, 0x670, URZ ;  /* 0x0000067006067890 */ /* 0x000fe4000ff3e03f */
[----:B------:R-:W-:-:S02]  /*5910*/  USHF.L.U32 UR42, UR5, 0x7, URZ ;  /* 0x00000007052a7899 */ /* 0x000fc4000800063f */
[----:B------:R-:W-:Y:S02]  /*5920*/  UIADD3 UR40, UR37, 0x8000, URZ ;  /* 0x0000800025287890 */ /* 0x000fe4000fffe03f */
[----:B------:R-:W-:Y:S02]  /*5930*/  UIADD3.X UR5, URZ, UR7, URZ, UP0, !UPT ;  /* 0x000000073f057290 */ /* 0x000fe400087fe43f */
[----:B------:R-:W-:Y:S02]  /*5940*/  UIADD3 UR16, UR37, 0xc000, URZ ;  /* 0x0000c00025107890 */ /* 0x000fe4000fffe03f */
        /* <DEDUP_REMOVED lines=17> */
.L_x_2537:
[----:B------:R-:W-:Y:S05]  /*5a60*/  BSYNC B0 ;  /* 0x0000000000007941 */ /* 0x000fea0003800000 */
.L_x_2536:
[----:B------:R-:W-:-:S04]  /*5a70*/  DEPBAR.LE SB0, 0x0 ;  /* 0x000080000000791a */ /* 0x000fc80000000000 */
[----:B------:R-:W-:Y:S05]  /*5a80*/  BRA `(.L_x_2511) ;  /* 0x0000004c00f07947 */ /* 0x000fea0003800000 */
.L_x_2531:
[----:B------:R-:W1:Y:S01]  /*5a90*/  S2R R0, SR_TID.X ;  /* 0x0000000000007919 */ /* 0x000e620000002100 */
[----:B------:R-:W2:Y:S01]  /*5aa0*/  LDC R2, c[0x0][0xb2c] ;  /* 0x0002cb00ff027b82 */ /* 0x000ea20000000800 */
[----:B------:R-:W-:Y:S01]  /*5ab0*/  ULOP3.LUT UR4, URZ, UR36, URZ, 0x33, !UPT ;  /* 0x000000243f047292 */ /* 0x000fe2000f8e333f */
[----:B------:R-:W-:Y:S01]  /*5ac0*/  BSSY B0, `(.L_x_2538) ;  /* 0x0000032000007945 */ /* 0x000fe20003800000 */
[----:B------:R-:W-:Y:S02]  /*5ad0*/  USHF.R.S32.HI UR6, URZ, 0x1f, UR43 ;  /* 0x0000001f3f067899 */ /* 0x000fe4000801142b */
[----:B------:R-:W-:-:S03]  /*5ae0*/  USHF.R.S32.HI UR7, URZ, 0x1f, UR44 ;  /* 0x0000001f3f077899 */ /* 0x000fc6000801142c */
[----:B------:R-:W3:Y:S08]  /*5af0*/  LDC.64 R4, c[0x0][0x820] ;  /* 0x00020800ff047b82 */ /* 0x000ef00000000a00 */
[----:B------:R-:W4:Y:S08]  /*5b00*/  LDC.64 R18, c[0x0][0x808] ;  /* 0x00020200ff127b82 */ /* 0x000f300000000a00 */
[----:B------:R-:W5:Y:S01]  /*5b10*/  LDC.64 R10, c[0x0][0x828] ;  /* 0x00020a00ff0a7b82 */ /* 0x000f620000000a00 */
[----:B--2---:R-:W-:-:S02]  /*5b20*/  VIADD R9, R2, UR4 ;  /* 0x0000000402097c36 */ /* 0x004fc40008000000 */
[----:B-1----:R-:W-:-:S05]  /*5b30*/  VIADD R3, R0, 0xffffff80 ;  /* 0xffffff8000037836 */ /* 0x002fca0000000000 */
[----:B------:R-:W1:Y:S01]  /*5b40*/  LDC.64 R20, c[0x0][0x850] ;  /* 0x00021400ff147b82 */ /* 0x000e620000000a00 */
[----:B------:R-:W-:-:S04]  /*5b50*/  SHF.R.S32.HI R0, RZ, 0x1f, R3 ;  /* 0x0000001fff007819 */ /* 0x000fc80000011403 */
[----:B------:R-:W-:Y:S01]  /*5b60*/  LEA.HI R8, R0, R3, RZ, 0x4 ;  /* 0x0000000300087211 */ /* 0x000fe200078f20ff */
[----:B----4-:R-:W-:Y:S02]  /*5b70*/  IMAD R25, R9, -0x80, R18 ;  /* 0xffffff8009197824 */ /* 0x010fe400078e0212 */
[----:B------:R-:W2:Y:S01]  /*5b80*/  LDC.64 R22, c[0x0][0x858] ;  /* 0x00021600ff167b82 */ /* 0x000ea20000000a00 */
[----:B------:R-:W-:-:S05]  /*5b90*/  LOP3.LUT R0, R8, 0x1ffffff0, RZ, 0xc0, !PT ;  /* 0x1ffffff008007812 */ /* 0x000fca00078ec0ff */
[----:B------:R-:W-:-:S04]  /*5ba0*/  IMAD.IADD R0, R3, 0x1, -R0 ;  /* 0x0000000103007824 */ /* 0x000fc800078e0a00 */
[----:B------:R-:W-:Y:S02]  /*5bb0*/  IMAD.SHL.U32 R6, R0, 0x8, RZ ;  /* 0x0000000800067824 */ /* 0x000fe400078e00ff */
[----:B---3--:R-:W-:-:S03]  /*5bc0*/  IMAD R0, R4, UR6, RZ ;  /* 0x0000000604007c24 */ /* 0x008fc6000f8e02ff */
[----:B------:R-:W-:Y:S01]  /*5bd0*/  SHF.R.S32.HI R7, RZ, 0x1f, R6 ;  /* 0x0000001fff077819 */ /* 0x000fe20000011406 */
[----:B------:R-:W-:Y:S02]  /*5be0*/  IMAD R5, R5, UR43, R0 ;  /* 0x0000002b05057c24 */ /* 0x000fe4000f8e0200 */
[----:B------:R-:W-:Y:S01]  /*5bf0*/  IMAD.WIDE.U32 R2, R4, UR43, R6 ;  /* 0x0000002b04027c25 */ /* 0x000fe2000f8e0006 */
[----:B------:R-:W-:-:S03]  /*5c00*/  SHF.R.S32.HI R4, RZ, 0x4, R8 ;  /* 0x00000004ff047819 */ /* 0x000fc60000011408 */
[----:B------:R-:W-:Y:S01]  /*5c10*/  IMAD.IADD R3, R3, 0x1, R5 ;  /* 0x0000000103037824 */ /* 0x000fe200078e0205 */
[C---:B------:R-:W-:Y:S01]  /*5c20*/  ISETP.GE.AND P6, PT, R4.reuse, R25, PT ;  /* 0x000000190400720c */ /* 0x040fe20003fc6270 */
[C---:B------:R-:W-:Y:S02]  /*5c30*/  VIADD R0, R4.reuse, 0x10 ;  /* 0x0000001004007836 */ /* 0x040fe40000000000 */
[----:B------:R-:W-:Y:S01]  /*5c40*/  VIADD R5, R4, 0x30 ;  /* 0x0000003004057836 */ /* 0x000fe20000000000 */
[----:B------:R-:W-:Y:S01]  /*5c50*/  ISETP.GE.OR P4, PT, R6, R19, P6 ;  /* 0x000000130600720c */ /* 0x000fe20003786670 */
[----:B------:R-:W-:Y:S01]  /*5c60*/  VIADD R8, R4, 0x40 ;  /* 0x0000004004087836 */ /* 0x000fe20000000000 */
[-C--:B------:R-:W-:Y:S01]  /*5c70*/  ISETP.GE.AND P5, PT, R0, R25.reuse, PT ;  /* 0x000000190000720c */ /* 0x080fe20003fa6270 */
[----:B------:R-:W-:Y:S01]  /*5c80*/  VIADD R0, R4, 0x20 ;  /* 0x0000002004007836 */ /* 0x000fe20000000000 */
[----:B------:R-:W-:Y:S01]  /*5c90*/  ISETP.GE.AND P1, PT, R5, R25, PT ;  /* 0x000000190500720c */ /* 0x000fe20003f26270 */
[----:B-----5:R-:W-:Y:S01]  /*5ca0*/  IMAD.WIDE.U32 R14, R10, UR44, R2 ;  /* 0x0000002c0a0e7c25 */ /* 0x020fe2000f8e0002 */
[----:B------:R-:W-:-:S02]  /*5cb0*/  SHF.R.S32.HI R5, RZ, 0x1f, R4 ;  /* 0x0000001fff057819 */ /* 0x000fc40000011404 */
[-C--:B------:R-:W-:Y:S01]  /*5cc0*/  ISETP.GE.AND P0, PT, R0, R25.reuse, PT ;  /* 0x000000190000720c */ /* 0x080fe20003f06270 */
[----:B------:R-:W-:Y:S01]  /*5cd0*/  IMAD R0, R10, UR7, RZ ;  /* 0x000000070a007c24 */ /* 0x000fe2000f8e02ff */
[----:B------:R-:W-:Y:S01]  /*5ce0*/  ISETP.GE.AND P2, PT, R8, R25, PT ;  /* 0x000000190800720c */ /* 0x000fe20003f46270 */
[----:B------:R-:W-:Y:S01]  /*5cf0*/  IMAD.WIDE R2, R9, 0x80, R4 ;  /* 0x0000008009027825 */ /* 0x000fe200078e0204 */
[----:B------:R-:W-:-:S03]  /*5d00*/  ISETP.GE.OR P3, PT, R6, R19, P5 ;  /* 0x000000130600720c */ /* 0x000fc60002f66670 */
[----:B------:R-:W-:-:S04]  /*5d10*/  IMAD R11, R11, UR44, R0 ;  /* 0x0000002c0b0b7c24 */ /* 0x000fc8000f8e0200 */
[----:B------:R-:W-:Y:S01]  /*5d20*/  IMAD.IADD R11, R15, 0x1, R11 ;  /* 0x000000010f0b7824 */ /* 0x000fe200078e020b */
[----:B-1----:R-:W-:Y:S06]  /*5d30*/  @P4 BRA `(.L_x_2539) ;  /* 0x0000000000284947 */ /* 0x002fec0003800000 */
        /* <DEDUP_REMOVED lines=10> */
.L_x_2539:
[----:B------:R-:W-:Y:S05]  /*5de0*/  BSYNC B0 ;  /* 0x0000000000007941 */ /* 0x000fea0003800000 */
.L_x_2538:
        /* <DEDUP_REMOVED lines=16> */
.L_x_2541:
[----:B------:R-:W-:Y:S05]  /*5ef0*/  BSYNC B0 ;  /* 0x0000000000007941 */ /* 0x000fea0003800000 */
.L_x_2540:
[----:B------:R-:W-:Y:S01]  /*5f00*/  BSSY B0, `(.L_x_2542) ;  /* 0x0000010000007945 */ /* 0x000fe20003800000 */
[----:B------:R-:W-:-:S03]  /*5f10*/  ISETP.GE.OR P3, PT, R6, R19, P1 ;  /* 0x000000130600720c */ /* 0x000fc60000f66670 */
[----:B------:R-:W-:Y:S10]  /*5f20*/  @P4 BRA `(.L_x_2543) ;  /* 0x0000000000344947 */ /* 0x000ff40003800000 */
[----:B-1-3--:R-:W-:Y:S01]  /*5f30*/  IADD3 R13, P4, R2, 0x20, RZ ;  /* 0x00000020020d7810 */ /* 0x00afe20007f9e0ff */
        /* <DEDUP_REMOVED lines=12> */
.L_x_2543:
[----:B------:R-:W-:Y:S05]  /*6000*/  BSYNC B0 ;  /* 0x0000000000007941 */ /* 0x000fea0003800000 */
.L_x_2542:
[----:B------:R-:W-:Y:S01]  /*6010*/  BSSY B0, `(.L_x_2544) ;  /* 0x0000011000007945 */ /* 0x000fe20003800000 */
[----:B------:R-:W-:Y:S01]  /*6020*/  ISETP.GE.OR P4, PT, R6, R19, P2 ;  /* 0x000000130600720c */ /* 0x000fe20001786670 */
[----:B------:R-:W-:Y:S02]  /*6030*/  VIADD R0, R4, 0x50 ;  /* 0x0000005004007836 */ /* 0x000fe40000000000 */
[----:B------:R-:W-:Y:S10]  /*6040*/  @P3 BRA `(.L_x_2545) ;  /* 0x0000000000343947 */ /* 0x000ff40003800000 */
[----:B-1-34-:R-:W-:Y:S01]  /*6050*/  IADD3 R13, P3, R2, 0x30, RZ ;  /* 0x00000030020d7810 */ /* 0x01afe20007f7e0ff */
        /* <DEDUP_REMOVED lines=12> */
.L_x_2545:
[----:B------:R-:W-:Y:S05]  /*6120*/  BSYNC B0 ;  /* 0x0000000000007941 */ /* 0x000fea0003800000 */
.L_x_2544:
[----:B------:R-:W-:Y:S01]  /*6130*/  BSSY B0, `(.L_x_2546) ;  /* 0x0000010000007945 */ /* 0x000fe20003800000 */
[----:B------:R-:W-:-:S03]  /*6140*/  ISETP.GE.AND P3, PT, R0, R25, PT ;  /* 0x000000190000720c */ /* 0x000fc60003f66270 */
[----:B------:R-:W-:Y:S10]  /*6150*/  @P4 BRA `(.L_x_2547) ;  /* 0x0000000000344947 */ /* 0x000ff40003800000 */
[----:B-1-34-:R-:W-:Y:S01]  /*6160*/  IADD3 R13, P4, R2, 0x40, RZ ;  /* 0x00000040020d7810 */ /* 0x01afe20007f9e0ff */
        /* <DEDUP_REMOVED lines=12> */
.L_x_2547:
[----:B------:R-:W-:Y:S05]  /*6230*/  BSYNC B0 ;  /* 0x0000000000007941 */ /* 0x000fea0003800000 */
.L_x_2546:
[----:B------:R-:W-:Y:S01]  /*6240*/  ISETP.GE.OR P4, PT, R6, R19, P3 ;  /* 0x000000130600720c */ /* 0x000fe20001f86670 */
[----:B------:R-:W-:Y:S01]  /*6250*/  BSSY B0, `(.L_x_2548) ;  /* 0x0000011000007945 */ /* 0x000fe20003800000 */
[----:B------:R-:W-:Y:S02]  /*6260*/  IMAD R16, R20, UR6, RZ ;  /* 0x0000000614107c24 */ /* 0x000fe4000f8e02ff */
[----:B------:R-:W-:-:S09]  /*6270*/  VIADD R0, R4, 0x60 ;  /* 0x0000006004007836 */ /* 0x000fd20000000000 */
[----:B------:R-:W-:Y:S05]  /*6280*/  @P4 BRA `(.L_x_2549) ;  /* 0x0000000000344947 */ /* 0x000fea0003800000 */
        /* <DEDUP_REMOVED lines=13> */
.L_x_2549:
[----:B------:R-:W-:Y:S05]  /*6360*/  BSYNC B0 ;  /* 0x0000000000007941 */ /* 0x000fea0003800000 */
.L_x_2548:
        /* <DEDUP_REMOVED lines=31> */
.L_x_2551:
[----:B------:R-:W-:Y:S05]  /*6560*/  BSYNC B0 ;  /* 0x0000000000007941 */ /* 0x000fea0003800000 */
.L_x_2550:
[----:B------:R-:W-:Y:S01]  /*6570*/  ISETP.GE.AND P6, PT, R0, R25, PT ;  /* 0x000000190000720c */ /* 0x000fe20003fc6270 */
[----:B--2---:R-:W-:Y:S01]  /*6580*/  IMAD R0, R22, UR7, RZ ;  /* 0x0000000716007c24 */ /* 0x004fe2000f8e02ff */
        /* <DEDUP_REMOVED lines=20> */
.L_x_2553:
[----:B------:R-:W-:Y:S05]  /*66d0*/  BSYNC B0 ;  /* 0x0000000000007941 */ /* 0x000fea0003800000 */
.L_x_2552:
        /* <DEDUP_REMOVED lines=14> */
.L_x_2555:
[----:B------:R-:W-:Y:S05]  /*67c0*/  BSYNC B0 ;  /* 0x0000000000007941 */ /* 0x000fea0003800000 */
.L_x_2554:
        /* <DEDUP_REMOVED lines=16> */
.L_x_2557:
[----:B------:R-:W-:Y:S05]  /*68d0*/  BSYNC B0 ;  /* 0x0000000000007941 */ /* 0x000fea0003800000 */
.L_x_2556:
        /* <DEDUP_REMOVED lines=15> */
.L_x_2559:
[----:B------:R-:W-:Y:S05]  /*69d0*/  BSYNC B0 ;  /* 0x0000000000007941 */ /* 0x000fea0003800000 */
.L_x_2558:
        /* <DEDUP_REMOVED lines=15> */
.L_x_2561:
[----:B------:R-:W-:Y:S05]  /*6ad0*/  BSYNC B0 ;  /* 0x0000000000007941 */ /* 0x000fea0003800000 */
.L_x_2560:
        /* <DEDUP_REMOVED lines=15> */
.L_x_2563:
[----:B------:R-:W-:Y:S05]  /*6bd0*/  BSYNC B0 ;  /* 0x0000000000007941 */ /* 0x000fea0003800000 */
.L_x_2562:
        /* <DEDUP_REMOVED lines=15> */
.L_x_2565:
[----:B------:R-:W-:Y:S05]  /*6cd0*/  BSYNC B0 ;  /* 0x0000000000007941 */ /* 0x000fea0003800000 */
.L_x_2564:
        /* <DEDUP_REMOVED lines=15> */
.L_x_2567:
[----:B------:R-:W-:Y:S05]  /*6dd0*/  BSYNC B0 ;  /* 0x0000000000007941 */ /* 0x000fea0003800000 */
.L_x_2566:
        /* <DEDUP_REMOVED lines=15> */
.L_x_2507:
        /* <DEDUP_REMOVED lines=29> */
.L_x_2569:
[----:B------:R-:W-:Y:S01]  /*70a0*/  ULDC UR9, c[0x0][0xb44] ;  /* 0x0002d10000097ab9 */ /* 0x000fe20000000800 */
[----:B------:R-:W-:Y:S01]  /*70b0*/  UMOV UR7, UR8 ;  /* 0x0000000800077c82 */ /* 0x000fe20008000000 */
[----:B------:R-:W-:-:S11]  /*70c0*/  UISETP.NE.AND UP0, UPT, UR9, 0x1, UPT ;  /* 0x000000010900788c */ /* 0x000fd6000bf05270 */
[----:B------:R-:W-:Y:S02]  /*70d0*/  @UP0 ULDC.64 UR10, c[0x0][0xb48] ;  /* 0x0002d200000a0ab9 */ /* 0x000fe40000000a00 */
[----:B------:R-:W-:-:S04]  /*70e0*/  UIMAD.WIDE.U32 UR4, UR8, UR10, URZ ;  /* 0x0000000a080472a5 */ /* 0x000fc8000f8e003f */
[----:B------:R-:W-:-:S04]  /*70f0*/  @UP0 USHF.R.U32.HI UR7, URZ, UR11, UR5 ;  /* 0x0000000b3f070299 */ /* 0x000fc80008011605 */
[----:B------:R-:W-:-:S12]  /*7100*/  UIMAD UR4, UR7, UR9, URZ ;  /* 0x00000009070472a4 */ /* 0x000fd8000f8e023f */
.L_x_2570:
[----:B------:R-:W-:Y:S01]  /*7110*/  ULDC UR17, c[0x0][0xb38] ;  /* 0x0002ce0000117ab9 */ /* 0x000fe20000000800 */
[----:B------:R-:W-:Y:S02]  /*7120*/  UIADD3 UR4, UR8, -UR4, URZ ;  /* 0x8000000408047290 */ /* 0x000fe4000fffe03f */
[----:B------:R-:W-:Y:S01]  /*7130*/  UISETP.NE.AND UP0, UPT, UR17, 0x1, UPT ;  /* 0x000000011100788c */ /* 0x000fe2000bf05270 */
[----:B------:R-:W-:Y:S01]  /*7140*/  ULDC UR5, c[0x0][0xb44] ;  /* 0x0002d10000057ab9 */ /* 0x000fe20000000800 */
[----:B------:R-:W-:Y:S02]  /*7150*/  ULOP3.LUT UR7, URZ, UR7, URZ, 0x33, !UPT ;  /* 0x000000073f077292 */ /* 0x000fe4000f8e333f */
[----:B------:R-:W-:Y:S01]  /*7160*/  UIMAD UR6, UR6, UR5, UR4 ;  /* 0x00000005060672a4 */ /* 0x000fe2000f8e0204 */
[----:B------:R-:W-:Y:S02]  /*7170*/  ULDC UR18, c[0x0][0xb2c] ;  /* 0x0002cb0000127ab9 */ /* 0x000fe40000000800 */
[----:B------:R-:W-:-:S04]  /*7180*/  UIADD3 UR18, UR7, UR18, URZ ;  /* 0x0000001207127290 */ /* 0x000fc8000fffe03f */
        /* <DEDUP_REMOVED lines=14> */
[----:B------:R-:W-:-:S04]  /*7270*/  UIADD3 UR4, -UR5, UR4, -UR16 ;  /* 0x0000000405047290 */ /* 0x000fc8000fffe910 */
        /* <DEDUP_REMOVED lines=8> */
[----:B------:R-:W-:-:S06]  /*7300*/  UISETP.GT.AND UP0, UPT, UR5, UR8, UPT ;  /* 0x000000080500728c */ /* 0x000fcc000bf04270 */
[----:B------:R-:W-:-:S13]  /*7310*/  PLOP3.LUT P0, PT, PT, PT, UP0, 0x80, 0x0 ;  /* 0x000000000000781c */ /* 0x000fda0003f0f008 */
[----:B------:R-:W-:Y:S05]  /*7320*/  @!P0 BRA `(.L_x_2511) ;  /* 0x0000003400c88947 */ /* 0x000fea0003800000 */
[----:B------:R-:W-:Y:S01]  /*7330*/  USHF.R.S32.HI UR19, URZ, 0x1f, UR17 ;  /* 0x0000001f3f137899 */ /* 0x000fe20008011411 */
[----:B------:R-:W1:Y:S01]  /*7340*/  S2R R0, SR_TID.X ;  /* 0x0000000000007919 */ /* 0x000e620000002100 */
[----:B------:R-:W-:Y:S01]  /*7350*/  ULDC.64 UR12, c[0x0][0x2d8] ;  /* 0x0000b600000c7ab9 */ /* 0x000fe20000000a00 */
[----:B------:R-:W-:Y:S01]  /*7360*/  USHF.R.S32.HI UR9, URZ, 0x1f, UR10 ;  /* 0x0000001f3f097899 */ /* 0x000fe2000801140a */
[----:B------:R-:W-:Y:S01]  /*7370*/  LOP3.LUT R8, RZ, UR18, RZ, 0x33, !PT ;  /* 0x00000012ff087c12 */ /* 0x000fe2000f8e33ff */
[----:B------:R-:W-:Y:S02]  /*7380*/  UIMAD UR4, UR19, UR12, URZ ;  /* 0x0000000c130472a4 */ /* 0x000fe4000f8e023f */
[----:B------:R-:W-:Y:S02]  /*7390*/  UIMAD.WIDE.U32 UR6, UR17, UR12, URZ ;  /* 0x0000000c110672a5 */ /* 0x000fe4000f8e003f */
[----:B------:R-:W-:Y:S02]  /*73a0*/  UIMAD UR4, UR17, UR13, UR4 ;  /* 0x0000000d110472a4 */ /* 0x000fe4000f8e0204 */
[----:B------:R-:W-:-:S02]  /*73b0*/  UIADD3 UR11, UR5, -UR8, URZ ;  /* 0x80000008050b7290 */ /* 0x000fc4000fffe03f */
[----:B------:R-:W-:Y:S01]  /*73c0*/  UIADD3 UR7, UR7, UR4, URZ ;  /* 0x0000000407077290 */ /* 0x000fe2000fffe03f */
[----:B------:R-:W-:Y:S01]  /*73d0*/  ULDC.64 UR12, c[0x0][0x2e0] ;  /* 0x0000b800000c7ab9 */ /* 0x000fe20000000a00 */
[----:B------:R-:W-:Y:S02]  /*73e0*/  UIADD3 UR4, UR16, 0x7f, URZ ;  /* 0x0000007f10047890 */ /* 0x000fe4000fffe03f */
[----:B------:R-:W-:Y:S02]  /*73f0*/  UIMAD UR9, UR9, UR12, URZ ;  /* 0x0000000c090972a4 */ /* 0x000fe4000f8e023f */
[----:B------:R-:W-:Y:S02]  /*7400*/  UIMAD.WIDE.U32 UR6, UR10, UR12, UR6 ;  /* 0x0000000c0a0672a5 */ /* 0x000fe4000f8e0006 */
[----:B------:R-:W-:Y:S02]  /*7410*/  UIADD3 UR12, UR16, 0xbf, -UR14 ;  /* 0x000000bf100c7890 */ /* 0x000fe4000fffe80e */
[----:B------:R-:W-:Y:S01]  /*7420*/  ULOP3.LUT UR14, UR11, 0x1, URZ, 0xc0, !UPT ;  /* 0x000000010b0e7892 */ /* 0x000fe2000f8ec03f */
[----:B------:R-:W-:Y:S01]  /*7430*/  ULDC UR15, c[0x0][0x288] ;  /* 0x0000a200000f7ab9 */ /* 0x000fe20000000800 */
[----:B------:R-:W-:-:S02]  /*7440*/  UIMAD UR9, UR10, UR13, UR9 ;  /* 0x0000000d0a0972a4 */ /* 0x000fc4000f8e0209 */
[----:B------:R-:W-:Y:S02]  /*7450*/  UISETP.NE.U32.AND UP0, UPT, UR14, 0x1, UPT ;  /* 0x000000010e00788c */ /* 0x000fe4000bf05070 */
[----:B------:R-:W-:Y:S02]  /*7460*/  UIMAD UR10, UR10, UR15, URZ ;  /* 0x0000000f0a0a72a4 */ /* 0x000fe4000f8e023f */
[----:B------:R-:W-:Y:S01]  /*7470*/  USHF.R.S32.HI UR11, URZ, 0x1f, UR4 ;  /* 0x0000001f3f0b7899 */ /* 0x000fe20008011404 */
[----:B-1----:R-:W-:Y:S01]  /*7480*/  LOP3.LUT R0, R0, 0x1f, RZ, 0xc0, !PT ;  /* 0x0000001f00007812 */ /* 0x002fe200078ec0ff */
[----:B------:R-:W-:Y:S01]  /*7490*/  UIADD3 UR13, UP1, UR17, UR10, URZ ;  /* 0x0000000a110d7290 */ /* 0x000fe2000ff3e03f */
[----:B------:R-:W-:Y:S01]  /*74a0*/  PLOP3.LUT P1, PT, PT, PT, UP0, 0x80, 0x0 ;  /* 0x000000000000781c */ /* 0x000fe20003f2f008 */
[----:B------:R-:W-:Y:S01]  /*74b0*/  ULEA.HI UR11, UR11, UR4, URZ, 0x7 ;  /* 0x000000040b0b7291 */ /* 0x000fe2000f8f383f */
[----:B------:R-:W-:Y:S01]  /*74c0*/  ULDC UR16, c[0x0][0x760] ;  /* 0x0001d80000107ab9 */ /* 0x000fe20000000800 */
[----:B------:R-:W-:Y:S01]  /*74d0*/  ELECT P0, URZ, PT ;  /* 0x00000000003f782f */ /* 0x000fe20003800000 */
[----:B------:R-:W-:-:S02]  /*74e0*/  UIMAD UR14, UR15, UR16, URZ ;  /* 0x000000100f0e72a4 */ /* 0x000fc4000f8e023f */
[----:B------:R-:W-:Y:S02]  /*74f0*/  ULEA.HI.X.SX32 UR15, UR10, UR19, 0x1, UP1 ;  /* 0x000000130a0f7291 */ /* 0x000fe400088f0e3f */
[----:B------:R-:W-:Y:S02]  /*7500*/  USHF.R.S32.HI UR16, URZ, 0x7, UR11 ;  /* 0x000000073f107899 */ /* 0x000fe4000801140b */
[----:B------:R-:W-:-:S03]  /*7510*/  UIADD3 UR25, UR7, UR9, URZ ;  /* 0x0000000907197290 */ /* 0x000fc6000fffe03f */
[----:B------:R-:W-:Y:S09]  /*7520*/  @P1 BRA `(.L_x_2571) ;  /* 0x0000000400881947 */ /* 0x000ff20003800000 */
        /* <DEDUP_REMOVED lines=11> */
[----:B------:R-:W-:-:S04]  /*75e0*/  ULEA UR4, UR8, UR12, 0x6 ;  /* 0x0000000c08047291 */ /* 0x000fc8000f8e303f */
[----:B------:R-:W-:-:S04]  /*75f0*/  USHF.R.S32.HI UR10, URZ, 0x1f, UR4 ;  /* 0x0000001f3f0a7899 */ /* 0x000fc80008011404 */
[----:B------:R-:W-:-:S04]  /*7600*/  ULEA.HI UR10, UR10, UR4, URZ, 0x7 ;  /* 0x000000040a0a7291 */ /* 0x000fc8000f8f383f */
[----:B------:R-:W-:-:S04]  /*7610*/  USHF.R.S32.HI UR10, URZ, 0x7, UR10 ;  /* 0x000000073f0a7899 */ /* 0x000fc8000801140a */
[----:B------:R-:W-:-:S04]  /*7620*/  UISETP.LT.AND UP0, UPT, UR16, UR10, UPT ;  /* 0x0000000a1000728c */ /* 0x000fc8000bf01270 */
[----:B------:R-:W-:-:S06]  /*7630*/  USEL UR10, UR16, UR10, UP0 ;  /* 0x0000000a100a7287 */ /* 0x000fcc0008000000 */
[----:B------:R-:W-:-:S07]  /*7640*/  VIADD R5, R8, UR10 ;  /* 0x0000000a08057c36 */ /* 0x000fce0008000000 */
.L_x_2574:
[----:B------:R-:W2:Y:S04]  /*7650*/  LDG.E.STRONG.GPU R4, desc[UR46][R2.64] ;  /* 0x0000002e02047981 */ /* 0x000ea8000c1ef900 */
[----:B--2---:R-:W-:Y:S01]  /*7660*/  CCTL.IVALL ;  /* 0x00000000ff00798f */ /* 0x004fe20002000000 */
[----:B------:R-:W-:Y:S05]  /*7670*/  YIELD ;  /* 0x0000000000007946 */ /* 0x000fea0003800000 */
[----:B------:R-:W-:-:S13]  /*7680*/  ISETP.NE.AND P1, PT, R4, R5, PT ;  /* 0x000000050400720c */ /* 0x000fda0003f25270 */
[----:B------:R-:W-:Y:S05]  /*7690*/  @P1 BRA `(.L_x_2574) ;  /* 0xfffffffc00ec1947 */ /* 0x000fea000383ffff */
.L_x_2573:
[----:B------:R-:W-:Y:S05]  /*76a0*/  BSYNC B0 ;  /* 0x0000000000007941 */ /* 0x000fea0003800000 */
.L_x_2572:
[----:B------:R-:W-:-:S03]  /*76b0*/  UMOV UR4, 0xffffffff ;  /* 0xffffffff00047882 */ /* 0x000fc60000000000 */
[----:B------:R-:W-:Y:S05]  /*76c0*/  BRA.DIV UR4, `(.L_x_2575) ;  /* 0x00000036044c7947 */ /* 0x000fea000b800000 */
[----:B------:R-:W-:Y:S01]  /*76d0*/  NOP ;  /* 0x0000000000007918 */ /* 0x000fe20000000000 */
.L_x_2644:
[----:B------:R-:W-:Y:S01]  /*76e0*/  IMAD.U32 R9, RZ, RZ, UR8 ;  /* 0x00000008ff097e24 */ /* 0x000fe2000f8e00ff */
[----:B------:R-:W-:Y:S05]  /*76f0*/  WARPSYNC.ALL ;  /* 0x0000000000007948 */ /* 0x000fea0003800000 */
[----:B------:R-:W-:Y:S01]  /*7700*/  BAR.SYNC.DEFER_BLOCKING 0xd, 0xa0 ;  /* 0x0342800000007b1d */ /* 0x000fe20000010000 */
[----:B------:R-:W-:-:S05]  /*7710*/  IMAD.SHL.U32 R9, R9, 0x2000, RZ ;  /* 0x0000200009097824 */ /* 0x000fca00078e00ff */
[----:B------:R-:W-:Y:S04]  /*7720*/  BSSY B0, `(.L_x_2576) ;  /* 0x0000012000007945 */ /* 0x000fe80003800000 */
[----:B------:R-:W-:Y:S05]  /*7730*/  @!P0 BRA `(.L_x_2577) ;  /* 0x0000000000408947 */ /* 0x000fea0003800000 */
[----:B------:R-:W1:Y:S01]  /*7740*/  LDC.64 R6, c[0x0][0x2c0] ;  /* 0x0000b000ff067b82 */ /* 0x000e620000000a00 */
[----:B------:R-:W-:Y:S01]  /*7750*/  IADD3 R5, P1, R9, UR6, RZ ;  /* 0x0000000609057c10 */ /* 0x000fe2000ff3e0ff */
[----:B------:R-:W-:Y:S01]  /*7760*/  UMOV UR4, 0x400 ;  /* 0x0000040000047882 */ /* 0x000fe20000000000 */
[----:B------:R-:W-:Y:S01]  /*7770*/  UMOV UR20, 0x0 ;  /* 0x0000000000147882 */ /* 0x000fe20000000000 */
[----:B------:R-:W-:-:S04]  /*7780*/  UMOV UR21, 0x14f00000 ;  /* 0x14f0000000157882 */ /* 0x000fc80000000000 */
[----:B------:R-:W2:Y:S01]  /*7790*/  S2UR UR10, SR_CgaCtaId ;  /* 0x00000000000a79c3 */ /* 0x000ea20000008800 */
[----:B-1----:R-:W-:Y:S02]  /*77a0*/  LEA R4, P3, R5, R6, 0x2 ;  /* 0x0000000605047211 */ /* 0x002fe400078610ff */
[----:B------:R-:W-:Y:S02]  /*77b0*/  LEA.HI.X.SX32 R6, R9, UR25, 0x1, P1 ;  /* 0x0000001909067c11 */ /* 0x000fe400088f0eff */
[----:B------:R-:W-:Y:S02]  /*77c0*/  R2UR UR18, R4 ;  /* 0x00000000041272ca */ /* 0x000fe400000e0000 */
[----:B------:R-:W-:Y:S01]  /*77d0*/  LEA.HI.X R5, R5, R7, R6, 0x2, P3 ;  /* 0x0000000705057211 */ /* 0x000fe200018f1406 */
[----:B--2---:R-:W-:-:S03]  /*77e0*/  ULEA UR4, UR10, UR4, 0x18 ;  /* 0x000000040a047291 */ /* 0x004fc6000f8ec03f */
[----:B------:R-:W-:Y:S01]  /*77f0*/  R2UR UR19, R5 ;  /* 0x00000000051372ca */ /* 0x000fe200000e0000 */
[----:B------:R-:W-:Y:S01]  /*7800*/  UMOV UR10, 0x400 ;  /* 0x00000400000a7882 */ /* 0x000fe20000000000 */
[----:B------:R-:W-:-:S11]  /*7810*/  UIADD3 UR4, UR4, 0x10000, URZ ;  /* 0x0001000004047890 */ /* 0x000fd6000fffe03f */
[----:B------:R1:W-:Y:S02]  /*7820*/  UBLKRED.G.S.ADD.F32.RN [UR18], [UR4], UR10, desc[UR20] ;  /* 0x00001412040073bb */ /* 0x0003e400080a140a */
[----:B-1----:R0:W-:Y:S02]  /*7830*/  UTMACMDFLUSH ;  /* 0x00000000000079b7 */ /* 0x0021e40000000000 */
.L_x_2577:
[----:B------:R-:W-:Y:S05]  /*7840*/  BSYNC B0 ;  /* 0x0000000000007941 */ /* 0x000fea0003800000 */
.L_x_2576:
        /* <DEDUP_REMOVED lines=20> */
.L_x_2579:
[----:B------:R-:W-:Y:S05]  /*7990*/  BSYNC B0 ;  /* 0x0000000000007941 */ /* 0x000fea0003800000 */
.L_x_2578:
[----:B------:R-:W-:Y:S06]  /*79a0*/  BAR.ARV 0xa, 0xa0 ;  /* 0x0282800000007b1d */ /* 0x000fec0000002000 */
[----:B------:R-:W-:Y:S04]  /*79b0*/  BSSY B0, `(.L_x_2580) ;  /* 0x0000003000007945 */ /* 0x000fe80003800000 */
[----:B------:R-:W-:Y:S05]  /*79c0*/  @!P0 BRA `(.L_x_2581) ;  /* 0x0000000000048947 */ /* 0x000fea0003800000 */
[----:B------:R-:W-:-:S04]  /*79d0*/  DEPBAR.LE SB0, 0x0 ;  /* 0x000080000000791a */ /* 0x000fc80000000000 */
.L_x_2581:
[----:B------:R-:W-:Y:S05]  /*79e0*/  BSYNC B0 ;  /* 0x0000000000007941 */ /* 0x000fea0003800000 */
.L_x_2580:
        /* <DEDUP_REMOVED lines=19> */
.L_x_2583:
[----:B------:R-:W-:Y:S05]  /*7b20*/  BSYNC B0 ;  /* 0x0000000000007941 */ /* 0x000fea0003800000 */
.L_x_2582:
[----:B------:R-:W-:Y:S01]  /*7b30*/  UIADD3 UR17, UR8, 0x1, URZ ;  /* 0x0000000108117890 */ /* 0x000fe2000fffe03f */
[----:B------:R-:W-:Y:S11]  /*7b40*/  BRA `(.L_x_2584) ;  /* 0x0000000000047947 */ /* 0x000ff60003800000 */
.L_x_2571:
[----:B------:R-:W-:-:S05]  /*7b50*/  UMOV UR17, UR8 ;  /* 0x0000000800117c82 */ /* 0x000fca0008000000 */
.L_x_2584:
[----:B------:R-:W-:-:S04]  /*7b60*/  UIADD3 UR4, UR8, 0x1, URZ ;  /* 0x0000000108047890 */ /* 0x000fc8000fffe03f */
[----:B------:R-:W-:-:S06]  /*7b70*/  UISETP.NE.AND UP0, UPT, UR5, UR4, UPT ;  /* 0x000000040500728c */ /* 0x000fcc000bf05270 */
[----:B------:R-:W-:-:S13]  /*7b80*/  PLOP3.LUT P1, PT, PT, PT, UP0, 0x80, 0x0 ;  /* 0x000000000000781c */ /* 0x000fda0003f2f008 */
[----:B------:R-:W-:Y:S05]  /*7b90*/  @!P1 BRA `(.L_x_2511) ;  /* 0x0000002c00ac9947 */ /* 0x000fea0003800000 */
[----:B------:R-:W-:Y:S01]  /*7ba0*/  ULDC.64 UR10, c[0x0][0x2c0] ;  /* 0x0000b000000a7ab9 */ /* 0x000fe20000000a00 */
[----:B------:R-:W-:Y:S02]  /*7bb0*/  UIADD3 UR21, UR9, UR7, URZ ;  /* 0x0000000709157290 */ /* 0x000fe4000fffe03f */
[----:B------:R-:W-:Y:S01]  /*7bc0*/  ULEA UR20, UP0, UR6, UR10, 0x2 ;  /* 0x0000000a06147291 */ /* 0x000fe2000f80103f */
[----:B------:R-:W-:Y:S01]  /*7bd0*/  UMOV UR22, UR17 ;  /* 0x0000001100167c82 */ /* 0x000fe20008000000 */
[----:B------:R-:W-:Y:S02]  /*7be0*/  UMOV UR4, URZ ;  /* 0x0000003f00047c82 */ /* 0x000fe40008000000 */
[----:B------:R-:W-:Y:S02]  /*7bf0*/  ULEA.HI.X UR21, UR6, UR11, UR21, 0x2, UP0 ;  /* 0x0000000b06157291 */ /* 0x000fe400080f1415 */
[----:B------:R-:W-:-:S04]  /*7c00*/  UIADD3 UR20, UP0, UR20, 0x4000, URZ ;  /* 0x0000400014147890 */ /* 0x000fc8000ff1e03f */
[----:B------:R-:W-:-:S12]  /*7c10*/  UIADD3.X UR21, URZ, UR21, URZ, UP0, !UPT ;  /* 0x000000153f157290 */ /* 0x000fd800087fe43f */
.L_x_2609:
        /* <DEDUP_REMOVED lines=18> */
.L_x_2587:
[----:B------:R-:W2:Y:S04]  /*7d40*/  LDG.E.STRONG.GPU R4, desc[UR46][R2.64] ;  /* 0x0000002e02047981 */ /* 0x000ea8000c1ef900 */
[----:B--2---:R-:W-:Y:S01]  /*7d50*/  CCTL.IVALL ;  /* 0x00000000ff00798f */ /* 0x004fe20002000000 */
[----:B------:R-:W-:Y:S05]  /*7d60*/  YIELD ;  /* 0x0000000000007946 */ /* 0x000fea0003800000 */
[----:B------:R-:W-:-:S13]  /*7d70*/  ISETP.NE.AND P1, PT, R4, R5, PT ;  /* 0x000000050400720c */ /* 0x000fda0003f25270 */
[----:B------:R-:W-:Y:S05]  /*7d80*/  @P1 BRA `(.L_x_2587) ;  /* 0xfffffffc00ec1947 */ /* 0x000fea000383ffff */
.L_x_2586:
[----:B------:R-:W-:Y:S05]  /*7d90*/  BSYNC B0 ;  /* 0x0000000000007941 */ /* 0x000fea0003800000 */
.L_x_2585:
[----:B------:R-:W-:-:S03]  /*7da0*/  UMOV UR18, 0xffffffff ;  /* 0xffffffff00127882 */ /* 0x000fc60000000000 */
[----:B------:R-:W-:Y:S05]  /*7db0*/  BRA.DIV UR18, `(.L_x_2588) ;  /* 0x0000002e12ac7947 */ /* 0x000fea000b800000 */
[----:B------:R-:W-:Y:S01]  /*7dc0*/  NOP ;  /* 0x0000000000007918 */ /* 0x000fe20000000000 */
.L_x_2647:
        /* <DEDUP_REMOVED lines=19> */
.L_x_2590:
[----:B------:R-:W-:Y:S05]  /*7f00*/  BSYNC B0 ;  /* 0x0000000000007941 */ /* 0x000fea0003800000 */
.L_x_2589:
        /* <DEDUP_REMOVED lines=15> */
.L_x_2592:
[----:B------:R-:W-:Y:S05]  /*8000*/  BSYNC B0 ;  /* 0x0000000000007941 */ /* 0x000fea0003800000 */
.L_x_2591:
[----:B------:R-:W-:Y:S06]  /*8010*/  BAR.ARV 0xa, 0xa0 ;  /* 0x0282800000007b1d */ /* 0x000fec0000002000 */
[----:B------:R-:W-:Y:S04]  /*8020*/  BSSY B0, `(.L_x_2593) ;  /* 0x0000003000007945 */ /* 0x000fe80003800000 */
[----:B------:R-:W-:Y:S05]  /*8030*/  @!P0 BRA `(.L_x_2594) ;  /* 0x0000000000048947 */ /* 0x000fea0003800000 */
[----:B------:R-:W-:-:S04]  /*8040*/  DEPBAR.LE SB0, 0x0 ;  /* 0x000080000000791a */ /* 0x000fc80000000000 */
.L_x_2594:
[----:B------:R-:W-:Y:S05]  /*8050*/  BSYNC B0 ;  /* 0x0000000000007941 */ /* 0x000fea0003800000 */
.L_x_2593:
        /* <DEDUP_REMOVED lines=19> */
.L_x_2596:
[----:B------:R-:W-:Y:S05]  /*8190*/  BSYNC B0 ;  /* 0x0000000000007941 */ /* 0x000fea0003800000 */
.L_x_2595:
        /* <DEDUP_REMOVED lines=10> */
[----:B------:R-:W-:-:S04]  /*8240*/  UIADD3 UR10, UR10, 0x40, URZ ;  /* 0x000000400a0a7890 */ /* 0x000fc8000fffe03f */
[----:B------:R-:W-:-:S04]  /*8250*/  USHF.R.S32.HI UR11, URZ, 0x1f, UR10 ;  /* 0x0000001f3f0b7899 */ /* 0x000fc8000801140a */
[----:B------:R-:W-:-:S04]  /*8260*/  ULEA.HI UR11, UR11, UR10, URZ, 0x7 ;  /* 0x0000000a0b0b7291 */ /* 0x000fc8000f8f383f */
[----:B------:R-:W-:-:S04]  /*8270*/  USHF.R.S32.HI UR11, URZ, 0x7, UR11 ;  /* 0x000000073f0b7899 */ /* 0x000fc8000801140b */
[----:B------:R-:W-:-:S04]  /*8280*/  UISETP.LT.AND UP0, UPT, UR16, UR11, UPT ;  /* 0x0000000b1000728c */ /* 0x000fc8000bf01270 */
[----:B------:R-:W-:-:S06]  /*8290*/  USEL UR11, UR16, UR11, UP0 ;  /* 0x0000000b100b7287 */ /* 0x000fcc0008000000 */
[----:B------:R-:W-:-:S07]  /*82a0*/  VIADD R5, R8, UR11 ;  /* 0x0000000b08057c36 */ /* 0x000fce0008000000 */
.L_x_2599:
[----:B------:R-:W2:Y:S04]  /*82b0*/  LDG.E.STRONG.GPU R4, desc[UR46][R2.64] ;  /* 0x0000002e02047981 */ /* 0x000ea8000c1ef900 */
[----:B--2---:R-:W-:Y:S01]  /*82c0*/  CCTL.IVALL ;  /* 0x00000000ff00798f */ /* 0x004fe20002000000 */
[----:B------:R-:W-:Y:S05]  /*82d0*/  YIELD ;  /* 0x0000000000007946 */ /* 0x000fea0003800000 */
[----:B------:R-:W-:-:S13]  /*82e0*/  ISETP.NE.AND P1, PT, R4, R5, PT ;  /* 0x000000050400720c */ /* 0x000fda0003f25270 */
[----:B------:R-:W-:Y:S05]  /*82f0*/  @P1 BRA `(.L_x_2599) ;  /* 0xfffffffc00ec1947 */ /* 0x000fea000383ffff */
.L_x_2598:
[----:B------:R-:W-:Y:S05]  /*8300*/  BSYNC B0 ;  /* 0x0000000000007941 */ /* 0x000fea0003800000 */
.L_x_2597:
[----:B------:R-:W-:-:S03]  /*8310*/  UMOV UR10, 0xffffffff ;  /* 0xffffffff000a7882 */ /* 0x000fc60000000000 */
[----:B------:R-:W-:Y:S05]  /*8320*/  BRA.DIV UR10, `(.L_x_2600) ;  /* 0x0000002a0a6c7947 */ /* 0x000fea000b800000 */
[----:B------:R-:W-:Y:S01]  /*8330*/  NOP ;  /* 0x0000000000007918 */ /* 0x000fe20000000000 */
.L_x_2650:
        /* <DEDUP_REMOVED lines=15> */
.L_x_2602:
[----:B------:R-:W-:Y:S05]  /*8430*/  BSYNC B0 ;  /* 0x0000000000007941 */ /* 0x000fea0003800000 */
.L_x_2601:
        /* <DEDUP_REMOVED lines=15> */
.L_x_2604:
[----:B------:R-:W-:Y:S05]  /*8530*/  BSYNC B0 ;  /* 0x0000000000007941 */ /* 0x000fea0003800000 */
.L_x_2603:
[----:B------:R-:W-:Y:S06]  /*8540*/  BAR.ARV 0xa, 0xa0 ;  /* 0x0282800000007b1d */ /* 0x000fec0000002000 */
[----:B------:R-:W-:Y:S04]  /*8550*/  BSSY B0, `(.L_x_2605) ;  /* 0x0000003000007945 */ /* 0x000fe80003800000 */
[----:B------:R-:W-:Y:S05]  /*8560*/  @!P0 BRA `(.L_x_2606) ;  /* 0x0000000000048947 */ /* 0x000fea0003800000 */
[----:B------:R-:W-:-:S04]  /*8570*/  DEPBAR.LE SB0, 0x0 ;  /* 0x000080000000791a */ /* 0x000fc80000000000 */
.L_x_2606:
[----:B------:R-:W-:Y:S05]  /*8580*/  BSYNC B0 ;  /* 0x0000000000007941 */ /* 0x000fea0003800000 */
.L_x_2605:
        /* <DEDUP_REMOVED lines=19> */
.L_x_2608:
[----:B------:R-:W-:Y:S05]  /*86c0*/  BSYNC B0 ;  /* 0x0000000000007941 */ /* 0x000fea0003800000 */
.L_x_2607:
[----:B------:R-:W-:Y:S02]  /*86d0*/  UIADD3 UR17, UR17, 0x2, URZ ;  /* 0x0000000211117890 */ /* 0x000fe4000fffe03f */
[----:B------:R-:W-:Y:S02]  /*86e0*/  UIADD3 UR4, UR4, 0x4000, URZ ;  /* 0x0000400004047890 */ /* 0x000fe4000fffe03f */
[----:B------:R-:W-:-:S06]  /*86f0*/  UISETP.GE.AND UP0, UPT, UR17, UR5, UPT ;  /* 0x000000051100728c */ /* 0x000fcc000bf06270 */
[----:B------:R-:W-:-:S13]  /*8700*/  PLOP3.LUT P1, PT, PT, PT, UP0, 0x80, 0x0 ;  /* 0x000000000000781c */ /* 0x000fda0003f2f008 */
[----:B------:R-:W-:Y:S05]  /*8710*/  @!P1 BRA `(.L_x_2609) ;  /* 0xfffffff400409947 */ /* 0x000fea000383ffff */
[----:B------:R-:W-:Y:S05]  /*8720*/  BRA `(.L_x_2511) ;  /* 0x0000002000c87947 */ /* 0x000fea0003800000 */
.L_x_2568:
        /* <DEDUP_REMOVED lines=21> */
.L_x_2610:
[----:B------:R-:W-:Y:S01]  /*8880*/  ULDC UR9, c[0x0][0xb44] ;  /* 0x0002d10000097ab9 */ /* 0x000fe20000000800 */
[----:B------:R-:W-:Y:S01]  /*8890*/  UMOV UR7, UR8 ;  /* 0x0000000800077c82 */ /* 0x000fe20008000000 */
[----:B------:R-:W-:-:S11]  /*88a0*/  UISETP.NE.AND UP0, UPT, UR9, 0x1, UPT ;  /* 0x000000010900788c */ /* 0x000fd6000bf05270 */
[----:B------:R-:W-:Y:S02]  /*88b0*/  @UP0 ULDC.64 UR10, c[0x0][0xb48] ;  /* 0x0002d200000a0ab9 */ /* 0x000fe40000000a00 */
[----:B------:R-:W-:-:S04]  /*88c0*/  UIMAD.WIDE.U32 UR4, UR8, UR10, URZ ;  /* 0x0000000a080472a5 */ /* 0x000fc8000f8e003f */
[----:B------:R-:W-:-:S04]  /*88d0*/  @UP0 USHF.R.U32.HI UR7, URZ, UR11, UR5 ;  /* 0x0000000b3f070299 */ /* 0x000fc80008011605 */
[----:B------:R-:W-:-:S12]  /*88e0*/  UIMAD UR4, UR7, UR9, URZ ;  /* 0x00000009070472a4 */ /* 0x000fd8000f8e023f */
.L_x_2611:
        /* <DEDUP_REMOVED lines=16> */
[----:B------:R-:W-:Y:S01]  /*89f0*/  ULOP3.LUT UR7, URZ, UR7, URZ, 0x33, !UPT ;  /* 0x000000073f077292 */ /* 0x000fe2000f8e333f */
[----:B------:R-:W-:Y:S01]  /*8a00*/  ULDC UR4, c[0x0][0xb2c] ;  /* 0x0002cb0000047ab9 */ /* 0x000fe20000000800 */
[----:B------:R-:W-:Y:S02]  /*8a10*/  ULDC UR5, c[0x0][0x280] ;  /* 0x0000a00000057ab9 */ /* 0x000fe40000000800 */
[----:B------:R-:W-:Y:S01]  /*8a20*/  UIADD3 UR7, UR7, UR4, URZ ;  /* 0x0000000407077290 */ /* 0x000fe2000fffe03f */
[----:B------:R-:W-:Y:S02]  /*8a30*/  ULDC UR6, c[0x0][0x74c] ;  /* 0x0001d30000067ab9 */ /* 0x000fe40000000800 */
[----:B------:R-:W-:Y:S01]  /*8a40*/  ULDC UR4, c[0x0][0x290] ;  /* 0x0000a40000047ab9 */ /* 0x000fe20000000800 */
[----:B------:R-:W-:-:S04]  /*8a50*/  USHF.L.U32 UR11, UR7, 0x7, URZ ;  /* 0x00000007070b7899 */ /* 0x000fc8000800063f */
        /* <DEDUP_REMOVED lines=50> */
.L_x_2651:
        /* <DEDUP_REMOVED lines=15> */
.L_x_2615:
        /* <DEDUP_REMOVED lines=97> */
.L_x_2626:
[----:B--234-:R-:W-:-:S04]  /*9480*/  SHF.L.U32 R21, R11, 0x1f, RZ ;  /* 0x0000001f0b157819 */ /* 0x01cfc800000006ff */
[----:B------:R-:W1:Y:S02]  /*9490*/  SYNCS.PHASECHK.TRANS64.TRYWAIT P1, [R16+URZ+0x30840], R21 ;  /* 0x03084015100075a7 */ /* 0x000e64000802017f */
[----:B-1----:R-:W-:Y:S05]  /*94a0*/  @!P1 BRA `(.L_x_2618) ;  /* 0x00000018003c9947 */ /* 0x002fea0003800000 */
.L_x_2652:
[----:B------:R-:W-:Y:S05]  /*94b0*/  @P0 BRA `(.L_x_2619) ;  /* 0x0000000000140947 */ /* 0x000fea0003800000 */
[----:B------:R-:W-:Y:S01]  /*94c0*/  ISETP.NE.AND P1, PT, R6, RZ, PT ;  /* 0x000000ff0600720c */ /* 0x000fe20003f25270 */
[----:B------:R-:W-:-:S04]  /*94d0*/  IMAD.MOV.U32 R3, RZ, RZ, 0x4100 ;  /* 0x00004100ff037424 */ /* 0x000fc800078e00ff */
[----:B------:R3:W-:Y:S08]  /*94e0*/  SYNCS.ARRIVE.TRANS64 RZ, [R16+URZ+0x30830], R3 ;  /* 0x0308300310ff79a7 */ /* 0x0007f0000800003f */
[----:B------:R-:W-:Y:S05]  /*94f0*/  @!P1 BRA `(.L_x_2619) ;  /* 0x0000000000049947 */ /* 0x000fea0003800000 */
[----:B------:R-:W-:Y:S01]  /*9500*/  BPT.TRAP 0x1 ;  /* 0x000000040000795c */ /* 0x000fe20000300000 */
.L_x_2619:
        /* <DEDUP_REMOVED lines=36> */
.L_x_2653:
[----:B------:R-:W-:Y:S05]  /*9750*/  @P0 BRA `(.L_x_2621) ;  /* 0x0000000000140947 */ /* 0x000fea0003800000 */
[----:B------:R-:W-:Y:S01]  /*9760*/  ISETP.NE.AND P1, PT, R6, RZ, PT ;  /* 0x000000ff0600720c */ /* 0x000fe20003f25270 */
[----:B------:R-:W-:-:S04]  /*9770*/  IMAD.MOV.U32 R2, RZ, RZ, 0x4100 ;  /* 0x00004100ff027424 */ /* 0x000fc800078e00ff */
[----:B------:R3:W-:Y:S08]  /*9780*/  SYNCS.ARRIVE.TRANS64 RZ, [R16+URZ+0x30818], R2 ;  /* 0x0308180210ff79a7 */ /* 0x0007f0000800003f */
[----:B------:R-:W-:Y:S05]  /*9790*/  @!P1 BRA `(.L_x_2621) ;  /* 0x0000000000049947 */ /* 0x000fea0003800000 */
[----:B------:R-:W-:Y:S01]  /*97a0*/  BPT.TRAP 0x1 ;  /* 0x000000040000795c */ /* 0x000fe20000300000 */
.L_x_2621:
        /* <DEDUP_REMOVED lines=36> */
.L_x_2654:
[----:B------:R-:W-:Y:S05]  /*99f0*/  @P0 BRA `(.L_x_2623) ;  /* 0x0000000000140947 */ /* 0x000fea0003800000 */
[----:B------:R-:W-:Y:S01]  /*9a00*/  ISETP.NE.AND P1, PT, R6, RZ, PT ;  /* 0x000000ff0600720c */ /* 0x000fe20003f25270 */
[----:B-123--:R-:W-:-:S04]  /*9a10*/  IMAD.MOV.U32 R21, RZ, RZ, 0x4100 ;  /* 0x00004100ff157424 */ /* 0x00efc800078e00ff */
[----:B------:R4:W-:Y:S08]  /*9a20*/  SYNCS.ARRIVE.TRANS64 RZ, [R16+URZ+0x30838], R21 ;  /* 0x0308381510ff79a7 */ /* 0x0009f0000800003f */
[----:B------:R-:W-:Y:S05]  /*9a30*/  @!P1 BRA `(.L_x_2623) ;  /* 0x0000000000049947 */ /* 0x000fea0003800000 */
[----:B------:R-:W-:Y:S01]  /*9a40*/  BPT.TRAP 0x1 ;  /* 0x000000040000795c */ /* 0x000fe20000300000 */
.L_x_2623:
        /* <DEDUP_REMOVED lines=31> */
.L_x_2656:
[----:B------:R-:W-:Y:S05]  /*9c40*/  @P0 BRA `(.L_x_2625) ;  /* 0x0000000000140947 */ /* 0x000fea0003800000 */
[----:B------:R-:W-:Y:S01]  /*9c50*/  ISETP.NE.AND P1, PT, R6, RZ, PT ;  /* 0x000000ff0600720c */ /* 0x000fe20003f25270 */
[----:B------:R-:W-:-:S04]  /*9c60*/  IMAD.MOV.U32 R5, RZ, RZ, 0x4100 ;  /* 0x00004100ff057424 */ /* 0x000fc800078e00ff */
[----:B------:R1:W-:Y:S08]  /*9c70*/  SYNCS.ARRIVE.TRANS64 RZ, [R16+URZ+0x30810], R5 ;  /* 0x0308100510ff79a7 */ /* 0x0003f0000800003f */
[----:B------:R-:W-:Y:S05]  /*9c80*/  @!P1 BRA `(.L_x_2625) ;  /* 0x0000000000049947 */ /* 0x000fea0003800000 */
[----:B------:R-:W-:Y:S01]  /*9c90*/  BPT.TRAP 0x1 ;  /* 0x000000040000795c */ /* 0x000fe20000300000 */
.L_x_2625:
        /* <DEDUP_REMOVED lines=37> */
.L_x_2617:
        /* <DEDUP_REMOVED lines=8> */
.L_x_2657:
[----:B------:R-:W-:Y:S05]  /*9f70*/  @P0 BRA `(.L_x_2628) ;  /* 0x0000000000140947 */ /* 0x000fea0003800000 */
[----:B------:R-:W-:Y:S01]  /*9f80*/  ISETP.NE.AND P1, PT, R6, RZ, PT ;  /* 0x000000ff0600720c */ /* 0x000fe20003f25270 */
[----:B------:R-:W-:-:S04]  /*9f90*/  IMAD.MOV.U32 R5, RZ, RZ, 0x4100 ;  /* 0x00004100ff057424 */ /* 0x000fc800078e00ff */
[----:B------:R2:W-:Y:S08]  /*9fa0*/  SYNCS.ARRIVE.TRANS64 RZ, [R16+URZ+0x30830], R5 ;  /* 0x0308300510ff79a7 */ /* 0x0005f0000800003f */
[----:B------:R-:W-:Y:S05]  /*9fb0*/  @!P1 BRA `(.L_x_2628) ;  /* 0x0000000000049947 */ /* 0x000fea0003800000 */
[----:B------:R-:W-:Y:S01]  /*9fc0*/  BPT.TRAP 0x1 ;  /* 0x000000040000795c */ /* 0x000fe20000300000 */
.L_x_2628:
        /* <DEDUP_REMOVED lines=33> */
.L_x_2658:
[----:B------:R-:W-:Y:S05]  /*a1e0*/  @P0 BRA `(.L_x_2630) ;  /* 0x0000000000140947 */ /* 0x000fea0003800000 */
[----:B------:R-:W-:Y:S01]  /*a1f0*/  ISETP.NE.AND P0, PT, R6, RZ, PT ;  /* 0x000000ff0600720c */ /* 0x000fe20003f05270 */
[----:B------:R-:W-:-:S04]  /*a200*/  IMAD.MOV.U32 R5, RZ, RZ, 0x4100 ;  /* 0x00004100ff057424 */ /* 0x000fc800078e00ff */
[----:B------:R1:W-:Y:S08]  /*a210*/  SYNCS.ARRIVE.TRANS64 RZ, [R16+URZ+0x30818], R5 ;  /* 0x0308180510ff79a7 */ /* 0x0003f0000800003f */
[----:B------:R-:W-:Y:S05]  /*a220*/  @!P0 BRA `(.L_x_2630) ;  /* 0x0000000000048947 */ /* 0x000fea0003800000 */
[----:B------:R-:W-:Y:S01]  /*a230*/  BPT.TRAP 0x1 ;  /* 0x000000040000795c */ /* 0x000fe20000300000 */
.L_x_2630:
        /* <DEDUP_REMOVED lines=37> */
.L_x_2616:
[----:B------:R-:W1:Y:S01]  /*a490*/  S2R R0, SR_TID.X ;  /* 0x0000000000007919 */ /* 0x000e620000002100 */
[----:B------:R-:W-:Y:S01]  /*a4a0*/  IMAD R3, R19, 0x8, R16 ;  /* 0x0000000813037824 */ /* 0x000fe200078e0210 */
[----:B-1----:R-:W-:Y:S02]  /*a4b0*/  LOP3.LUT R2, R0, 0x7f, RZ, 0xc0, !PT ;  /* 0x0000007f00027812 */ /* 0x002fe400078ec0ff */
[----:B------:R-:W-:Y:S02]  /*a4c0*/  SHF.L.U32 R0, R11, 0x1f, RZ ;  /* 0x0000001f0b007819 */ /* 0x000fe400000006ff */
[----:B------:R-:W-:Y:S02]  /*a4d0*/  ISETP.NE.AND P1, PT, R2, RZ, PT ;  /* 0x000000ff0200720c */ /* 0x000fe40003f25270 */
[----:B------:R-:W1:Y:S02]  /*a4e0*/  SYNCS.PHASECHK.TRANS64.TRYWAIT P0, [R3+URZ+0x30840], R0 ;  /* 0x03084000030075a7 */ /* 0x000e64000800017f */
[----:B-1----:R-:W-:Y:S09]  /*a4f0*/  @!P0 BRA `(.L_x_2631) ;  /* 0x0000000800a48947 */ /* 0x002ff20003800000 */
.L_x_2659:
[----:B------:R-:W-:Y:S05]  /*a500*/  @P1 BRA `(.L_x_2632) ;  /* 0x0000000000181947 */ /* 0x000fea0003800000 */
[----:B------:R-:W1:Y:S01]  /*a510*/  S2R R2, SR_TID.X ;  /* 0x0000000000027919 */ /* 0x000e620000002100 */
[----:B------:R-:W-:-:S04]  /*a520*/  IMAD.MOV.U32 R0, RZ, RZ, 0x4100 ;  /* 0x00004100ff007424 */ /* 0x000fc800078e00ff */
[----:B------:R1:W-:Y:S02]  /*a530*/  SYNCS.ARRIVE.TRANS64 RZ, [R3+URZ+0x30830], R0 ;  /* 0x0308300003ff79a7 */ /* 0x0003e4000800003f */
[----:B-1----:R-:W-:-:S13]  /*a540*/  LOP3.LUT P0, RZ, R2, 0x1f, RZ, 0xc0, !PT ;  /* 0x0000001f02ff7812 */ /* 0x002fda000780c0ff */
[----:B------:R-:W-:Y:S05]  /*a550*/  @!P0 BRA `(.L_x_2632) ;  /* 0x0000000000048947 */ /* 0x000fea0003800000 */
[----:B------:R-:W-:Y:S01]  /*a560*/  BPT.TRAP 0x1 ;  /* 0x000000040000795c */ /* 0x000fe20000300000 */
.L_x_2632:
        /* <DEDUP_REMOVED lines=40> */
.L_x_2613:
[----:B------:R-:W-:Y:S05]  /*a7f0*/  BSYNC B0 ;  /* 0x0000000000007941 */ /* 0x000fea0003800000 */
.L_x_2612:
[----:B------:R-:W-:-:S03]  /*a800*/  UMOV UR7, 0xffffffff ;  /* 0xffffffff00077882 */ /* 0x000fc60000000000 */
[----:B------:R-:W-:Y:S05]  /*a810*/  BRA.DIV UR7, `(.L_x_2633) ;  /* 0x0000000607f07947 */ /* 0x000fea000b800000 */
[----:B------:R-:W-:-:S13]  /*a820*/  ELECT P6, URZ, PT ;  /* 0x00000000003f782f */ /* 0x000fda00038c0000 */
.L_x_2662:
[----:B------:R-:W-:Y:S05]  /*a830*/  @!P6 BRA `(.L_x_2511) ;  /* 0x000000000084e947 */ /* 0x000fea0003800000 */
[----:B------:R-:W-:-:S06]  /*a840*/  ULOP3.LUT UR7, UR38, 0x2, URZ, 0xfc, !UPT ;  /* 0x0000000226077892 */ /* 0x000fcc000f8efc3f */
[----:B------:R-:W-:-:S05]  /*a850*/  IMAD.U32 R2, RZ, RZ, UR7 ;  /* 0x00000007ff027e24 */ /* 0x000fca000f8e00ff */
[----:B------:R-:W-:-:S13]  /*a860*/  ISETP.NE.AND P2, PT, R2, 0x3, PT ;  /* 0x000000030200780c */ /* 0x000fda0003f45270 */
[----:B------:R-:W-:Y:S05]  /*a870*/  @!P2 BRA `(.L_x_2634) ;  /* 0x000000000004a947 */ /* 0x000fea0003800000 */
[----:B------:R-:W-:Y:S01]  /*a880*/  BPT.TRAP 0x1 ;  /* 0x000000040000795c */ /* 0x000fe20000300000 */
.L_x_2634:
        /* <DEDUP_REMOVED lines=15> */
.L_x_2663:
[----:B------:R-:W2:Y:S02]  /*a980*/  SYNCS.PHASECHK.TRANS64.TRYWAIT P0, [R3+URZ], R2 ;  /* 0x00000002030075a7 */ /* 0x000ea4000800017f */
[----:B--2---:R-:W-:Y:S05]  /*a990*/  @!P0 BRA `(.L_x_2636) ;  /* 0x0000000400c48947 */ /* 0x004fea0003800000 */
.L_x_2664:
[----:B------:R-:W-:Y:S05]  /*a9a0*/  @!P2 BRA `(.L_x_2637) ;  /* 0x000000000004a947 */ /* 0x000fea0003800000 */
[----:B------:R-:W-:Y:S01]  /*a9b0*/  BPT.TRAP 0x1 ;  /* 0x000000040000795c */ /* 0x000fe20000300000 */
.L_x_2637:
[----:B--2---:R-:W-:-:S04]  /*a9c0*/  VIADD R3, R7, 0x30840 ;  /* 0x0003084007037836 */ /* 0x004fc80000000000 */
[----:B------:R-:W-:-:S04]  /*a9d0*/  IMAD R0, R0, 0x8, R3 ;  /* 0x0000000800007824 */ /* 0x000fc800078e0203 */
[----:B------:R-:W2:Y:S02]  /*a9e0*/  SYNCS.PHASECHK.TRANS64.TRYWAIT P0, [R0+URZ], R5 ;  /* 0x00000005000075a7 */ /* 0x000ea4000800017f */
[----:B--2---:R-:W-:Y:S05]  /*a9f0*/  @!P0 BRA `(.L_x_2638) ;  /* 0x0000000400c08947 */ /* 0x004fea0003800000 */
.L_x_2665:
[----:B------:R-:W-:-:S07]  /*aa00*/  IMAD R3, R4, 0x8, R3 ;  /* 0x0000000804037824 */ /* 0x000fce00078e0203 */
.L_x_2639:
[----:B---3--:R3:W4:Y:S02]  /*aa10*/  SYNCS.PHASECHK.TRANS64.TRYWAIT P0, [R3+URZ], R2 ;  /* 0x00000002030075a7 */ /* 0x008724000800017f */
[----:B----4-:R-:W-:Y:S05]  /*aa20*/  @!P0 NANOSLEEP.SYNCS 0x989680 ;  /* 0x009896800000895d */ /* 0x010fea0003900000 */
[----:B------:R-:W4:Y:S02]  /*aa30*/  @!P0 SYNCS.PHASECHK.TRANS64 P0, [R3+URZ], R2 ;  /* 0x00000002030085a7 */ /* 0x000f24000800007f */
[----:B----4-:R-:W-:Y:S05]  /*aa40*/  @!P0 BRA `(.L_x_2639) ;  /* 0xfffffffc00f08947 */ /* 0x010fea000383ffff */
.L_x_2511:
[----:B------:R-:W-:Y:S05]  /*aa50*/  BSYNC B6 ;  /* 0x0000000000067941 */ /* 0x000fea0003800000 */
.L_x_2506:
[----:B------:R-:W-:Y:S05]  /*aa60*/  EXIT ;  /* 0x000000000000794d */ /* 0x000fea0003800000 */
.L_x_2517:
[----:B------:R-:W-:Y:S02]  /*aa70*/  IMAD.MOV.U32 R12, RZ, RZ, RZ ;  /* 0x000000ffff0c7224 */ /* 0x000fe400078e00ff */
[----:B------:R-:W-:Y:S02]  /*aa80*/  IMAD.MOV.U32 R11, RZ, RZ, 0x1f ;  /* 0x0000001fff0b7424 */ /* 0x000fe400078e00ff */
[----:B------:R-:W-:-:S07]  /*aa90*/  IMAD.MOV.U32 R15, RZ, RZ, -0x1 ;  /* 0xffffffffff0f7424 */ /* 0x000fce00078e00ff */
[----:B------:R-:W-:Y:S05]  /*aaa0*/  WARPSYNC.COLLECTIVE R15, `(.L_x_2640) ;  /* 0x000000000f087348 */ /* 0x000fea0003c00000 */
[----:B------:R1:W2:Y:S02]  /*aab0*/  SHFL.IDX P6, R14, R13, R12, R11 ;  /* 0x0000000c0d0e7389 */ /* 0x0002a400000c000b */
[----:B-12---:R-:W-:Y:S01]  /*aac0*/  ENDCOLLECTIVE ;  /* 0x000000000000791b */ /* 0x006fe20003800000 */
.L_x_2640:
[----:B------:R-:W-:Y:S05]  /*aad0*/  BRA `(.L_x_2641) ;  /* 0xffffff68003c7947 */ /* 0x000fea000383ffff */
.L_x_2519:
        /* <DEDUP_REMOVED lines=8> */
.L_x_2523:
[----:B---3--:R3:W4:Y:S02]  /*ab60*/  SYNCS.PHASECHK.TRANS64.TRYWAIT P1, [R0+URZ+0x30810], R209 ;  /* 0x030810d1000075a7 */ /* 0x008724000802017f */
[----:B----4-:R-:W-:Y:S05]  /*ab70*/  @!P1 NANOSLEEP.SYNCS 0x989680 ;  /* 0x009896800000995d */ /* 0x010fea0003900000 */
[----:B------:R-:W4:Y:S02]  /*ab80*/  @!P1 SYNCS.PHASECHK.TRANS64 P1, [R0+URZ+0x30810], R209 ;  /* 0x030810d1000095a7 */ /* 0x000f24000802007f */
[----:B----4-:R-:W-:Y:S05]  /*ab90*/  @!P1 BRA `(.L_x_2523) ;  /* 0xfffffffc00f09947 */ /* 0x010fea000383ffff */
[----:B------:R-:W-:Y:S05]  /*aba0*/  BRA `(.L_x_2522) ;  /* 0xffffff70002c7947 */ /* 0x000fea000383ffff */
.L_x_2527:
[----:B------:R1:W1:Y:S02]  /*abb0*/  SYNCS.PHASECHK.TRANS64.TRYWAIT P1, [R0+URZ+0x30830], R209 ;  /* 0x030830d1000075a7 */ /* 0x000264000802017f */
[----:B-1----:R-:W-:Y:S05]  /*abc0*/  @!P1 NANOSLEEP.SYNCS 0x989680 ;  /* 0x009896800000995d */ /* 0x002fea0003900000 */
[----:B------:R-:W1:Y:S02]  /*abd0*/  @!P1 SYNCS.PHASECHK.TRANS64 P1, [R0+URZ+0x30830], R209 ;  /* 0x030830d1000095a7 */ /* 0x000e64000802007f */
[----:B-1----:R-:W-:Y:S05]  /*abe0*/  @!P1 BRA `(.L_x_2527) ;  /* 0xfffffffc00f09947 */ /* 0x002fea000383ffff */
[----:B------:R-:W-:Y:S05]  /*abf0*/  BRA `(.L_x_2526) ;  /* 0xffffff78004c7947 */ /* 0x000fea000383ffff */
.L_x_2575:
[----:B------:R-:W-:Y:S01]  /*ac00*/  BSSY B0, `(.L_x_2642) ;  /* 0x0000005000007945 */ /* 0x000fe20003800000 */
[----:B------:R-:W-:-:S07]  /*ac10*/  IMAD.MOV.U32 R15, RZ, RZ, -0x1 ;  /* 0xffffffffff0f7424 */ /* 0x000fce00078e00ff */
[----:B------:R-:W-:Y:S05]  /*ac20*/  WARPSYNC.COLLECTIVE R15, `(.L_x_2643) ;  /* 0x000000000f087348 */ /* 0x000fea0003c00000 */
[----:B------:R-:W-:Y:S01]  /*ac30*/  NOP ;  /* 0x0000000000007918 */ /* 0x000fe20000000000 */
[----:B------:R-:W-:Y:S01]  /*ac40*/  ENDCOLLECTIVE ;  /* 0x000000000000791b */ /* 0x000fe20003800000 */
.L_x_2643:
[----:B------:R-:W-:Y:S05]  /*ac50*/  BSYNC B0 ;  /* 0x0000000000007941 */ /* 0x000fea0003800000 */
.L_x_2642:
[----:B------:R-:W-:Y:S05]  /*ac60*/  BRA `(.L_x_2644) ;  /* 0xffffffc8009c7947 */ /* 0x000fea000383ffff */
.L_x_2588:
[----:B------:R-:W-:Y:S01]  /*ac70*/  BSSY B0, `(.L_x_2645) ;  /* 0x0000005000007945 */ /* 0x000fe20003800000 */
[----:B------:R-:W-:-:S07]  /*ac80*/  IMAD.MOV.U32 R15, RZ, RZ, -0x1 ;  /* 0xffffffffff0f7424 */ /* 0x000fce00078e00ff */
[----:B------:R-:W-:Y:S05]  /*ac90*/  WARPSYNC.COLLECTIVE R15, `(.L_x_2646) ;  /* 0x000000000f087348 */ /* 0x000fea0003c00000 */
[----:B------:R-:W-:Y:S01]  /*aca0*/  NOP ;  /* 0x0000000000007918 */ /* 0x000fe20000000000 */
[----:B------:R-:W-:Y:S01]  /*acb0*/  ENDCOLLECTIVE ;  /* 0x000000000000791b */ /* 0x000fe20003800000 */
.L_x_2646:
[----:B------:R-:W-:Y:S05]  /*acc0*/  BSYNC B0 ;  /* 0x0000000000007941 */ /* 0x000fea0003800000 */
.L_x_2645:
[----:B------:R-:W-:Y:S05]  /*acd0*/  BRA `(.L_x_2647) ;  /* 0xffffffd0003c7947 */ /* 0x000fea000383ffff */
.L_x_2600:
[----:B------:R-:W-:Y:S01]  /*ace0*/  BSSY B0, `(.L_x_2648) ;  /* 0x0000005000007945 */ /* 0x000fe20003800000 */
[----:B------:R-:W-:-:S07]  /*acf0*/  IMAD.MOV.U32 R15, RZ, RZ, -0x1 ;  /* 0xffffffffff0f7424 */ /* 0x000fce00078e00ff */
[----:B------:R-:W-:Y:S05]  /*ad00*/  WARPSYNC.COLLECTIVE R15, `(.L_x_2649) ;  /* 0x000000000f087348 */ /* 0x000fea0003c00000 */
[----:B------:R-:W-:Y:S01]  /*ad10*/  NOP ;  /* 0x0000000000007918 */ /* 0x000fe20000000000 */
[----:B------:R-:W-:Y:S01]  /*ad20*/  ENDCOLLECTIVE ;  /* 0x000000000000791b */ /* 0x000fe20003800000 */
.L_x_2649:
[----:B------:R-:W-:Y:S05]  /*ad30*/  BSYNC B0 ;  /* 0x0000000000007941 */ /* 0x000fea0003800000 */
.L_x_2648:
[----:B------:R-:W-:Y:S05]  /*ad40*/  BRA `(.L_x_2650) ;  /* 0xffffffd4007c7947 */ /* 0x000fea000383ffff */
.L_x_2614:
[----:B-1----:R1:W2:Y:S02]  /*ad50*/  SYNCS.PHASECHK.TRANS64.TRYWAIT P0, [R16+URZ+0x30820], R3 ;  /* 0x03082003100075a7 */ /* 0x0022a4000800017f */
[----:B--2---:R-:W-:Y:S05]  /*ad60*/  @!P0 NANOSLEEP.SYNCS 0x989680 ;  /* 0x009896800000895d */ /* 0x004fea0003900000 */
[----:B------:R-:W2:Y:S02]  /*ad70*/  @!P0 SYNCS.PHASECHK.TRANS64 P0, [R16+URZ+0x30820], R3 ;  /* 0x03082003100085a7 */ /* 0x000ea4000800007f */
[----:B--2---:R-:W-:Y:S05]  /*ad80*/  @!P0 BRA `(.L_x_2614) ;  /* 0xfffffffc00f08947 */ /* 0x004fea000383ffff */
[----:B------:R-:W-:Y:S05]  /*ad90*/  BRA `(.L_x_2651) ;  /* 0xffffffdc00f87947 */ /* 0x000fea000383ffff */
.L_x_2618:
[----:B-1----:R1:W3:Y:S02]  /*ada0*/  SYNCS.PHASECHK.TRANS64.TRYWAIT P1, [R16+URZ+0x30840], R21 ;  /* 0x03084015100075a7 */ /* 0x0022e4000802017f */
[----:B---3--:R-:W-:Y:S05]  /*adb0*/  @!P1 NANOSLEEP.SYNCS 0x989680 ;  /* 0x009896800000995d */ /* 0x008fea0003900000 */
[----:B------:R-:W3:Y:S02]  /*adc0*/  @!P1 SYNCS.PHASECHK.TRANS64 P1, [R16+URZ+0x30840], R21 ;  /* 0x03084015100095a7 */ /* 0x000ee4000802007f */
[----:B---3--:R-:W-:Y:S05]  /*add0*/  @!P1 BRA `(.L_x_2618) ;  /* 0xfffffffc00f09947 */ /* 0x008fea000383ffff */
[----:B------:R-:W-:Y:S05]  /*ade0*/  BRA `(.L_x_2652) ;  /* 0xffffffe400b07947 */ /* 0x000fea000383ffff */
.L_x_2620:
[----:B--2---:R2:W3:Y:S02]  /*adf0*/  SYNCS.PHASECHK.TRANS64.TRYWAIT P1, [R16+URZ+0x30828], R21 ;  /* 0x03082815100075a7 */ /* 0x0044e4000802017f */
[----:B---3--:R-:W-:Y:S05]  /*ae00*/  @!P1 NANOSLEEP.SYNCS 0x989680 ;  /* 0x009896800000995d */ /* 0x008fea0003900000 */
[----:B------:R-:W3:Y:S02]  /*ae10*/  @!P1 SYNCS.PHASECHK.TRANS64 P1, [R16+URZ+0x30828], R21 ;  /* 0x03082815100095a7 */ /* 0x000ee4000802007f */
[----:B---3--:R-:W-:Y:S05]  /*ae20*/  @!P1 BRA `(.L_x_2620) ;  /* 0xfffffffc00f09947 */ /* 0x008fea000383ffff */
[----:B------:R-:W-:Y:S05]  /*ae30*/  BRA `(.L_x_2653) ;  /* 0xffffffe800447947 */ /* 0x000fea000383ffff */
.L_x_2622:
[----:B---3--:R3:W4:Y:S02]  /*ae40*/  SYNCS.PHASECHK.TRANS64.TRYWAIT P1, [R16+URZ+0x30848], R21 ;  /* 0x03084815100075a7 */ /* 0x008724000802017f */
[----:B----4-:R-:W-:Y:S05]  /*ae50*/  @!P1 NANOSLEEP.SYNCS 0x989680 ;  /* 0x009896800000995d */ /* 0x010fea0003900000 */
[----:B------:R-:W4:Y:S02]  /*ae60*/  @!P1 SYNCS.PHASECHK.TRANS64 P1, [R16+URZ+0x30848], R21 ;  /* 0x03084815100095a7 */ /* 0x000f24000802007f */
[----:B----4-:R-:W-:Y:S05]  /*ae70*/  @!P1 BRA `(.L_x_2622) ;  /* 0xfffffffc00f09947 */ /* 0x010fea000383ffff */
[----:B------:R-:W-:Y:S05]  /*ae80*/  BRA `(.L_x_2654) ;  /* 0xffffffe800d87947 */ /* 0x000fea000383ffff */
.L_x_2624:
[----:B------:R-:W-:-:S07]  /*ae90*/  SHF.L.U32 R5, R11, 0x1f, RZ ;  /* 0x0000001f0b057819 */ /* 0x000fce00000006ff */
.L_x_2655:
[----:B------:R1:W1:Y:S02]  /*aea0*/  SYNCS.PHASECHK.TRANS64.TRYWAIT P1, [R16+URZ+0x30820], R5 ;  /* 0x03082005100075a7 */ /* 0x000264000802017f */
[----:B-1----:R-:W-:Y:S05]  /*aeb0*/  @!P1 NANOSLEEP.SYNCS 0x989680 ;  /* 0x009896800000995d */ /* 0x002fea0003900000 */
[----:B------:R-:W1:Y:S02]  /*aec0*/  @!P1 SYNCS.PHASECHK.TRANS64 P1, [R16+URZ+0x30820], R5 ;  /* 0x03082005100095a7 */ /* 0x000e64000802007f */
[----:B-1----:R-:W-:Y:S05]  /*aed0*/  @!P1 BRA `(.L_x_2655) ;  /* 0xfffffffc00f09947 */ /* 0x002fea000383ffff */
[----:B------:R-:W-:Y:S05]  /*aee0*/  BRA `(.L_x_2656) ;  /* 0xffffffec00547947 */ /* 0x000fea000383ffff */
.L_x_2627:
[----:B-1----:R1:W2:Y:S02]  /*aef0*/  SYNCS.PHASECHK.TRANS64.TRYWAIT P1, [R16+URZ+0x30840], R13 ;  /* 0x0308400d100075a7 */ /* 0x0022a4000802017f */
[----:B--2---:R-:W-:Y:S05]  /*af00*/  @!P1 NANOSLEEP.SYNCS 0x989680 ;  /* 0x009896800000995d */ /* 0x004fea0003900000 */
[----:B------:R-:W2:Y:S02]  /*af10*/  @!P1 SYNCS.PHASECHK.TRANS64 P1, [R16+URZ+0x30840], R13 ;  /* 0x0308400d100095a7 */ /* 0x000ea4000802007f */
[----:B--2---:R-:W-:Y:S05]  /*af20*/  @!P1 BRA `(.L_x_2627) ;  /* 0xfffffffc00f09947 */ /* 0x004fea000383ffff */
[----:B------:R-:W-:Y:S05]  /*af30*/  BRA `(.L_x_2657) ;  /* 0xfffffff0000c7947 */ /* 0x000fea000383ffff */
.L_x_2629:
[----:B--2---:R2:W1:Y:S02]  /*af40*/  SYNCS.PHASECHK.TRANS64.TRYWAIT P1, [R16+URZ+0x30828], R13 ;  /* 0x0308280d100075a7 */ /* 0x004464000802017f */
[----:B-1----:R-:W-:Y:S05]  /*af50*/  @!P1 NANOSLEEP.SYNCS 0x989680 ;  /* 0x009896800000995d */ /* 0x002fea0003900000 */
[----:B------:R-:W1:Y:S02]  /*af60*/  @!P1 SYNCS.PHASECHK.TRANS64 P1, [R16+URZ+0x30828], R13 ;  /* 0x0308280d100095a7 */ /* 0x000e64000802007f */
[----:B-1----:R-:W-:Y:S05]  /*af70*/  @!P1 BRA `(.L_x_2629) ;  /* 0xfffffffc00f09947 */ /* 0x002fea000383ffff */
[----:B------:R-:W-:Y:S05]  /*af80*/  BRA `(.L_x_2658) ;  /* 0xfffffff000947947 */ /* 0x000fea000383ffff */
.L_x_2631:
[----:B------:R1:W1:Y:S02]  /*af90*/  SYNCS.PHASECHK.TRANS64.TRYWAIT P0, [R3+URZ+0x30840], R0 ;  /* 0x03084000030075a7 */ /* 0x000264000800017f */
[----:B-1----:R-:W-:Y:S05]  /*afa0*/  @!P0 NANOSLEEP.SYNCS 0x989680 ;  /* 0x009896800000895d */ /* 0x002fea0003900000 */
[----:B------:R-:W1:Y:S02]  /*afb0*/  @!P0 SYNCS.PHASECHK.TRANS64 P0, [R3+URZ+0x30840], R0 ;  /* 0x03084000030085a7 */ /* 0x000e64000800007f */
[----:B-1----:R-:W-:Y:S05]  /*afc0*/  @!P0 BRA `(.L_x_2631) ;  /* 0xfffffffc00f08947 */ /* 0x002fea000383ffff */
[----:B------:R-:W-:Y:S05]  /*afd0*/  BRA `(.L_x_2659) ;  /* 0xfffffff400487947 */ /* 0x000fea000383ffff */
.L_x_2633:
[----:B------:R-:W-:Y:S01]  /*afe0*/  BSSY B0, `(.L_x_2660) ;  /* 0x0000006000007945 */ /* 0x000fe20003800000 */
[----:B------:R-:W-:-:S07]  /*aff0*/  IMAD.MOV.U32 R15, RZ, RZ, -0x1 ;  /* 0xffffffffff0f7424 */ /* 0x000fce00078e00ff */
[----:B------:R-:W-:Y:S05]  /*b000*/  WARPSYNC.COLLECTIVE R15, `(.L_x_2661) ;  /* 0x000000000f0c7348 */ /* 0x000fea0003c00000 */
[----:B------:R-:W-:Y:S02]  /*b010*/  ELECT P6, UR62, PT ;  /* 0x00000000003e782f */ /* 0x000fe400038c0000 */
[----:B------:R-:W-:Y:S01]  /*b020*/  MOV R14, UR62 ;  /* 0x0000003e000e7c02 */ /* 0x000fe20008000f00 */
[----:B------:R-:W-:Y:S10]  /*b030*/  ENDCOLLECTIVE ;  /* 0x000000000000791b */ /* 0x000ff40003800000 */
.L_x_2661:
[----:B------:R-:W-:Y:S05]  /*b040*/  BSYNC B0 ;  /* 0x0000000000007941 */ /* 0x000fea0003800000 */
.L_x_2660:
[----:B------:R-:W-:Y:S05]  /*b050*/  BRA `(.L_x_2662) ;  /* 0xfffffff400f47947 */ /* 0x000fea000383ffff */
.L_x_2635:
[----:B-1----:R1:W2:Y:S02]  /*b060*/  SYNCS.PHASECHK.TRANS64.TRYWAIT P0, [R6+URZ], R5 ;  /* 0x00000005060075a7 */ /* 0x0022a4000800017f */
[----:B--2---:R-:W-:Y:S05]  /*b070*/  @!P0 NANOSLEEP.SYNCS 0x989680 ;  /* 0x009896800000895d */ /* 0x004fea0003900000 */
[----:B------:R-:W2:Y:S02]  /*b080*/  @!P0 SYNCS.PHASECHK.TRANS64 P0, [R6+URZ], R5 ;  /* 0x00000005060085a7 */ /* 0x000ea4000800007f */
[----:B--2---:R-:W-:Y:S05]  /*b090*/  @!P0 BRA `(.L_x_2635) ;  /* 0xfffffffc00f08947 */ /* 0x004fea000383ffff */
[----:B------:R-:W-:Y:S05]  /*b0a0*/  BRA `(.L_x_2663) ;  /* 0xfffffff800347947 */ /* 0x000fea000383ffff */
.L_x_2636:
[----:B--2---:R2:W3:Y:S02]  /*b0b0*/  SYNCS.PHASECHK.TRANS64.TRYWAIT P0, [R3+URZ], R2 ;  /* 0x00000002030075a7 */ /* 0x0044e4000800017f */
[----:B---3--:R-:W-:Y:S05]  /*b0c0*/  @!P0 NANOSLEEP.SYNCS 0x989680 ;  /* 0x009896800000895d */ /* 0x008fea0003900000 */
[----:B------:R-:W3:Y:S02]  /*b0d0*/  @!P0 SYNCS.PHASECHK.TRANS64 P0, [R3+URZ], R2 ;  /* 0x00000002030085a7 */ /* 0x000ee4000800007f */
[----:B---3--:R-:W-:Y:S05]  /*b0e0*/  @!P0 BRA `(.L_x_2636) ;  /* 0xfffffffc00f08947 */ /* 0x008fea000383ffff */
[----:B------:R-:W-:Y:S05]  /*b0f0*/  BRA `(.L_x_2664) ;  /* 0xfffffff800287947 */ /* 0x000fea000383ffff */
.L_x_2638:
[----:B--2---:R2:W3:Y:S02]  /*b100*/  SYNCS.PHASECHK.TRANS64.TRYWAIT P0, [R0+URZ], R5 ;  /* 0x00000005000075a7 */ /* 0x0044e4000800017f */
[----:B---3--:R-:W-:Y:S05]  /*b110*/  @!P0 NANOSLEEP.SYNCS 0x989680 ;  /* 0x009896800000895d */ /* 0x008fea0003900000 */
[----:B------:R-:W3:Y:S02]  /*b120*/  @!P0 SYNCS.PHASECHK.TRANS64 P0, [R0+URZ], R5 ;  /* 0x00000005000085a7 */ /* 0x000ee4000800007f */
[----:B---3--:R-:W-:Y:S05]  /*b130*/  @!P0 BRA `(.L_x_2638) ;  /* 0xfffffffc00f08947 */ /* 0x008fea000383ffff */
[----:B------:R-:W-:Y:S05]  /*b140*/  BRA `(.L_x_2665) ;  /* 0xfffffff8002c7947 */ /* 0x000fea000383ffff */
.L_x_2666:
        /* <DEDUP_REMOVED lines=11> */
.L_x_3670:


//--------------------- .text._ZN7cutlass13device_kernelIN5flash11enable_sm90INS1_16FlashAttnBwdSm90INS1_25CollectiveMainloopBwdSm90ILi2ELi2ELi2EN4cute5tupleIJNS5_1CILi1EEES8_S8_EEENS6_IJNS7_ILi64EEENS7_ILi128EEESB_EEENS_6half_tEfNS_4arch4Sm90ELb1ELb0ELb1ELb0ELb0ELb1ELb0ELb0ELi2ELi1ELi2ELi1ELb0EEENS1_24CollectiveEpilogueBwdGQAISC_fSF_Li256ELb0ELb0EEENS1_25SingleTileBwdLPTSchedulerILb0ELi128ELb0EEEEEEEEEvNT_6ParamsE --------------------------
	.section	.text._ZN7cutlass13device_kernelIN5flash11enable_sm90INS1_16FlashAttnBwdSm90INS1_25CollectiveMainloopBwdSm90ILi2ELi2ELi2EN4cute5tupleIJNS5_1CILi1EEES8_S8_EEENS6_IJNS7_ILi64EEENS7_ILi128EEESB_EEENS_6half_tEfNS_4arch4Sm90ELb1ELb0ELb1ELb0ELb0ELb1ELb0ELb0ELi2ELi1ELi2ELi1ELb0EEENS1_24CollectiveEpilogueBwdGQAISC_fSF_Li256ELb0ELb0EEENS1_25SingleTileBwdLPTSchedulerILb0ELi128ELb0EEEEEEEEEvNT_6ParamsE,"ax",@progbits
	.align	128
.text._ZN7cutlass13device_kernelIN5flash11enable_sm90INS1_16FlashAttnBwdSm90INS1_25CollectiveMainloopBwdSm90ILi2ELi2ELi2EN4cute5tupleIJNS5_1CILi1EEES8_S8_EEENS6_IJNS7_ILi64EEENS7_ILi128EEESB_EEENS_6half_tEfNS_4arch4Sm90ELb1ELb0ELb1ELb0ELb0ELb1ELb0ELb0ELi2ELi1ELi2ELi1ELb0EEENS1_24CollectiveEpilogueBwdGQAISC_fSF_Li256ELb0ELb0EEENS1_25SingleTileBwdLPTSchedulerILb0ELi128ELb0EEEEEEEEEvNT_6ParamsE:
        .type           _ZN7cutlass13device_kernelIN5flash11enable_sm90INS1_16FlashAttnBwdSm90INS1_25CollectiveMainloopBwdSm90ILi2ELi2ELi2EN4cute5tupleIJNS5_1CILi1EEES8_S8_EEENS6_IJNS7_ILi64EEENS7_ILi128EEESB_EEENS_6half_tEfNS_4arch4Sm90ELb1ELb0ELb1ELb0ELb0ELb1ELb0ELb0ELi2ELi1ELi2ELi1ELb0EEENS1_24CollectiveEpilogueBwdGQAISC_fSF_Li256ELb0ELb0EEENS1_25SingleTileBwdLPTSchedulerILb0ELi128ELb0EEEEEEEEEvNT_6ParamsE,@function
        .size           _ZN7cutlass13device_kernelIN5flash11enable_sm90INS1_16FlashAttnBwdSm90INS1_25CollectiveMainloopBwdSm90ILi2ELi2ELi2EN4cute5tupleIJNS5_1CILi1EEES8_S8_EEENS6_IJNS7_ILi64EEENS7_ILi128EEESB_EEENS_6half_tEfNS_4arch4Sm90ELb1ELb0ELb1ELb0ELb0ELb1ELb0ELb0ELi2ELi1ELi2ELi1ELb0EEENS1_24CollectiveEpilogueBwdGQAISC_fSF_Li256ELb0ELb0EEENS1_25SingleTileBwdLPTSchedulerILb0ELi128ELb0EEEEEEEEEvNT_6ParamsE,(.L_x_3671 - _ZN7cutlass13device_kernelIN5flash11enable_sm90INS1_16FlashAttnBwdSm90INS1_25CollectiveMainloopBwdSm90ILi2ELi2ELi2EN4cute5tupleIJNS5_1CILi1EEES8_S8_EEENS6_IJNS7_ILi64EEENS7_ILi128EEESB_EEENS_6half_tEfNS_4arch4Sm90ELb1ELb0ELb1ELb0ELb0ELb1ELb0ELb0ELi2ELi1ELi2ELi1ELb0EEENS1_24CollectiveEpilogueBwdGQAISC_fSF_Li256ELb0ELb0EEENS1_25SingleTileBwdLPTSchedulerILb0ELi128ELb0EEEEEEEEEvNT_6ParamsE)
        .other          _ZN7cutlass13device_kernelIN5flash11enable_sm90INS1_16FlashAttnBwdSm90INS1_25CollectiveMainloopBwdSm90ILi2ELi2ELi2EN4cute5tupleIJNS5_1CILi1EEES8_S8_EEENS6_IJNS7_ILi64EEENS7_ILi128EEESB_EEENS_6half_tEfNS_4arch4Sm90ELb1ELb0ELb1ELb0ELb0ELb1ELb0ELb0ELi2ELi1ELi2ELi1ELb0EEENS1_24CollectiveEpilogueBwdGQAISC_fSF_Li256ELb0ELb0EEENS1_25SingleTileBwdLPTSchedulerILb0ELi128ELb0EEEEEEEEEvNT_6ParamsE,@"STO_CUDA_ENTRY STV_DEFAULT"
_ZN7cutlass13device_kernelIN5flash11enable_sm90INS1_16FlashAttnBwdSm90INS1_25CollectiveMainloopBwdSm90ILi2ELi2ELi2EN4cute5tupleIJNS5_1CILi1EEES8_S8_EEENS6_IJNS7_ILi64EEENS7_ILi128EEESB_EEENS_6half_tEfNS_4arch4Sm90ELb1ELb0ELb1ELb0ELb0ELb1ELb0ELb0ELi2ELi1ELi2ELi1ELb0EEENS1_24CollectiveEpilogueBwdGQAISC_fSF_Li256ELb0ELb0EEENS1_25SingleTileBwdLPTSchedulerILb0ELi128ELb0EEEEEEEEEvNT_6ParamsE:
        /* <DEDUP_REMOVED lines=24> */
.L_x_2668:
[----:B------:R-:W-:Y:S05]  /*0180*/  BSYNC B0 ;  /* 0x0000000000007941 */ /* 0x000fea0003800000 */
.L_x_2667:
        /* <DEDUP_REMOVED lines=37> */
.L_x_2669:
        /* <DEDUP_REMOVED lines=22> */
.L_x_2670:
[----:B------:R-:W-:Y:S01]  /*0540*/  PLOP3.LUT P0, PT, PT, PT, UP0, 0x80, 0x0 ;  /* 0x000000000000781c */ /* 0x000fe20003f0f008 */
[----:B------:R-:W-:Y:S01]  /*0550*/  NOP ;  /* 0x0000000000007918 */ /* 0x000fe20000000000 */
[----:B------:R-:W-:Y:S01]  /*0560*/  BSSY B6, `(.L_x_2671) ;  /* 0x00007f7000067945 */ /* 0x000fe20003800000 */
[----:B-12-4-:R-:W-:Y:S10]  /*0570*/  BAR.SYNC.DEFER_BLOCKING 0x0 ;  /* 0x0000000000007b1d */ /* 0x016ff40000010000 */
[----:B------:R-:W-:Y:S05]  /*0580*/  @!P0 BRA `(.L_x_2672) ;  /* 0x0000004c00748947 */ /* 0x000fea0003800000 */
.L_x_2673:
        /* <DEDUP_REMOVED lines=32> */
.L_x_2674:
[----:B------:R-:W-:Y:S01]  /*0790*/  ULDC UR7, c[0x0][0x8cc] ;  /* 0x0002330000077ab9 */ /* 0x000fe20000000800 */
[----:B------:R-:W-:Y:S01]  /*07a0*/  UMOV UR36, UR10 ;  /* 0x0000000a00247c82 */ /* 0x000fe20008000000 */
[----:B------:R-:W-:-:S11]  /*07b0*/  UISETP.NE.AND UP0, UPT, UR7, 0x1, UPT ;  /* 0x000000010700788c */ /* 0x000fd6000bf05270 */
[----:B------:R-:W-:Y:S02]  /*07c0*/  @UP0 ULDC.64 UR8, c[0x0][0x8d0] ;  /* 0x0002340000080ab9 */ /* 0x000fe40000000a00 */
[----:B------:R-:W-:-:S04]  /*07d0*/  UIMAD.WIDE.U32 UR4, UR10, UR8, URZ ;  /* 0x000000080a0472a5 */ /* 0x000fc8000f8e003f */
[----:B------:R-:W-:-:S04]  /*07e0*/  @UP0 USHF.R.U32.HI UR36, URZ, UR9, UR5 ;  /* 0x000000093f240299 */ /* 0x000fc80008011605 */
[----:B------:R-:W-:-:S12]  /*07f0*/  UIMAD UR4, UR36, UR7, URZ ;  /* 0x00000007240472a4 */ /* 0x000fd8000f8e023f */
.L_x_2675:
        /* <DEDUP_REMOVED lines=118> */
.L_x_2679:
        /* <DEDUP_REMOVED lines=15> */
.L_x_2678:
        /* <DEDUP_REMOVED lines=23> */
.L_x_2681:
        /* <DEDUP_REMOVED lines=15> */
.L_x_2680:
        /* <DEDUP_REMOVED lines=8> */
.L_x_2755:
        /* <DEDUP_REMOVED lines=15> */
.L_x_2683:
        /* <DEDUP_REMOVED lines=105> */
.L_x_2695:
[----:B------:R-:W-:-:S05]  /*1ab0*/  IMAD.U32 R0, RZ, RZ, UR38 ;  /* 0x00000026ff007e24 */ /* 0x000fca000f8e00ff */
[----:B------:R-:W-:-:S04]  /*1ac0*/  LOP3.LUT R0, R0, 0x1, RZ, 0xfc, !PT ;  /* 0x0000000100007812 */ /* 0x000fc800078efcff */
[----:B------:R-:W-:-:S13]  /*1ad0*/  ISETP.NE.AND P0, PT, R0, 0x3, PT ;  /* 0x000000030000780c */ /* 0x000fda0003f05270 */
[----:B------:R-:W-:Y:S05]  /*1ae0*/  @!P0 BRA `(.L_x_2685) ;  /* 0x0000000000048947 */ /* 0x000fea0003800000 */
[----:B------:R-:W-:Y:S01]  /*1af0*/  BPT.TRAP 0x1 ;  /* 0x000000040000795c */ /* 0x000fe20000300000 */
.L_x_2685:
        /* <DEDUP_REMOVED lines=8> */
.L_x_2686:
[----:B---3--:R-:W-:Y:S05]  /*1b80*/  @P1 BRA `(.L_x_2687) ;  /* 0x0000000000081947 */ /* 0x008fea0003800000 */
[----:B------:R-:W3:Y:S02]  /*1b90*/  SYNCS.PHASECHK.TRANS64.TRYWAIT P1, [R0+URZ+0x30810], R209 ;  /* 0x030810d1000075a7 */ /* 0x000ee4000802017f */
[----:B---3--:R-:W-:Y:S05]  /*1ba0*/  @!P1 BRA `(.L_x_2688) ;  /* 0x00000068008c9947 */ /* 0x008fea0003800000 */
.L_x_2687:
        /* <DEDUP_REMOVED lines=84> */
.L_x_2689:
[----:B------:R1:W1:Y:S01]  /*20f0*/  SYNCS.PHASECHK.TRANS64.TRYWAIT P1, [R0+URZ+0x30830], R209 ;  /* 0x030830d1000075a7 */ /* 0x000262000802017f */
[----:B------:R-:W-:Y:S05]  /*2100*/  @!P0 BRA `(.L_x_2690) ;  /* 0x0000000000048947 */ /* 0x000fea0003800000 */
[----:B------:R-:W-:Y:S01]  /*2110*/  BPT.TRAP 0x1 ;  /* 0x000000040000795c */ /* 0x000fe20000300000 */
.L_x_2690:
        /* <DEDUP_REMOVED lines=54> */
.L_x_2691:
        /* <DEDUP_REMOVED lines=294> */
[----:B------:R-:W-:Y:S01]  /*36e0*/  FMUL.FTZ R164, R164, R169 ;  /* 0x000000a9a4a47220 */ /* 0x000fe20000410000 */
[----:B--2---:R-:W-:-:S05]  /*36f0*/  FADD.FTZ R176, R176, -R10 ;  /* 0x8000000ab0b07221 */ /* 0x004fca0000010000 */
[----:B------:R-:W-:Y:S01]  /*3700*/  MUFU.EX2 R211, R211 ;  /* 0x000000d300d37308 */ /* 0x000fe20000000800 */
[----:B------:R-:W-:-:S07]  /*3710*/  FADD.FTZ R169, R178, -R10 ;  /* 0x8000000ab2a97221 */ /* 0x000fce0000010000 */
[----:B------:R-:W2:Y:S01]  /*3720*/  MUFU.EX2 R18, R199 ;  /* 0x000000c700127308 */ /* 0x000ea20000000800 */
[----:B------:R-:W-:-:S07]  /*3730*/  FADD.FTZ R172, R172, -R8 ;  /* 0x80000008acac7221 */ /* 0x000fce0000010000 */
[----:B------:R-:W2:Y:S01]  /*3740*/  MUFU.EX2 R215, R215 ;  /* 0x000000d700d77308 */ /* 0x000ea20000000800 */
[----:B------:R-:W-:-:S07]  /*3750*/  FMUL.FTZ R160, R160, R165 ;  /* 0x000000a5a0a07220 */ /* 0x000fce0000410000 */
[----:B------:R-:W-:Y:S01]  /*3760*/  MUFU.EX2 R217, R217 ;  /* 0x000000d900d97308 */ /* 0x000fe20000000800 */
[----:B------:R-:W-:-:S07]  /*3770*/  FADD.FTZ R8, R174, -R8 ;  /* 0x80000008ae087221 */ /* 0x000fce0000010000 */
[----:B------:R-:W-:Y:S01]  /*3780*/  MUFU.EX2 R219, R219 ;  /* 0x000000db00db7308 */ /* 0x000fe20000000800 */
[----:B------:R-:W-:-:S07]  /*3790*/  FFMA.FTZ R184, -R191, R191, 1 ;  /* 0x3f800000bfb87423 */ /* 0x000fce00000101bf */
[----:B------:R-:W2:Y:S01]  /*37a0*/  MUFU.EX2 R216, R216 ;  /* 0x000000d800d87308 */ /* 0x000ea20000000800 */
[----:B----4-:R-:W-:-:S07]  /*37b0*/  FMUL.FTZ R167, R213, R176 ;  /* 0x000000b0d5a77220 */ /* 0x010fce0000410000 */
[----:B------:R-:W4:Y:S08]  /*37c0*/  MUFU.EX2 R218, R218 ;  /* 0x000000da00da7308 */ /* 0x000f300000000800 */
[----:B------:R-:W4:Y:S01]  /*37d0*/  MUFU.EX2 R9, R220 ;  /* 0x000000dc00097308 */ /* 0x000f220000000800 */
[----:B------:R-:W-:Y:S01]  /*37e0*/  FFMA.FTZ R165, -R190, R190, 1 ;  /* 0x3f800000bea57423 */ /* 0x000fe200000101be */
[----:B------:R-:W-:Y:S01]  /*37f0*/  FFMA.FTZ R185, -R236, R236, 1 ;  /* 0x3f800000ecb97423 */ /* 0x000fe200000101ec */
        /* <DEDUP_REMOVED lines=24> */
[----:B------:R-:W-:Y:S01]  /*3980*/  FMUL.FTZ R179, R216, R179 ;  /* 0x000000b3d8b37220 */ /* 0x000fe20000410000 */
[----:B------:R-:W-:Y:S01]  /*3990*/  FFMA.FTZ R234, -R234, R234, 1 ;  /* 0x3f800000eaea7423 */ /* 0x000fe200000101ea */
[----:B------:R-:W-:Y:S01]  /*39a0*/  FFMA.FTZ R232, -R232, R232, 1 ;  /* 0x3f800000e8e87423 */ /* 0x000fe200000101e8 */
[----:B------:R-:W-:Y:S01]  /*39b0*/  FFMA.FTZ R233, -R233, R233, 1 ;  /* 0x3f800000e9e97423 */ /* 0x000fe200000101e9 */
[----:B------:R-:W-:Y:S01]  /*39c0*/  FFMA.FTZ R231, -R231, R231, 1 ;  /* 0x3f800000e7e77423 */ /* 0x000fe200000101e7 */
[----:B------:R-:W-:Y:S01]  /*39d0*/  FMUL.FTZ R15, R217, R180 ;  /* 0x000000b4d90f7220 */ /* 0x000fe20000410000 */
[----:B----4-:R-:W-:Y:S01]  /*39e0*/  FMUL.FTZ R167, R218, R167 ;  /* 0x000000a7daa77220 */ /* 0x010fe20000410000 */
        /* <DEDUP_REMOVED lines=150> */
.L_x_2693:
        /* <DEDUP_REMOVED lines=49> */
.L_x_2694:
        /* <DEDUP_REMOVED lines=78> */
.L_x_2677:
[----:B------:R-:W-:Y:S05]  /*4b40*/  @P0 BRA `(.L_x_2676) ;  /* 0x0000003800600947 */ /* 0x000fea0003800000 */
[----:B------:R-:W1:Y:S01]  /*4b50*/  S2R R4, SR_TID.X ;  /* 0x0000000000047919 */ /* 0x000e620000002100 */
[----:B------:R-:W2:Y:S01]  /*4b60*/  S2UR UR5, SR_CgaCtaId ;  /* 0x00000000000579c3 */ /* 0x000ea20000008800 */
[----:B------:R-:W-:Y:S01]  /*4b70*/  ULDC UR4, c[0x0][0x850] ;  /* 0x0002140000047ab9 */ /* 0x000fe20000000800 */
[----:B------:R-:W-:Y:S01]  /*4b80*/  USHF.L.U32 UR8, UR36, 0xe, URZ ;  /* 0x0000000e24087899 */ /* 0x000fe2000800063f */
[----:B------:R-:W-:Y:S01]  /*4b90*/  BSSY B0, `(.L_x_2696) ;  /* 0x0000054000007945 */ /* 0x000fe20003800000 */
[----:B------:R-:W-:Y:S01]  /*4ba0*/  UISETP.NE.AND UP0, UPT, UR4, 0x1, UPT ;  /* 0x000000010400788c */ /* 0x000fe2000bf05270 */
[----:B------:R-:W-:Y:S02]  /*4bb0*/  ULDC.64 UR12, c[0x0][0x818] ;  /* 0x00020600000c7ab9 */ /* 0x000fe40000000a00 */
[----:B------:R-:W-:Y:S01]  /*4bc0*/  UMOV UR4, 0x400 ;  /* 0x0000040000047882 */ /* 0x000fe20000000000 */
[----:B------:R-:W-:Y:S01]  /*4bd0*/  USHF.R.S32.HI UR9, URZ, 0x1f, UR8 ;  /* 0x0000001f3f097899 */ /* 0x000fe20008011408 */
[----:B------:R-:W-:Y:S01]  /*4be0*/  ULDC.64 UR14, c[0x0][0x820] ;  /* 0x00020800000e7ab9 */ /* 0x000fe20000000a00 */
[----:B------:R-:W-:-:S05]  /*4bf0*/  ULDC.64 UR16, c[0x0][0x848] ;  /* 0x0002120000107ab9 */ /* 0x000fca0000000a00 */
[----:B------:R-:W-:Y:S02]  /*4c00*/  @UP0 ULDC UR6, c[0x0][0x854] ;  /* 0x0002150000060ab9 */ /* 0x000fe40000000800 */
[----:B------:R-:W-:Y:S02]  /*4c10*/  UIMAD.WIDE.U32 UR6, UR40, UR6, URZ ;  /* 0x00000006280672a5 */ /* 0x000fe4000f8e003f */
[----:B--2---:R-:W-:-:S03]  /*4c20*/  ULEA UR4, UR5, UR4, 0x18 ;  /* 0x0000000405047291 */ /* 0x004fc6000f8ec03f */
[----:B------:R-:W-:Y:S02]  /*4c30*/  @UP0 ULDC UR5, c[0x0][0x858] ;  /* 0x0002160000050ab9 */ /* 0x000fe40000000800 */
[----:B------:R-:W-:Y:S01]  /*4c40*/  @UP0 USHF.R.U32.HI UR40, URZ, UR5, UR7 ;  /* 0x000000053f280299 */ /* 0x000fe20008011607 */
[----:B-1----:R-:W-:-:S03]  /*4c50*/  VIADD R5, R4, 0xffffff80 ;  /* 0xffffff8004057836 */ /* 0x002fc60000000000 */
[----:B------:R-:W-:Y:S02]  /*4c60*/  USHF.R.S32.HI UR5, URZ, 0x1f, UR40 ;  /* 0x0000001f3f057899 */ /* 0x000fe40008011428 */
[----:B------:R-:W-:Y:S01]  /*4c70*/  UIMAD.WIDE.U32 UR6, UR40, UR12, UR8 ;  /* 0x0000000c280672a5 */ /* 0x000fe2000f8e0008 */
[----:B------:R-:W-:Y:S01]  /*4c80*/  SHF.R.S32.HI R0, RZ, 0x1f, R5 ;  /* 0x0000001fff007819 */ /* 0x000fe20000011405 */
[----:B------:R-:W-:Y:S01]  /*4c90*/  UIMAD UR10, UR5, UR12, URZ ;  /* 0x0000000c050a72a4 */ /* 0x000fe2000f8e023f */
[----:B------:R-:W-:Y:S01]  /*4ca0*/  BAR.SYNC.DEFER_BLOCKING 0x1, 0x100 ;  /* 0x0044000000007b1d */ /* 0x000fe20000010000 */
[----:B------:R-:W-:Y:S02]  /*4cb0*/  ISETP.NE.AND P0, PT, R5, RZ, PT ;  /* 0x000000ff0500720c */ /* 0x000fe40003f05270 */
[----:B------:R-:W-:Y:S01]  /*4cc0*/  LEA.HI R2, R0, R5, RZ, 0x7 ;  /* 0x0000000500027211 */ /* 0x000fe200078f38ff */
[----:B------:R-:W-:-:S03]  /*4cd0*/  UIMAD UR10, UR40, UR13, UR10 ;  /* 0x0000000d280a72a4 */ /* 0x000fc6000f8e020a */
[C---:B------:R-:W-:Y:S01]  /*4ce0*/  LOP3.LUT R0, R2.reuse, 0xfffff80, RZ, 0xc0, !PT ;  /* 0x0fffff8002007812 */ /* 0x040fe200078ec0ff */
[----:B------:R-:W-:Y:S01]  /*4cf0*/  IMAD.SHL.U32 R2, R2, 0x40, RZ ;  /* 0x0000004002027824 */ /* 0x000fe200078e00ff */
[----:B------:R-:W-:Y:S01]  /*4d00*/  ULDC.64 UR12, c[0x0][0x840] ;  /* 0x00021000000c7ab9 */ /* 0x000fe20000000a00 */
[----:B------:R-:W-:Y:S02]  /*4d10*/  UIADD3 UR7, UR7, UR10, URZ ;  /* 0x0000000a07077290 */ /* 0x000fe4000fffe03f */
[----:B------:R-:W-:Y:S01]  /*4d20*/  IMAD.IADD R0, R5, 0x1, -R0 ;  /* 0x0000000105007824 */ /* 0x000fe200078e0a00 */
[----:B------:R-:W-:Y:S01]  /*4d30*/  LOP3.LUT R3, R2, 0x3fffe000, RZ, 0xc0, !PT ;  /* 0x3fffe00002037812 */ /* 0x000fe200078ec0ff */
[----:B------:R-:W-:Y:S02]  /*4d40*/  UIMAD UR5, UR5, UR12, URZ ;  /* 0x0000000c050572a4 */ /* 0x000fe4000f8e023f */
[----:B------:R-:W-:Y:S02]  /*4d50*/  UIMAD.WIDE.U32 UR8, UR40, UR12, UR8 ;  /* 0x0000000c280872a5 */ /* 0x000fe4000f8e0008 */
[----:B------:R-:W-:Y:S01]  /*4d60*/  IMAD R0, R0, 0x4, R3 ;  /* 0x0000000400007824 */ /* 0x000fe200078e0203 */
[----:B------:R-:W-:-:S02]  /*4d70*/  UIMAD UR12, UR40, UR13, UR5 ;  /* 0x0000000d280c72a4 */ /* 0x000fc4000f8e0205 */
[----:B------:R-:W-:Y:S02]  /*4d80*/  USHF.R.S32.HI UR5, URZ, 0x1f, UR37 ;  /* 0x0000001f3f057899 */ /* 0x000fe40008011425 */
[----:B------:R-:W-:Y:S01]  /*4d90*/  LEA R0, R0, UR4, 0x2 ;  /* 0x0000000400007c11 */ /* 0x000fe2000f8e10ff */
[----:B------:R-:W-:Y:S02]  /*4da0*/  UIADD3 UR9, UR9, UR12, URZ ;  /* 0x0000000c09097290 */ /* 0x000fe4000fffe03f */
[----:B------:R-:W-:Y:S02]  /*4db0*/  UIMAD UR11, UR5, UR14, URZ ;  /* 0x0000000e050b72a4 */ /* 0x000fe4000f8e023f */
[----:B------:R1:W-:Y:S01]  /*4dc0*/  STS.128 [R0], R24 ;  /* 0x0000001800007388 */ /* 0x0003e20000000c00 */
[----:B------:R-:W-:Y:S02]  /*4dd0*/  UIMAD UR5, UR5, UR16, URZ ;  /* 0x00000010050572a4 */ /* 0x000fe4000f8e023f */
[----:B------:R-:W-:Y:S01]  /*4de0*/  UIMAD UR11, UR37, UR15, UR11 ;  /* 0x0000000f250b72a4 */ /* 0x000fe2000f8e020b */
[----:B------:R1:W-:Y:S01]  /*4df0*/  STS.128 [R0+0x800], R28 ;  /* 0x0008001c00007388 */ /* 0x0003e20000000c00 */
[----:B------:R-:W-:-:S02]  /*4e00*/  UIMAD.WIDE.U32 UR6, UR37, UR14, UR6 ;  /* 0x0000000e250672a5 */ /* 0x000fc4000f8e0006 */
[----:B------:R-:W-:Y:S01]  /*4e10*/  UIMAD UR5, UR37, UR17, UR5 ;  /* 0x00000011250572a4 */ /* 0x000fe2000f8e0205 */
[----:B------:R1:W-:Y:S01]  /*4e20*/  STS.128 [R0+0x1000], R32 ;  /* 0x0010002000007388 */ /* 0x0003e20000000c00 */
[----:B------:R-:W-:Y:S01]  /*4e30*/  UIMAD.WIDE.U32 UR8, UR37, UR16, UR8 ;  /* 0x00000010250872a5 */ /* 0x000fe2000f8e0008 */
[----:B------:R-:W-:Y:S02]  /*4e40*/  ULDC.64 UR12, c[0x0][0x800] ;  /* 0x00020000000c7ab9 */ /* 0x000fe40000000a00 */
[----:B------:R1:W-:Y:S01]  /*4e50*/  STS.128 [R0+0x1800], R36 ;  /* 0x0018002400007388 */ /* 0x0003e20000000c00 */
[----:B------:R-:W-:Y:S01]  /*4e60*/  ULDC.64 UR14, c[0x0][0x828] ;  /* 0x00020a00000e7ab9 */ /* 0x000fe20000000a00 */
[----:B------:R-:W-:Y:S02]  /*4e70*/  UIADD3 UR7, UR7, UR11, URZ ;  /* 0x0000000b07077290 */ /* 0x000fe4000fffe03f */
[----:B------:R1:W-:Y:S01]  /*4e80*/  STS.128 [R0+0x2000], R40 ;  /* 0x0020002800007388 */ /* 0x0003e20000000c00 */
[----:B------:R-:W-:-:S02]  /*4e90*/  ULEA UR12, UP0, UR6, UR12, 0x2 ;  /* 0x0000000c060c7291 */ /* 0x000fc4000f80103f */
[----:B------:R-:W-:Y:S01]  /*4ea0*/  UIADD3 UR5, UR9, UR5, URZ ;  /* 0x0000000509057290 */ /* 0x000fe2000fffe03f */
[----:B------:R1:W-:Y:S01]  /*4eb0*/  STS.128 [R0+0x2800], R44 ;  /* 0x0028002c00007388 */ /* 0x0003e20000000c00 */
[----:B------:R-:W-:Y:S02]  /*4ec0*/  ULEA UR14, UP1, UR8, UR14, 0x2 ;  /* 0x0000000e080e7291 */ /* 0x000fe4000f82103f */
        /* <DEDUP_REMOVED lines=25> */
.L_x_2698:
[----:B------:R-:W-:Y:S01]  /*5060*/  @P0 ELECT P1, URZ, PT ;  /* 0x00000000003f082f */ /* 0x000fe20003820000 */
[----:B------:R2:W-:-:S12]  /*5070*/  UBLKRED.G.S.ADD.F32.RN [UR6], [UR4], UR5, desc[UR8] ;  /* 0x00000806040073bb */ /* 0x0005d800080a1405 */
[----:B------:R-:W-:Y:S02]  /*5080*/  @P1 PLOP3.LUT P0, PT, P1, PT, PT, 0x8, 0x0 ;  /* 0x000000000000181c */ /* 0x000fe40000f0e170 */
[----:B------:R-:W-:-:S11]  /*5090*/  PLOP3.LUT P1, PT, PT, PT, PT, 0x8, 0x0 ;  /* 0x000000000000781c */ /* 0x000fd60003f2e170 */
[----:B--2---:R-:W-:Y:S05]  /*50a0*/  @P0 BRA.U.ANY `(.L_x_2698) ;  /* 0xfffffffd00ec0947 */ /* 0x004fea000393ffff */
[----:B------:R0:W-:Y:S01]  /*50b0*/  UTMACMDFLUSH ;  /* 0x00000000000079b7 */ /* 0x0001e20000000000 */
[----:B------:R-:W-:-:S04]  /*50c0*/  DEPBAR.LE SB0, 0x0 ;  /* 0x000080000000791a */ /* 0x000fc80000000000 */
.L_x_2697:
[----:B------:R-:W-:Y:S05]  /*50d0*/  BSYNC B0 ;  /* 0x0000000000007941 */ /* 0x000fea0003800000 */
.L_x_2696:
        /* <DEDUP_REMOVED lines=32> */
.L_x_2699:
        /* <DEDUP_REMOVED lines=8> */
.L_x_2672:
        /* <DEDUP_REMOVED lines=29> */
.L_x_2701:
[----:B------:R-:W-:Y:S01]  /*5530*/  ULDC UR9, c[0x0][0x8cc] ;  /* 0x0002330000097ab9 */ /* 0x000fe20000000800 */
[----:B------:R-:W-:Y:S01]  /*5540*/  UMOV UR7, UR8 ;  /* 0x0000000800077c82 */ /* 0x000fe20008000000 */
[----:B------:R-:W-:-:S11]  /*5550*/  UISETP.NE.AND UP0, UPT, UR9, 0x1, UPT ;  /* 0x000000010900788c */ /* 0x000fd6000bf05270 */
[----:B------:R-:W-:Y:S02]  /*5560*/  @UP0 ULDC.64 UR10, c[0x0][0x8d0] ;  /* 0x00023400000a0ab9 */ /* 0x000fe40000000a00 */
[----:B------:R-:W-:-:S04]  /*5570*/  UIMAD.WIDE.U32 UR4, UR8, UR10, URZ ;  /* 0x0000000a080472a5 */ /* 0x000fc8000f8e003f */
[----:B------:R-:W-:-:S04]  /*5580*/  @UP0 USHF.R.U32.HI UR7, URZ, UR11, UR5 ;  /* 0x0000000b3f070299 */ /* 0x000fc80008011605 */
[----:B------:R-:W-:-:S12]  /*5590*/  UIMAD UR4, UR7, UR9, URZ ;  /* 0x00000009070472a4 */ /* 0x000fd8000f8e023f */
.L_x_2702:
        /* <DEDUP_REMOVED lines=67> */
.L_x_2705:
[----:B------:R-:W-:Y:S05]  /*59d0*/  BSYNC B0 ;  /* 0x0000000000007941 */ /* 0x000fea0003800000 */
.L_x_2704:
        /* <DEDUP_REMOVED lines=19> */
.L_x_2707:
[----:B------:R-:W-:Y:S05]  /*5b10*/  BSYNC B0 ;  /* 0x0000000000007941 */ /* 0x000fea0003800000 */
.L_x_2706:
[----:B------:R-:W-:Y:S06]  /*5b20*/  BAR.ARV 0xa, 0xa0 ;  /* 0x0282800000007b1d */ /* 0x000fec0000002000 */
[----:B------:R-:W-:Y:S04]  /*5b30*/  BSSY B0, `(.L_x_2708) ;  /* 0x0000003000007945 */ /* 0x000fe80003800000 */
[----:B------:R-:W-:Y:S05]  /*5b40*/  @!P0 BRA `(.L_x_2709) ;  /* 0x0000000000048947 */ /* 0x000fea0003800000 */
[----:B------:R-:W-:-:S04]  /*5b50*/  DEPBAR.LE SB0, 0x0 ;  /* 0x000080000000791a */ /* 0x000fc80000000000 */
.L_x_2709:
[----:B------:R-:W-:Y:S05]  /*5b60*/  BSYNC B0 ;  /* 0x0000000000007941 */ /* 0x000fea0003800000 */
.L_x_2708:
[----:B------:R-:W-:Y:S06]  /*5b70*/  BAR.ARV 0xb, 0xa0 ;  /* 0x02c2800000007b1d */ /* 0x000fec0000002000 */
[----:B------:R-:W-:Y:S01]  /*5b80*/  UIADD3 UR12, UR8, 0x1, URZ ;  /* 0x00000001080c7890 */ /* 0x000fe2000fffe03f */
[----:B------:R-:W-:Y:S11]  /*5b90*/  BRA `(.L_x_2710) ;  /* 0x0000000000047947 */ /* 0x000ff60003800000 */
.L_x_2703:
[----:B------:R-:W-:-:S05]  /*5ba0*/  UMOV UR12, UR8 ;  /* 0x00000008000c7c82 */ /* 0x000fca0008000000 */
.L_x_2710:
        /* <DEDUP_REMOVED lines=18> */
.L_x_2723:
        /* <DEDUP_REMOVED lines=20> */
.L_x_2712:
[----:B------:R-:W-:Y:S05]  /*5e10*/  BSYNC B0 ;  /* 0x0000000000007941 */ /* 0x000fea0003800000 */
.L_x_2711:
        /* <DEDUP_REMOVED lines=13> */
.L_x_2714:
[----:B------:R-:W-:Y:S05]  /*5ef0*/  BSYNC B0 ;  /* 0x0000000000007941 */ /* 0x000fea0003800000 */
.L_x_2713:
[----:B------:R-:W-:Y:S06]  /*5f00*/  BAR.ARV 0xa, 0xa0 ;  /* 0x0282800000007b1d */ /* 0x000fec0000002000 */
[----:B------:R-:W-:Y:S04]  /*5f10*/  BSSY B0, `(.L_x_2715) ;  /* 0x0000003000007945 */ /* 0x000fe80003800000 */
[----:B------:R-:W-:Y:S05]  /*5f20*/  @!P0 BRA `(.L_x_2716) ;  /* 0x0000000000048947 */ /* 0x000fea0003800000 */
[----:B------:R-:W-:-:S04]  /*5f30*/  DEPBAR.LE SB0, 0x0 ;  /* 0x000080000000791a */ /* 0x000fc80000000000 */
.L_x_2716:
[----:B------:R-:W-:Y:S05]  /*5f40*/  BSYNC B0 ;  /* 0x0000000000007941 */ /* 0x000fea0003800000 */
.L_x_2715:
        /* <DEDUP_REMOVED lines=13> */
.L_x_2718:
[----:B------:R-:W-:Y:S05]  /*6020*/  BSYNC B0 ;  /* 0x0000000000007941 */ /* 0x000fea0003800000 */
.L_x_2717:
        /* <DEDUP_REMOVED lines=13> */
.L_x_2720:
[----:B------:R-:W-:Y:S05]  /*6100*/  BSYNC B0 ;  /* 0x0000000000007941 */ /* 0x000fea0003800000 */
.L_x_2719:
[----:B------:R-:W-:Y:S01]  /*6110*/  UIADD3 UR12, UR12, 0x2, URZ ;  /* 0x000000020c0c7890 */ /* 0x000fe2000fffe03f */
[----:B------:R-:W-:Y:S06]  /*6120*/  BAR.ARV 0xa, 0xa0 ;  /* 0x0282800000007b1d */ /* 0x000fec0000002000 */
[----:B------:R-:W-:Y:S01]  /*6130*/  UISETP.GE.AND UP0, UPT, UR12, UR5, UPT ;  /* 0x000000050c00728c */ /* 0x000fe2000bf06270 */
[----:B------:R-:W-:Y:S04]  /*6140*/  BSSY B0, `(.L_x_2721) ;  /* 0x0000003000007945 */ /* 0x000fe80003800000 */
[----:B------:R-:W-:Y:S06]  /*6150*/  @!P0 BRA `(.L_x_2722) ;  /* 0x0000000000048947 */ /* 0x000fec0003800000 */
[----:B------:R-:W-:-:S04]  /*6160*/  DEPBAR.LE SB0, 0x0 ;  /* 0x000080000000791a */ /* 0x000fc80000000000 */
.L_x_2722:
[----:B------:R-:W-:Y:S05]  /*6170*/  BSYNC B0 ;  /* 0x0000000000007941 */ /* 0x000fea0003800000 */
.L_x_2721:
[----:B------:R-:W-:Y:S06]  /*6180*/  BAR.ARV 0xb, 0xa0 ;  /* 0x02c2800000007b1d */ /* 0x000fec0000002000 */
[----:B------:R-:W-:Y:S01]  /*6190*/  PLOP3.LUT P1, PT, PT, PT, UP0, 0x80, 0x0 ;  /* 0x000000000000781c */ /* 0x000fe20003f2f008 */
[----:B------:R-:W-:Y:S02]  /*61a0*/  UIADD3 UR20, UR20, 0x4000, URZ ;  /* 0x0000400014147890 */ /* 0x000fe4000fffe03f */
[----:B------:R-:W-:-:S10]  /*61b0*/  UIADD3 UR4, UR4, 0x4000, URZ ;  /* 0x0000400004047890 */ /* 0x000fd4000fffe03f */
[----:B------:R-:W-:Y:S05]  /*61c0*/  @!P1 BRA `(.L_x_2723) ;  /* 0xfffffff800c09947 */ /* 0x000fea000383ffff */
[----:B------:R-:W-:Y:S05]  /*61d0*/  BRA `(.L_x_2676) ;  /* 0x0000002000bc7947 */ /* 0x000fea0003800000 */
.L_x_2700:
        /* <DEDUP_REMOVED lines=21> */
.L_x_2724:
[----:B------:R-:W-:Y:S01]  /*6330*/  ULDC UR8, c[0x0][0x8cc] ;  /* 0x0002330000087ab9 */ /* 0x000fe20000000800 */
[----:B------:R-:W-:Y:S01]  /*6340*/  UMOV UR11, UR7 ;  /* 0x00000007000b7c82 */ /* 0x000fe20008000000 */
[----:B------:R-:W-:-:S11]  /*6350*/  UISETP.NE.AND UP0, UPT, UR8, 0x1, UPT ;  /* 0x000000010800788c */ /* 0x000fd6000bf05270 */
[----:B------:R-:W-:Y:S02]  /*6360*/  @UP0 ULDC.64 UR12, c[0x0][0x8d0] ;  /* 0x00023400000c0ab9 */ /* 0x000fe40000000a00 */
[----:B------:R-:W-:-:S04]  /*6370*/  UIMAD.WIDE.U32 UR4, UR7, UR12, URZ ;  /* 0x0000000c070472a5 */ /* 0x000fc8000f8e003f */
[----:B------:R-:W-:-:S04]  /*6380*/  @UP0 USHF.R.U32.HI UR11, URZ, UR13, UR5 ;  /* 0x0000000d3f0b0299 */ /* 0x000fc80008011605 */
[----:B------:R-:W-:-:S12]  /*6390*/  UIMAD UR4, UR11, UR8, URZ ;  /* 0x000000080b0472a4 */ /* 0x000fd8000f8e023f */
.L_x_2725:
        /* <DEDUP_REMOVED lines=70> */
.L_x_2756:
        /* <DEDUP_REMOVED lines=15> */
.L_x_2729:
        /* <DEDUP_REMOVED lines=97> */
.L_x_2740:
[----:B--234-:R-:W-:-:S04]  /*6f00*/  SHF.L.U32 R21, R11, 0x1f, RZ ;  /* 0x0000001f0b157819 */ /* 0x01cfc800000006ff */
[----:B------:R-:W1:Y:S02]  /*6f10*/  SYNCS.PHASECHK.TRANS64.TRYWAIT P1, [R16+URZ+0x30840], R21 ;  /* 0x03084015100075a7 */ /* 0x000e64000802017f */
[----:B-1----:R-:W-:Y:S05]  /*6f20*/  @!P1 BRA `(.L_x_2732) ;  /* 0x0000001400e89947 */ /* 0x002fea0003800000 */
.L_x_2757:
[----:B------:R-:W-:Y:S05]  /*6f30*/  @P0 BRA `(.L_x_2733) ;  /* 0x0000000000140947 */ /* 0x000fea0003800000 */
[----:B------:R-:W-:Y:S01]  /*6f40*/  ISETP.NE.AND P1, PT, R6, RZ, PT ;  /* 0x000000ff0600720c */ /* 0x000fe20003f25270 */
[----:B------:R-:W-:-:S04]  /*6f50*/  IMAD.MOV.U32 R3, RZ, RZ, 0x4100 ;  /* 0x00004100ff037424 */ /* 0x000fc800078e00ff */
[----:B------:R3:W-:Y:S08]  /*6f60*/  SYNCS.ARRIVE.TRANS64 RZ, [R16+URZ+0x30830], R3 ;  /* 0x0308300310ff79a7 */ /* 0x0007f0000800003f */
[----:B------:R-:W-:Y:S05]  /*6f70*/  @!P1 BRA `(.L_x_2733) ;  /* 0x0000000000049947 */ /* 0x000fea0003800000 */
[----:B------:R-:W-:Y:S01]  /*6f80*/  BPT.TRAP 0x1 ;  /* 0x000000040000795c */ /* 0x000fe20000300000 */
.L_x_2733:
        /* <DEDUP_REMOVED lines=36> */
.L_x_2758:
[----:B------:R-:W-:Y:S05]  /*71d0*/  @P0 BRA `(.L_x_2735) ;  /* 0x0000000000140947 */ /* 0x000fea0003800000 */
[----:B------:R-:W-:Y:S01]  /*71e0*/  ISETP.NE.AND P1, PT, R6, RZ, PT ;  /* 0x000000ff0600720c */ /* 0x000fe20003f25270 */
[----:B------:R-:W-:-:S04]  /*71f0*/  IMAD.MOV.U32 R2, RZ, RZ, 0x4100 ;  /* 0x00004100ff027424 */ /* 0x000fc800078e00ff */
[----:B------:R3:W-:Y:S08]  /*7200*/  SYNCS.ARRIVE.TRANS64 RZ, [R16+URZ+0x30818], R2 ;  /* 0x0308180210ff79a7 */ /* 0x0007f0000800003f */
[----:B------:R-:W-:Y:S05]  /*7210*/  @!P1 BRA `(.L_x_2735) ;  /* 0x0000000000049947 */ /* 0x000fea0003800000 */
[----:B------:R-:W-:Y:S01]  /*7220*/  BPT.TRAP 0x1 ;  /* 0x000000040000795c */ /* 0x000fe20000300000 */
.L_x_2735:
        /* <DEDUP_REMOVED lines=36> */
.L_x_2759:
[----:B------:R-:W-:Y:S05]  /*7470*/  @P0 BRA `(.L_x_2737) ;  /* 0x0000000000140947 */ /* 0x000fea0003800000 */
[----:B------:R-:W-:Y:S01]  /*7480*/  ISETP.NE.AND P1, PT, R6, RZ, PT ;  /* 0x000000ff0600720c */ /* 0x000fe20003f25270 */
[----:B-123--:R-:W-:-:S04]  /*7490*/  IMAD.MOV.U32 R21, RZ, RZ, 0x4100 ;  /* 0x00004100ff157424 */ /* 0x00efc800078e00ff */
[----:B------:R4:W-:Y:S08]  /*74a0*/  SYNCS.ARRIVE.TRANS64 RZ, [R16+URZ+0x30838], R21 ;  /* 0x0308381510ff79a7 */ /* 0x0009f0000800003f */
[----:B------:R-:W-:Y:S05]  /*74b0*/  @!P1 BRA `(.L_x_2737) ;  /* 0x0000000000049947 */ /* 0x000fea0003800000 */
[----:B------:R-:W-:Y:S01]  /*74c0*/  BPT.TRAP 0x1 ;  /* 0x000000040000795c */ /* 0x000fe20000300000 */
.L_x_2737:
        /* <DEDUP_REMOVED lines=31> */
.L_x_2761:
[----:B------:R-:W-:Y:S05]  /*76c0*/  @P0 BRA `(.L_x_2739) ;  /* 0x0000000000140947 */ /* 0x000fea0003800000 */
[----:B------:R-:W-:Y:S01]  /*76d0*/  ISETP.NE.AND P1, PT, R6, RZ, PT ;  /* 0x000000ff0600720c */ /* 0x000fe20003f25270 */
[----:B------:R-:W-:-:S04]  /*76e0*/  IMAD.MOV.U32 R5, RZ, RZ, 0x4100 ;  /* 0x00004100ff057424 */ /* 0x000fc800078e00ff */
[----:B------:R1:W-:Y:S08]  /*76f0*/  SYNCS.ARRIVE.TRANS64 RZ, [R16+URZ+0x30810], R5 ;  /* 0x0308100510ff79a7 */ /* 0x0003f0000800003f */
[----:B------:R-:W-:Y:S05]  /*7700*/  @!P1 BRA `(.L_x_2739) ;  /* 0x0000000000049947 */ /* 0x000fea0003800000 */
[----:B------:R-:W-:Y:S01]  /*7710*/  BPT.TRAP 0x1 ;  /* 0x000000040000795c */ /* 0x000fe20000300000 */
.L_x_2739:
        /* <DEDUP_REMOVED lines=37> */
.L_x_2731:
        /* <DEDUP_REMOVED lines=8> */
.L_x_2762:
[----:B------:R-:W-:Y:S05]  /*79f0*/  @P0 BRA `(.L_x_2742) ;  /* 0x0000000000140947 */ /* 0x000fea0003800000 */
[----:B------:R-:W-:Y:S01]  /*7a00*/  ISETP.NE.AND P1, PT, R6, RZ, PT ;  /* 0x000000ff0600720c */ /* 0x000fe20003f25270 */
[----:B------:R-:W-:-:S04]  /*7a10*/  IMAD.MOV.U32 R5, RZ, RZ, 0x4100 ;  /* 0x00004100ff057424 */ /* 0x000fc800078e00ff */
[----:B------:R2:W-:Y:S08]  /*7a20*/  SYNCS.ARRIVE.TRANS64 RZ, [R16+URZ+0x30830], R5 ;  /* 0x0308300510ff79a7 */ /* 0x0005f0000800003f */
[----:B------:R-:W-:Y:S05]  /*7a30*/  @!P1 BRA `(.L_x_2742) ;  /* 0x0000000000049947 */ /* 0x000fea0003800000 */
[----:B------:R-:W-:Y:S01]  /*7a40*/  BPT.TRAP 0x1 ;  /* 0x000000040000795c */ /* 0x000fe20000300000 */
.L_x_2742:
        /* <DEDUP_REMOVED lines=33> */
.L_x_2763:
[----:B------:R-:W-:Y:S05]  /*7c60*/  @P0 BRA `(.L_x_2744) ;  /* 0x0000000000140947 */ /* 0x000fea0003800000 */
[----:B------:R-:W-:Y:S01]  /*7c70*/  ISETP.NE.AND P0, PT, R6, RZ, PT ;  /* 0x000000ff0600720c */ /* 0x000fe20003f05270 */
[----:B------:R-:W-:-:S04]  /*7c80*/  IMAD.MOV.U32 R5, RZ, RZ, 0x4100 ;  /* 0x00004100ff057424 */ /* 0x000fc800078e00ff */
[----:B------:R1:W-:Y:S08]  /*7c90*/  SYNCS.ARRIVE.TRANS64 RZ, [R16+URZ+0x30818], R5 ;  /* 0x0308180510ff79a7 */ /* 0x0003f0000800003f */
[----:B------:R-:W-:Y:S05]  /*7ca0*/  @!P0 BRA `(.L_x_2744) ;  /* 0x0000000000048947 */ /* 0x000fea0003800000 */
[----:B------:R-:W-:Y:S01]  /*7cb0*/  BPT.TRAP 0x1 ;  /* 0x000000040000795c */ /* 0x000fe20000300000 */
.L_x_2744:
        /* <DEDUP_REMOVED lines=37> */
.L_x_2730:
[----:B------:R-:W1:Y:S01]  /*7f10*/  S2R R0, SR_TID.X ;  /* 0x0000000000007919 */ /* 0x000e620000002100 */
[----:B------:R-:W-:Y:S01]  /*7f20*/  IMAD R3, R19, 0x8, R16 ;  /* 0x0000000813037824 */ /* 0x000fe200078e0210 */
[----:B-1----:R-:W-:Y:S02]  /*7f30*/  LOP3.LUT R2, R0, 0x7f, RZ, 0xc0, !PT ;  /* 0x0000007f00027812 */ /* 0x002fe400078ec0ff */
[----:B------:R-:W-:Y:S02]  /*7f40*/  SHF.L.U32 R0, R11, 0x1f, RZ ;  /* 0x0000001f0b007819 */ /* 0x000fe400000006ff */
[----:B------:R-:W-:Y:S02]  /*7f50*/  ISETP.NE.AND P1, PT, R2, RZ, PT ;  /* 0x000000ff0200720c */ /* 0x000fe40003f25270 */
[----:B------:R-:W1:Y:S02]  /*7f60*/  SYNCS.PHASECHK.TRANS64.TRYWAIT P0, [R3+URZ+0x30840], R0 ;  /* 0x03084000030075a7 */ /* 0x000e64000800017f */
[----:B-1----:R-:W-:Y:S09]  /*7f70*/  @!P0 BRA `(.L_x_2745) ;  /* 0x0000000800508947 */ /* 0x002ff20003800000 */
.L_x_2764:
[----:B------:R-:W-:Y:S05]  /*7f80*/  @P1 BRA `(.L_x_2746) ;  /* 0x0000000000181947 */ /* 0x000fea0003800000 */
[----:B------:R-:W1:Y:S01]  /*7f90*/  S2R R2, SR_TID.X ;  /* 0x0000000000027919 */ /* 0x000e620000002100 */
[----:B------:R-:W-:-:S04]  /*7fa0*/  IMAD.MOV.U32 R0, RZ, RZ, 0x4100 ;  /* 0x00004100ff007424 */ /* 0x000fc800078e00ff */
[----:B------:R1:W-:Y:S02]  /*7fb0*/  SYNCS.ARRIVE.TRANS64 RZ, [R3+URZ+0x30830], R0 ;  /* 0x0308300003ff79a7 */ /* 0x0003e4000800003f */
[----:B-1----:R-:W-:-:S13]  /*7fc0*/  LOP3.LUT P0, RZ, R2, 0x1f, RZ, 0xc0, !PT ;  /* 0x0000001f02ff7812 */ /* 0x002fda000780c0ff */
[----:B------:R-:W-:Y:S05]  /*7fd0*/  @!P0 BRA `(.L_x_2746) ;  /* 0x0000000000048947 */ /* 0x000fea0003800000 */
[----:B------:R-:W-:Y:S01]  /*7fe0*/  BPT.TRAP 0x1 ;  /* 0x000000040000795c */ /* 0x000fe20000300000 */
.L_x_2746:
        /* <DEDUP_REMOVED lines=40> */
.L_x_2727:
[----:B------:R-:W-:Y:S05]  /*8270*/  BSYNC B0 ;  /* 0x0000000000007941 */ /* 0x000fea0003800000 */
.L_x_2726:
[----:B------:R-:W-:-:S03]  /*8280*/  UMOV UR7, 0xffffffff ;  /* 0xffffffff00077882 */ /* 0x000fc60000000000 */
[----:B------:R-:W-:Y:S05]  /*8290*/  BRA.DIV UR7, `(.L_x_2747) ;  /* 0x00000006079c7947 */ /* 0x000fea000b800000 */
[----:B------:R-:W-:-:S13]  /*82a0*/  ELECT P6, URZ, PT ;  /* 0x00000000003f782f */ /* 0x000fda00038c0000 */
.L_x_2767:
[----:B------:R-:W-:Y:S05]  /*82b0*/  @!P6 BRA `(.L_x_2676) ;  /* 0x000000000084e947 */ /* 0x000fea0003800000 */
[----:B------:R-:W-:-:S06]  /*82c0*/  ULOP3.LUT UR7, UR38, 0x2, URZ, 0xfc, !UPT ;  /* 0x0000000226077892 */ /* 0x000fcc000f8efc3f */
[----:B------:R-:W-:-:S05]  /*82d0*/  IMAD.U32 R2, RZ, RZ, UR7 ;  /* 0x00000007ff027e24 */ /* 0x000fca000f8e00ff */
[----:B------:R-:W-:-:S13]  /*82e0*/  ISETP.NE.AND P2, PT, R2, 0x3, PT ;  /* 0x000000030200780c */ /* 0x000fda0003f45270 */
[----:B------:R-:W-:Y:S05]  /*82f0*/  @!P2 BRA `(.L_x_2748) ;  /* 0x000000000004a947 */ /* 0x000fea0003800000 */
[----:B------:R-:W-:Y:S01]  /*8300*/  BPT.TRAP 0x1 ;  /* 0x000000040000795c */ /* 0x000fe20000300000 */
.L_x_2748:
        /* <DEDUP_REMOVED lines=15> */
.L_x_2768:
[----:B------:R-:W2:Y:S02]  /*8400*/  SYNCS.PHASECHK.TRANS64.TRYWAIT P0, [R3+URZ], R2 ;  /* 0x00000002030075a7 */ /* 0x000ea4000800017f */
[----:B--2---:R-:W-:Y:S05]  /*8410*/  @!P0 BRA `(.L_x_2750) ;  /* 0x0000000400708947 */ /* 0x004fea0003800000 */
.L_x_2769:
[----:B------:R-:W-:Y:S05]  /*8420*/  @!P2 BRA `(.L_x_2751) ;  /* 0x000000000004a947 */ /* 0x000fea0003800000 */
[----:B------:R-:W-:Y:S01]  /*8430*/  BPT.TRAP 0x1 ;  /* 0x000000040000795c */ /* 0x000fe20000300000 */
.L_x_2751:
[----:B--2---:R-:W-:-:S04]  /*8440*/  VIADD R3, R7, 0x30840 ;  /* 0x0003084007037836 */ /* 0x004fc80000000000 */
[----:B------:R-:W-:-:S04]  /*8450*/  IMAD R0, R0, 0x8, R3 ;  /* 0x0000000800007824 */ /* 0x000fc800078e0203 */
[----:B------:R-:W2:Y:S02]  /*8460*/  SYNCS.PHASECHK.TRANS64.TRYWAIT P0, [R0+URZ], R5 ;  /* 0x00000005000075a7 */ /* 0x000ea4000800017f */
[----:B--2---:R-:W-:Y:S05]  /*8470*/  @!P0 BRA `(.L_x_2752) ;  /* 0x00000004006c8947 */ /* 0x004fea0003800000 */
.L_x_2770:
[----:B------:R-:W-:-:S07]  /*8480*/  IMAD R3, R4, 0x8, R3 ;  /* 0x0000000804037824 */ /* 0x000fce00078e0203 */
.L_x_2753:
[----:B---3--:R3:W4:Y:S02]  /*8490*/  SYNCS.PHASECHK.TRANS64.TRYWAIT P0, [R3+URZ], R2 ;  /* 0x00000002030075a7 */ /* 0x008724000800017f */
[----:B----4-:R-:W-:Y:S05]  /*84a0*/  @!P0 NANOSLEEP.SYNCS 0x989680 ;  /* 0x009896800000895d */ /* 0x010fea0003900000 */
[----:B------:R-:W4:Y:S02]  /*84b0*/  @!P0 SYNCS.PHASECHK.TRANS64 P0, [R3+URZ], R2 ;  /* 0x00000002030085a7 */ /* 0x000f24000800007f */
[----:B----4-:R-:W-:Y:S05]  /*84c0*/  @!P0 BRA `(.L_x_2753) ;  /* 0xfffffffc00f08947 */ /* 0x010fea000383ffff */
.L_x_2676:
[----:B------:R-:W-:Y:S05]  /*84d0*/  BSYNC B6 ;  /* 0x0000000000067941 */ /* 0x000fea0003800000 */
.L_x_2671:
[----:B------:R-:W-:Y:S05]  /*84e0*/  EXIT ;  /* 0x000000000000794d */ /* 0x000fea0003800000 */
.L_x_2682:
[----:B------:R-:W-:Y:S02]  /*84f0*/  IMAD.MOV.U32 R12, RZ, RZ, RZ ;  /* 0x000000ffff0c7224 */ /* 0x000fe400078e00ff */
[----:B------:R-:W-:Y:S02]  /*8500*/  IMAD.MOV.U32 R11, RZ, RZ, 0x1f ;  /* 0x0000001fff0b7424 */ /* 0x000fe400078e00ff */
[----:B------:R-:W-:-:S07]  /*8510*/  IMAD.MOV.U32 R15, RZ, RZ, -0x1 ;  /* 0xffffffffff0f7424 */ /* 0x000fce00078e00ff */
[----:B------:R-:W-:Y:S05]  /*8520*/  WARPSYNC.COLLECTIVE R15, `(.L_x_2754) ;  /* 0x000000000f087348 */ /* 0x000fea0003c00000 */
[----:B------:R1:W2:Y:S02]  /*8530*/  SHFL.IDX P6, R14, R13, R12, R11 ;  /* 0x0000000c0d0e7389 */ /* 0x0002a400000c000b */
[----:B-12---:R-:W-:Y:S01]  /*8540*/  ENDCOLLECTIVE ;  /* 0x000000000000791b */ /* 0x006fe20003800000 */
.L_x_2754:
[----:B------:R-:W-:Y:S05]  /*8550*/  BRA `(.L_x_2755) ;  /* 0xffffff8c00747947 */ /* 0x000fea000383ffff */
.L_x_2684:
        /* <DEDUP_REMOVED lines=8> */
.L_x_2688:
[----:B---3--:R3:W4:Y:S02]  /*85e0*/  SYNCS.PHASECHK.TRANS64.TRYWAIT P1, [R0+URZ+0x30810], R209 ;  /* 0x030810d1000075a7 */ /* 0x008724000802017f */
[----:B----4-:R-:W-:Y:S05]  /*85f0*/  @!P1 NANOSLEEP.SYNCS 0x989680 ;  /* 0x009896800000995d */ /* 0x010fea0003900000 */
[----:B------:R-:W4:Y:S02]  /*8600*/  @!P1 SYNCS.PHASECHK.TRANS64 P1, [R0+URZ+0x30810], R209 ;  /* 0x030810d1000095a7 */ /* 0x000f24000802007f */
[----:B----4-:R-:W-:Y:S05]  /*8610*/  @!P1 BRA `(.L_x_2688) ;  /* 0xfffffffc00f09947 */ /* 0x010fea000383ffff */
[----:B------:R-:W-:Y:S05]  /*8620*/  BRA `(.L_x_2687) ;  /* 0xffffff9400607947 */ /* 0x000fea000383ffff */
.L_x_2692:
[----:B------:R1:W1:Y:S02]  /*8630*/  SYNCS.PHASECHK.TRANS64.TRYWAIT P1, [R0+URZ+0x30830], R209 ;  /* 0x030830d1000075a7 */ /* 0x000264000802017f */
[----:B-1----:R-:W-:Y:S05]  /*8640*/  @!P1 NANOSLEEP.SYNCS 0x989680 ;  /* 0x009896800000995d */ /* 0x002fea0003900000 */
[----:B------:R-:W1:Y:S02]  /*8650*/  @!P1 SYNCS.PHASECHK.TRANS64 P1, [R0+URZ+0x30830], R209 ;  /* 0x030830d1000095a7 */ /* 0x000e64000802007f */
[----:B-1----:R-:W-:Y:S05]  /*8660*/  @!P1 BRA `(.L_x_2692) ;  /* 0xfffffffc00f09947 */ /* 0x002fea000383ffff */
[----:B------:R-:W-:Y:S05]  /*8670*/  BRA `(.L_x_2691) ;  /* 0xffffff9c00807947 */ /* 0x000fea000383ffff */
.L_x_2728:
[----:B-1----:R1:W2:Y:S02]  /*8680*/  SYNCS.PHASECHK.TRANS64.TRYWAIT P0, [R16+URZ+0x30820], R3 ;  /* 0x03082003100075a7 */ /* 0x0022a4000800017f */
[----:B--2---:R-:W-:Y:S05]  /*8690*/  @!P0 NANOSLEEP.SYNCS 0x989680 ;  /* 0x009896800000895d */ /* 0x004fea0003900000 */
[----:B------:R-:W2:Y:S02]  /*86a0*/  @!P0 SYNCS.PHASECHK.TRANS64 P0, [R16+URZ+0x30820], R3 ;  /* 0x03082003100085a7 */ /* 0x000ea4000800007f */
[----:B--2---:R-:W-:Y:S05]  /*86b0*/  @!P0 BRA `(.L_x_2728) ;  /* 0xfffffffc00f08947 */ /* 0x004fea000383ffff */
[----:B------:R-:W-:Y:S05]  /*86c0*/  BRA `(.L_x_2756) ;  /* 0xffffffe0004c7947 */ /* 0x000fea000383ffff */
.L_x_2732:
[----:B-1----:R1:W3:Y:S02]  /*86d0*/  SYNCS.PHASECHK.TRANS64.TRYWAIT P1, [R16+URZ+0x30840], R21 ;  /* 0x03084015100075a7 */ /* 0x0022e4000802017f */
[----:B---3--:R-:W-:Y:S05]  /*86e0*/  @!P1 NANOSLEEP.SYNCS 0x989680 ;  /* 0x009896800000995d */ /* 0x008fea0003900000 */
[----:B------:R-:W3:Y:S02]  /*86f0*/  @!P1 SYNCS.PHASECHK.TRANS64 P1, [R16+URZ+0x30840], R21 ;  /* 0x03084015100095a7 */ /* 0x000ee4000802007f */
[----:B---3--:R-:W-:Y:S05]  /*8700*/  @!P1 BRA `(.L_x_2732) ;  /* 0xfffffffc00f09947 */ /* 0x008fea000383ffff */
[----:B------:R-:W-:Y:S05]  /*8710*/  BRA `(.L_x_2757) ;  /* 0xffffffe800047947 */ /* 0x000fea000383ffff */
.L_x_2734:
[----:B--2---:R2:W3:Y:S02]  /*8720*/  SYNCS.PHASECHK.TRANS64.TRYWAIT P1, [R16+URZ+0x30828], R21 ;  /* 0x03082815100075a7 */ /* 0x0044e4000802017f */
[----:B---3--:R-:W-:Y:S05]  /*8730*/  @!P1 NANOSLEEP.SYNCS 0x989680 ;  /* 0x009896800000995d */ /* 0x008fea0003900000 */
[----:B------:R-:W3:Y:S02]  /*8740*/  @!P1 SYNCS.PHASECHK.TRANS64 P1, [R16+URZ+0x30828], R21 ;  /* 0x03082815100095a7 */ /* 0x000ee4000802007f */
[----:B---3--:R-:W-:Y:S05]  /*8750*/  @!P1 BRA `(.L_x_2734) ;  /* 0xfffffffc00f09947 */ /* 0x008fea000383ffff */
[----:B------:R-:W-:Y:S05]  /*8760*/  BRA `(.L_x_2758) ;  /* 0xffffffe800987947 */ /* 0x000fea000383ffff */
.L_x_2736:
[----:B---3--:R3:W4:Y:S02]  /*8770*/  SYNCS.PHASECHK.TRANS64.TRYWAIT P1, [R16+URZ+0x30848], R21 ;  /* 0x03084815100075a7 */ /* 0x008724000802017f */
[----:B----4-:R-:W-:Y:S05]  /*8780*/  @!P1 NANOSLEEP.SYNCS 0x989680 ;  /* 0x009896800000995d */ /* 0x010fea0003900000 */
[----:B------:R-:W4:Y:S02]  /*8790*/  @!P1 SYNCS.PHASECHK.TRANS64 P1, [R16+URZ+0x30848], R21 ;  /* 0x03084815100095a7 */ /* 0x000f24000802007f */
[----:B----4-:R-:W-:Y:S05]  /*87a0*/  @!P1 BRA `(.L_x_2736) ;  /* 0xfffffffc00f09947 */ /* 0x010fea000383ffff */
[----:B------:R-:W-:Y:S05]  /*87b0*/  BRA `(.L_x_2759) ;  /* 0xffffffec002c7947 */ /* 0x000fea000383ffff */
.L_x_2738:
[----:B------:R-:W-:-:S07]  /*87c0*/  SHF.L.U32 R5, R11, 0x1f, RZ ;  /* 0x0000001f0b057819 */ /* 0x000fce00000006ff */
.L_x_2760:
[----:B------:R1:W1:Y:S02]  /*87d0*/  SYNCS.PHASECHK.TRANS64.TRYWAIT P1, [R16+URZ+0x30820], R5 ;  /* 0x03082005100075a7 */ /* 0x000264000802017f */
[----:B-1----:R-:W-:Y:S05]  /*87e0*/  @!P1 NANOSLEEP.SYNCS 0x989680 ;  /* 0x009896800000995d */ /* 0x002fea0003900000 */
[----:B------:R-:W1:Y:S02]  /*87f0*/  @!P1 SYNCS.PHASECHK.TRANS64 P1, [R16+URZ+0x30820], R5 ;  /* 0x03082005100095a7 */ /* 0x000e64000802007f */
[----:B-1----:R-:W-:Y:S05]  /*8800*/  @!P1 BRA `(.L_x_2760) ;  /* 0xfffffffc00f09947 */ /* 0x002fea000383ffff */
[----:B------:R-:W-:Y:S05]  /*8810*/  BRA `(.L_x_2761) ;  /* 0xffffffec00a87947 */ /* 0x000fea000383ffff */
.L_x_2741:
[----:B-1----:R1:W2:Y:S02]  /*8820*/  SYNCS.PHASECHK.TRANS64.TRYWAIT P1, [R16+URZ+0x30840], R13 ;  /* 0x0308400d100075a7 */ /* 0x0022a4000802017f */
[----:B--2---:R-:W-:Y:S05]  /*8830*/  @!P1 NANOSLEEP.SYNCS 0x989680 ;  /* 0x009896800000995d */ /* 0x004fea0003900000 */
[----:B------:R-:W2:Y:S02]  /*8840*/  @!P1 SYNCS.PHASECHK.TRANS64 P1, [R16+URZ+0x30840], R13 ;  /* 0x0308400d100095a7 */ /* 0x000ea4000802007f */
[----:B--2---:R-:W-:Y:S05]  /*8850*/  @!P1 BRA `(.L_x_2741) ;  /* 0xfffffffc00f09947 */ /* 0x004fea000383ffff */
[----:B------:R-:W-:Y:S05]  /*8860*/  BRA `(.L_x_2762) ;  /* 0xfffffff000607947 */ /* 0x000fea000383ffff */
.L_x_2743:
[----:B--2---:R2:W1:Y:S02]  /*8870*/  SYNCS.PHASECHK.TRANS64.TRYWAIT P1, [R16+URZ+0x30828], R13 ;  /* 0x0308280d100075a7 */ /* 0x004464000802017f */
[----:B-1----:R-:W-:Y:S05]  /*8880*/  @!P1 NANOSLEEP.SYNCS 0x989680 ;  /* 0x009896800000995d */ /* 0x002fea0003900000 */
[----:B------:R-:W1:Y:S02]  /*8890*/  @!P1 SYNCS.PHASECHK.TRANS64 P1, [R16+URZ+0x30828], R13 ;  /* 0x0308280d100095a7 */ /* 0x000e64000802007f */
[----:B-1----:R-:W-:Y:S05]  /*88a0*/  @!P1 BRA `(.L_x_2743) ;  /* 0xfffffffc00f09947 */ /* 0x002fea000383ffff */
[----:B------:R-:W-:Y:S05]  /*88b0*/  BRA `(.L_x_2763) ;  /* 0xfffffff000e87947 */ /* 0x000fea000383ffff */
.L_x_2745:
[----:B------:R1:W1:Y:S02]  /*88c0*/  SYNCS.PHASECHK.TRANS64.TRYWAIT P0, [R3+URZ+0x30840], R0 ;  /* 0x03084000030075a7 */ /* 0x000264000800017f */
[----:B-1----:R-:W-:Y:S05]  /*88d0*/  @!P0 NANOSLEEP.SYNCS 0x989680 ;  /* 0x009896800000895d */ /* 0x002fea0003900000 */
[----:B------:R-:W1:Y:S02]  /*88e0*/  @!P0 SYNCS.PHASECHK.TRANS64 P0, [R3+URZ+0x30840], R0 ;  /* 0x03084000030085a7 */ /* 0x000e64000800007f */
[----:B-1----:R-:W-:Y:S05]  /*88f0*/  @!P0 BRA `(.L_x_2745) ;  /* 0xfffffffc00f08947 */ /* 0x002fea000383ffff */
[----:B------:R-:W-:Y:S05]  /*8900*/  BRA `(.L_x_2764) ;  /* 0xfffffff4009c7947 */ /* 0x000fea000383ffff */
.L_x_2747:
[----:B------:R-:W-:Y:S01]  /*8910*/  BSSY B0, `(.L_x_2765) ;  /* 0x0000006000007945 */ /* 0x000fe20003800000 */
[----:B------:R-:W-:-:S07]  /*8920*/  IMAD.MOV.U32 R15, RZ, RZ, -0x1 ;  /* 0xffffffffff0f7424 */ /* 0x000fce00078e00ff */
[----:B------:R-:W-:Y:S05]  /*8930*/  WARPSYNC.COLLECTIVE R15, `(.L_x_2766) ;  /* 0x000000000f0c7348 */ /* 0x000fea0003c00000 */
[----:B------:R-:W-:Y:S02]  /*8940*/  ELECT P6, UR62, PT ;  /* 0x00000000003e782f */ /* 0x000fe400038c0000 */
[----:B------:R-:W-:Y:S01]  /*8950*/  MOV R14, UR62 ;  /* 0x0000003e000e7c02 */ /* 0x000fe20008000f00 */
[----:B------:R-:W-:Y:S10]  /*8960*/  ENDCOLLECTIVE ;  /* 0x000000000000791b */ /* 0x000ff40003800000 */
.L_x_2766:
[----:B------:R-:W-:Y:S05]  /*8970*/  BSYNC B0 ;  /* 0x0000000000007941 */ /* 0x000fea0003800000 */
.L_x_2765:
[----:B------:R-:W-:Y:S05]  /*8980*/  BRA `(.L_x_2767) ;  /* 0xfffffff800487947 */ /* 0x000fea000383ffff */
.L_x_2749:
[----:B-1----:R1:W2:Y:S02]  /*8990*/  SYNCS.PHASECHK.TRANS64.TRYWAIT P0, [R6+URZ], R5 ;  /* 0x00000005060075a7 */ /* 0x0022a4000800017f */
[----:B--2---:R-:W-:Y:S05]  /*89a0*/  @!P0 NANOSLEEP.SYNCS 0x989680 ;  /* 0x009896800000895d */ /* 0x004fea0003900000 */
[----:B------:R-:W2:Y:S02]  /*89b0*/  @!P0 SYNCS.PHASECHK.TRANS64 P0, [R6+URZ], R5 ;  /* 0x00000005060085a7 */ /* 0x000ea4000800007f */
[----:B--2---:R-:W-:Y:S05]  /*89c0*/  @!P0 BRA `(.L_x_2749) ;  /* 0xfffffffc00f08947 */ /* 0x004fea000383ffff */
[----:B------:R-:W-:Y:S05]  /*89d0*/  BRA `(.L_x_2768) ;  /* 0xfffffff800887947 */ /* 0x000fea000383ffff */
.L_x_2750:
[----:B--2---:R2:W3:Y:S02]  /*89e0*/  SYNCS.PHASECHK.TRANS64.TRYWAIT P0, [R3+URZ], R2 ;  /* 0x00000002030075a7 */ /* 0x0044e4000800017f */
[----:B---3--:R-:W-:Y:S05]  /*89f0*/  @!P0 NANOSLEEP.SYNCS 0x989680 ;  /* 0x009896800000895d */ /* 0x008fea0003900000 */
[----:B------:R-:W3:Y:S02]  /*8a00*/  @!P0 SYNCS.PHASECHK.TRANS64 P0, [R3+URZ], R2 ;  /* 0x00000002030085a7 */ /* 0x000ee4000800007f */
[----:B---3--:R-:W-:Y:S05]  /*8a10*/  @!P0 BRA `(.L_x_2750) ;  /* 0xfffffffc00f08947 */ /* 0x008fea000383ffff */
[----:B------:R-:W-:Y:S05]  /*8a20*/  BRA `(.L_x_2769) ;  /* 0xfffffff8007c7947 */ /* 0x000fea000383ffff */
.L_x_2752:
[----:B--2---:R2:W3:Y:S02]  /*8a30*/  SYNCS.PHASECHK.TRANS64.TRYWAIT P0, [R0+URZ], R5 ;  /* 0x00000005000075a7 */ /* 0x0044e4000800017f */
[----:B---3--:R-:W-:Y:S05]  /*8a40*/  @!P0 NANOSLEEP.SYNCS 0x989680 ;  /* 0x009896800000895d */ /* 0x008fea0003900000 */
[----:B------:R-:W3:Y:S02]  /*8a50*/  @!P0 SYNCS.PHASECHK.TRANS64 P0, [R0+URZ], R5 ;  /* 0x00000005000085a7 */ /* 0x000ee4000800007f */
[----:B---3--:R-:W-:Y:S05]  /*8a60*/  @!P0 BRA `(.L_x_2752) ;  /* 0xfffffffc00f08947 */ /* 0x008fea000383ffff */
[----:B------:R-:W-:Y:S05]  /*8a70*/  BRA `(.L_x_2770) ;  /* 0xfffffff800807947 */ /* 0x000fea000383ffff */
.L_x_2771:
        /* <DEDUP_REMOVED lines=16> */
.L_x_3671:


//--------------------- .text._ZN7cutlass13device_kernelIN5flash11enable_sm90INS1_16FlashAttnBwdSm90INS1_25CollectiveMainloopBwdSm90ILi2ELi2ELi2EN4cute5tupleIJNS5_1CILi1EEES8_S8_EEENS6_IJNS7_ILi64EEENS7_ILi128EEESB_EEENS_6half_tEfNS_4arch4Sm90ELb1ELb0ELb1ELb0ELb1ELb1ELb0ELb0ELi2ELi1ELi2ELi1ELb0EEENS1_24CollectiveEpilogueBwdGQAISC_fSF_Li256ELb0ELb1EEENS1_25SingleTileBwdLPTSchedulerILb0ELi128ELb1EEEEEEEEEvNT_6ParamsE --------------------------
	.section	.text._ZN7cutlass13device_kernelIN5flash11enable_sm90INS1_16FlashAttnBwdSm90INS1_25CollectiveMainloopBwdSm90ILi2ELi2ELi2EN4cute5tupleIJNS5_1CILi1EEES8_S8_EEENS6_IJNS7_ILi64EEENS7_ILi128EEESB_EEENS_6half_tEfNS_4arch4Sm90ELb1ELb0ELb1ELb0ELb1ELb1ELb0ELb0ELi2ELi1ELi2ELi1ELb0EEENS1_24CollectiveEpilogueBwdGQAISC_fSF_Li256ELb0ELb1EEENS1_25SingleTileBwdLPTSchedulerILb0ELi128ELb1EEEEEEEEEvNT_6ParamsE,"ax",@progbits
	.align	128
.text._ZN7cutlass13device_kernelIN5flash11enable_sm90INS1_16FlashAttnBwdSm90INS1_25CollectiveMainloopBwdSm90ILi2ELi2ELi2EN4cute5tupleIJNS5_1CILi1EEES8_S8_EEENS6_IJNS7_ILi64EEENS7_ILi128EEESB_EEENS_6half_tEfNS_4arch4Sm90ELb1ELb0ELb1ELb0ELb1ELb1ELb0ELb0ELi2ELi1ELi2ELi1ELb0EEENS1_24CollectiveEpilogueBwdGQAISC_fSF_Li256ELb0ELb1EEENS1_25SingleTileBwdLPTSchedulerILb0ELi128ELb1EEEEEEEEEvNT_6ParamsE:
        .type           _ZN7cutlass13device_kernelIN5flash11enable_sm90INS1_16FlashAttnBwdSm90INS1_25CollectiveMainloopBwdSm90ILi2ELi2ELi2EN4cute5tupleIJNS5_1CILi1EEES8_S8_EEENS6_IJNS7_ILi64EEENS7_ILi128EEESB_EEENS_6half_tEfNS_4arch4Sm90ELb1ELb0ELb1ELb0ELb1ELb1ELb0ELb0ELi2ELi1ELi2ELi1ELb0EEENS1_24CollectiveEpilogueBwdGQAISC_fSF_Li256ELb0ELb1EEENS1_25SingleTileBwdLPTSchedulerILb0ELi128ELb1EEEEEEEEEvNT_6ParamsE,@function
        .size           _ZN7cutlass13device_kernelIN5flash11enable_sm90INS1_16FlashAttnBwdSm90INS1_25CollectiveMainloopBwdSm90ILi2ELi2ELi2EN4cute5tupleIJNS5_1CILi1EEES8_S8_EEENS6_IJNS7_ILi64EEENS7_ILi128EEESB_EEENS_6half_tEfNS_4arch4Sm90ELb1ELb0ELb1ELb0ELb1ELb1ELb0ELb0ELi2ELi1ELi2ELi1ELb0EEENS1_24CollectiveEpilogueBwdGQAISC_fSF_Li256ELb0ELb1EEENS1_25SingleTileBwdLPTSchedulerILb0ELi128ELb1EEEEEEEEEvNT_6ParamsE,(.L_x_3672 - _ZN7cutlass13device_kernelIN5flash11enable_sm90INS1_16FlashAttnBwdSm90INS1_25CollectiveMainloopBwdSm90ILi2ELi2ELi2EN4cute5tupleIJNS5_1CILi1EEES8_S8_EEENS6_IJNS7_ILi64EEENS7_ILi128EEESB_EEENS_6half_tEfNS_4arch4Sm90ELb1ELb0ELb1ELb0ELb1ELb1ELb0ELb0ELi2ELi1ELi2ELi1ELb0EEENS1_24CollectiveEpilogueBwdGQAISC_fSF_Li256ELb0ELb1EEENS1_25SingleTileBwdLPTSchedulerILb0ELi128ELb1EEEEEEEEEvNT_6ParamsE)
        .other          _ZN7cutlass13device_kernelIN5flash11enable_sm90INS1_16FlashAttnBwdSm90INS1_25CollectiveMainloopBwdSm90ILi2ELi2ELi2EN4cute5tupleIJNS5_1CILi1EEES8_S8_EEENS6_IJNS7_ILi64EEENS7_ILi128EEESB_EEENS_6half_tEfNS_4arch4Sm90ELb1ELb0ELb1ELb0ELb1ELb1ELb0ELb0ELi2ELi1ELi2ELi1ELb0EEENS1_24CollectiveEpilogueBwdGQAISC_fSF_Li256ELb0ELb1EEENS1_25SingleTileBwdLPTSchedulerILb0ELi128ELb1EEEEEEEEEvNT_6ParamsE,@"STO_CUDA_ENTRY STV_DEFAULT"
_ZN7cutlass13device_kernelIN5flash11enable_sm90INS1_16FlashAttnBwdSm90INS1_25CollectiveMainloopBwdSm90ILi2ELi2ELi2EN4cute5tupleIJNS5_1CILi1EEES8_S8_EEENS6_IJNS7_ILi64EEENS7_ILi128EEESB_EEENS_6half_tEfNS_4arch4Sm90ELb1ELb0ELb1ELb0ELb1ELb1ELb0ELb0ELi2ELi1ELi2ELi1ELb0EEENS1_24CollectiveEpilogueBwdGQAISC_fSF_Li256ELb0ELb1EEENS1_25SingleTileBwdLPTSchedulerILb0ELi128ELb1EEEEEEEEEvNT_6ParamsE:
        /* <DEDUP_REMOVED lines=24> */
.L_x_2773:
[----:B------:R-:W-:Y:S05]  /*0180*/  BSYNC B0 ;  /* 0x0000000000007941 */ /* 0x000fea0003800000 */
.L_x_2772:
        /* <DEDUP_REMOVED lines=37> */
.L_x_2774:
        /* <DEDUP_REMOVED lines=22> */
.L_x_2775:
[----:B------:R-:W-:Y:S01]  /*0540*/  PLOP3.LUT P0, PT, PT, PT, UP0, 0x80, 0x0 ;  /* 0x000000000000781c */ /* 0x000fe20003f0f008 */
[----:B------:R-:W-:Y:S01]  /*0550*/  NOP ;  /* 0x0000000000007918 */ /* 0x000fe20000000000 */
[----:B------:R-:W-:Y:S01]  /*0560*/  ULDC.64 UR46, c[0x0][0x208] ;  /* 0x00008200002e7ab9 */ /* 0x000fe20000000a00 */
[----:B------:R-:W-:Y:S01]  /*0570*/  BSSY B6, `(.L_x_2776) ;  /* 0x00008eb000067945 */ /* 0x000fe20003800000 */
[----:B-12-4-:R-:W-:Y:S09]  /*0580*/  BAR.SYNC.DEFER_BLOCKING 0x0 ;  /* 0x0000000000007b1d */ /* 0x016ff20000010000 */
[----:B------:R-:W-:Y:S05]  /*0590*/  @!P0 BRA `(.L_x_2777) ;  /* 0x0000005000c08947 */ /* 0x000fea0003800000 */
.L_x_2778:
        /* <DEDUP_REMOVED lines=32> */
.L_x_2779:
[----:B------:R-:W-:Y:S01]  /*07a0*/  ULDC UR7, c[0x0][0x8cc] ;  /* 0x0002330000077ab9 */ /* 0x000fe20000000800 */
[----:B------:R-:W-:Y:S01]  /*07b0*/  UMOV UR36, UR10 ;  /* 0x0000000a00247c82 */ /* 0x000fe20008000000 */
[----:B------:R-:W-:-:S11]  /*07c0*/  UISETP.NE.AND UP0, UPT, UR7, 0x1, UPT ;  /* 0x000000010700788c */ /* 0x000fd6000bf05270 */
[----:B------:R-:W-:Y:S02]  /*07d0*/  @UP0 ULDC.64 UR8, c[0x0][0x8d0] ;  /* 0x0002340000080ab9 */ /* 0x000fe40000000a00 */
[----:B------:R-:W-:-:S04]  /*07e0*/  UIMAD.WIDE.U32 UR4, UR10, UR8, URZ ;  /* 0x000000080a0472a5 */ /* 0x000fc8000f8e003f */
[----:B------:R-:W-:-:S04]  /*07f0*/  @UP0 USHF.R.U32.HI UR36, URZ, UR9, UR5 ;  /* 0x000000093f240299 */ /* 0x000fc80008011605 */
[----:B------:R-:W-:-:S12]  /*0800*/  UIMAD UR4, UR36, UR7, URZ ;  /* 0x00000007240472a4 */ /* 0x000fd8000f8e023f */
.L_x_2780:
        /* <DEDUP_REMOVED lines=121> */
.L_x_2784:
        /* <DEDUP_REMOVED lines=15> */
.L_x_2783:
        /* <DEDUP_REMOVED lines=23> */
.L_x_2786:
        /* <DEDUP_REMOVED lines=15> */
.L_x_2785:
        /* <DEDUP_REMOVED lines=8> */
.L_x_2890:
        /* <DEDUP_REMOVED lines=15> */
.L_x_2788:
        /* <DEDUP_REMOVED lines=105> */
.L_x_2800:
[----:B------:R-:W-:-:S05]  /*1af0*/  IMAD.U32 R0, RZ, RZ, UR38 ;  /* 0x00000026ff007e24 */ /* 0x000fca000f8e00ff */
[----:B------:R-:W-:-:S04]  /*1b00*/  LOP3.LUT R0, R0, 0x1, RZ, 0xfc, !PT ;  /* 0x0000000100007812 */ /* 0x000fc800078efcff */
[----:B------:R-:W-:-:S13]  /*1b10*/  ISETP.NE.AND P0, PT, R0, 0x3, PT ;  /* 0x000000030000780c */ /* 0x000fda0003f05270 */
[----:B------:R-:W-:Y:S05]  /*1b20*/  @!P0 BRA `(.L_x_2790) ;  /* 0x0000000000048947 */ /* 0x000fea0003800000 */
[----:B------:R-:W-:Y:S01]  /*1b30*/  BPT.TRAP 0x1 ;  /* 0x000000040000795c */ /* 0x000fe20000300000 */
.L_x_2790:
        /* <DEDUP_REMOVED lines=8> */
.L_x_2791:
[----:B---3--:R-:W-:Y:S05]  /*1bc0*/  @P1 BRA `(.L_x_2792) ;  /* 0x0000000000081947 */ /* 0x008fea0003800000 */
[----:B------:R-:W3:Y:S02]  /*1bd0*/  SYNCS.PHASECHK.TRANS64.TRYWAIT P1, [R0+URZ+0x30810], R209 ;  /* 0x030810d1000075a7 */ /* 0x000ee4000802017f */
[----:B---3--:R-:W-:Y:S05]  /*1be0*/  @!P1 BRA `(.L_x_2793) ;  /* 0x0000007800509947 */ /* 0x008fea0003800000 */
.L_x_2792:
        /* <DEDUP_REMOVED lines=84> */
.L_x_2794:
[----:B------:R1:W1:Y:S01]  /*2130*/  SYNCS.PHASECHK.TRANS64.TRYWAIT P1, [R0+URZ+0x30830], R209 ;  /* 0x030830d1000075a7 */ /* 0x000262000802017f */
[----:B------:R-:W-:Y:S05]  /*2140*/  @!P0 BRA `(.L_x_2795) ;  /* 0x0000000000048947 */ /* 0x000fea0003800000 */
[----:B------:R-:W-:Y:S01]  /*2150*/  BPT.TRAP 0x1 ;  /* 0x000000040000795c */ /* 0x000fe20000300000 */
.L_x_2795:
        /* <DEDUP_REMOVED lines=54> */
.L_x_2796:
        /* <DEDUP_REMOVED lines=401> */
[----:B------:R-:W-:-:S05]  /*3dd0*/  IMAD R7, R229, 0x4000, R208 ;  /* 0x00004000e5077824 */ /* 0x000fca00078e02d0 */
[----:B------:R-:W-:Y:S01]  /*3de0*/  R2UR UR7, R7 ;  /* 0x00000000070772ca */ /* 0x000fe200000e0000 */
[----:B------:R-:W-:-:S12]  /*3df0*/  UIADD3 UR6, UR6, 0x180, URZ ;  /* 0x0000018006067890 */ /* 0x000fd8000fffe03f */
[----:B------:R-:W-:-:S04]  /*3e00*/  USHF.R.U32.HI UR7, URZ, 0x4, UR7 ;  /* 0x000000043f077899 */ /* 0x000fc80008011607 */
[----:B------:R-:W-:-:S03]  /*3e10*/  ULOP3.LUT UR12, UR7, 0x3fff, URZ, 0xc0, !UPT ;  /* 0x00003fff070c7892 */ /* 0x000fc6000f8ec03f */
[----:B------:R-:W-:Y:S01]  /*3e20*/  UMOV UR7, 0x40000040 ;  /* 0x4000004000077882 */ /* 0x000fe20000000000 */
[----:B------:R-:W-:Y:S02]  /*3e30*/  WARPGROUP.DEPBAR.LE gsb0, 0x0 ;  /* 0x00008000000079c5 */ /* 0x000fe40000010000 */
[----:B------:R-:W-:-:S06]  /*3e40*/  WARPGROUP.ARRIVE ;  /* 0x00000000000079c5 */ /* 0x000fcc0000000000 */
[----:B------:R-:W-:Y:S03]  /*3e50*/  HGMMA.64x128x16.F32 R24, R152, gdesc[UR8].tnspB, R24, gsb0 ;  /* 0x41e0000898187df0 */ /* 0x000fe60008000818 */
[----:B------:R-:W2:Y:S01]  /*3e60*/  S2R R21, SR_CgaCtaId ;  /* 0x0000000000157919 */ /* 0x000ea20000008800 */
[----:B------:R-:W-:Y:S01]  /*3e70*/  MOV R17, 0x400 ;  /* 0x0000040000117802 */ /* 0x000fe20000000f00 */
[----:B------:R-:W-:Y:S02]  /*3e80*/  WARPGROUP.DEPBAR.LE gsb0, 0x0 ;  /* 0x00008000000079c5 */ /* 0x000fe40000010000 */
[----:B------:R-:W-:Y:S02]  /*3e90*/  F2FP.F16.F32.PACK_AB R152, R215, R213 ;  /* 0x000000d5d798723e */ /* 0x000fe400000000ff */
[----:B------:R-:W-:Y:S02]  /*3ea0*/  F2FP.F16.F32.PACK_AB R154, R219, R217 ;  /* 0x000000d9db9a723e */ /* 0x000fe400000000ff */
[----:B------:R-:W-:-:S02]  /*3eb0*/  F2FP.F16.F32.PACK_AB R153, R216, R214 ;  /* 0x000000d6d899723e */ /* 0x000fc400000000ff */
[----:B------:R-:W-:-:S04]  /*3ec0*/  F2FP.F16.F32.PACK_AB R155, R9, R218 ;  /* 0x000000da099b723e */ /* 0x000fc800000000ff */
[----:B------:R-:W-:-:S06]  /*3ed0*/  WARPGROUP.ARRIVE ;  /* 0x00000000000079c5 */ /* 0x000fcc0000000000 */
[----:B------:R-:W-:Y:S01]  /*3ee0*/  HGMMA.64x128x16.F32 R24, R152, gdesc[UR4].tnspB, R24, gsb0 ;  /* 0x41e0000498187df0 */ /* 0x000fe20008000818 */
[----:B--2---:R-:W-:-:S05]  /*3ef0*/  LEA R17, R21, R17, 0x18 ;  /* 0x0000001115117211 */ /* 0x004fca00078ec0ff */
[----:B------:R-:W-:-:S05]  /*3f00*/  VIADD R17, R17, 0x28800 ;  /* 0x0002880011117836 */ /* 0x000fca0000000000 */
[----:B------:R-:W-:-:S04]  /*3f10*/  SHF.R.U32.HI R6, RZ, 0x4, R17 ;  /* 0x00000004ff067819 */ /* 0x000fc80000011611 */
[----:B------:R-:W-:-:S04]  /*3f20*/  LOP3.LUT R6, R6, 0x3fff, RZ, 0xc0, !PT ;  /* 0x00003fff06067812 */ /* 0x000fc800078ec0ff */
[----:B------:R-:W-:-:S05]  /*3f30*/  LOP3.LUT R6, R6, 0x10000, RZ, 0xfc, !PT ;  /* 0x0001000006067812 */ /* 0x000fca00078efcff */
[----:B------:R-:W-:-:S05]  /*3f40*/  IMAD R6, R3, 0x400, R6 ;  /* 0x0000040003067824 */ /* 0x000fca00078e0206 */
[----:B------:R-:W-:Y:S01]  /*3f50*/  R2UR UR5, R6 ;  /* 0x00000000060572ca */ /* 0x000fe200000e0000 */
[----:B------:R-:W-:Y:S01]  /*3f60*/  UMOV UR9, 0x40000040 ;  /* 0x4000004000097882 */ /* 0x000fe20000000000 */
[----:B------:R-:W-:Y:S01]  /*3f70*/  UMOV UR10, UR12 ;  /* 0x0000000c000a7c82 */ /* 0x000fe20008000000 */
[----:B------:R-:W-:-:S10]  /*3f80*/  UMOV UR11, 0x40000040 ;  /* 0x40000040000b7882 */ /* 0x000fd40000000000 */
        /* <DEDUP_REMOVED lines=63> */
.L_x_2798:
        /* <DEDUP_REMOVED lines=49> */
.L_x_2799:
        /* <DEDUP_REMOVED lines=78> */
.L_x_2782:
[----:B------:R-:W-:Y:S05]  /*4b70*/  @P0 BRA `(.L_x_2781) ;  /* 0x0000004800280947 */ /* 0x000fea0003800000 */
[----:B------:R-:W1:Y:S01]  /*4b80*/  S2R R4, SR_TID.X ;  /* 0x0000000000047919 */ /* 0x000e620000002100 */
[----:B------:R-:W-:Y:S01]  /*4b90*/  ULDC UR8, c[0x0][0x850] ;  /* 0x0002140000087ab9 */ /* 0x000fe20000000800 */
[----:B------:R-:W2:Y:S01]  /*4ba0*/  S2UR UR11, SR_CgaCtaId ;  /* 0x00000000000b79c3 */ /* 0x000ea20000008800 */
[----:B------:R-:W-:Y:S01]  /*4bb0*/  UISETP.NE.AND UP0, UPT, UR8, 0x1, UPT ;  /* 0x000000010800788c */ /* 0x000fe2000bf05270 */
[----:B------:R-:W-:Y:S01]  /*4bc0*/  BSSY B0, `(.L_x_2801) ;  /* 0x000005d000007945 */ /* 0x000fe20003800000 */
[----:B------:R-:W-:Y:S01]  /*4bd0*/  UMOV UR10, UR40 ;  /* 0x00000028000a7c82 */ /* 0x000fe20008000000 */
[----:B------:R-:W-:Y:S01]  /*4be0*/  ULOP3.LUT UR36, URZ, UR36, URZ, 0x33, !UPT ;  /* 0x000000243f247292 */ /* 0x000fe2000f8e333f */
[----:B------:R-:W-:Y:S01]  /*4bf0*/  ULDC.64 UR12, c[0x0][0x818] ;  /* 0x00020600000c7ab9 */ /* 0x000fe20000000a00 */
[----:B------:R-:W-:Y:S01]  /*4c00*/  ULDC UR6, c[0x0][0x8b4] ;  /* 0x00022d0000067ab9 */ /* 0x000fe20000000800 */
[----:B------:R-:W-:Y:S01]  /*4c10*/  ULDC UR16, c[0x0][0x870] ;  /* 0x00021c0000107ab9 */ /* 0x000fe20000000800 */
[----:B------:R-:W-:Y:S01]  /*4c20*/  UIADD3 UR36, UR36, UR6, URZ ;  /* 0x0000000624247290 */ /* 0x000fe2000fffe03f */
[----:B------:R-:W-:-:S03]  /*4c30*/  ULDC UR18, c[0x0][0x80c] ;  /* 0x0002030000127ab9 */ /* 0x000fc60000000800 */
[----:B------:R-:W-:Y:S01]  /*4c40*/  @UP0 ULDC UR4, c[0x0][0x854] ;  /* 0x0002150000040ab9 */ /* 0x000fe20000000800 */
[----:B------:R-:W-:Y:S01]  /*4c50*/  @UP0 ULDC UR7, c[0x0][0x858] ;  /* 0x0002160000070ab9 */ /* 0x000fe20000000800 */
[----:B------:R-:W-:Y:S02]  /*4c60*/  UIMAD.WIDE.U32 UR4, UR40, UR4, URZ ;  /* 0x00000004280472a5 */ /* 0x000fe4000f8e003f */
[----:B------:R-:W-:Y:S02]  /*4c70*/  UIMAD UR16, UR16, UR36, URZ ;  /* 0x00000024101072a4 */ /* 0x000fe4000f8e023f */
[----:B------:R-:W-:Y:S02]  /*4c80*/  @UP0 USHF.R.U32.HI UR10, URZ, UR7, UR5 ;  /* 0x000000073f0a0299 */ /* 0x000fe40008011605 */
[----:B------:R-:W-:Y:S02]  /*4c90*/  USHF.L.U32 UR6, UR36, 0xe, URZ ;  /* 0x0000000e24067899 */ /* 0x000fe4000800063f */
[----:B------:R-:W-:-:S02]  /*4ca0*/  USHF.R.S32.HI UR17, URZ, 0x1f, UR10 ;  /* 0x0000001f3f117899 */ /* 0x000fc4000801140a */
[----:B------:R-:W-:Y:S02]  /*4cb0*/  UIMAD UR16, UR16, UR18, URZ ;  /* 0x00000012101072a4 */ /* 0x000fe4000f8e023f */
[----:B------:R-:W-:Y:S02]  /*4cc0*/  UIMAD UR9, UR17, UR12, URZ ;  /* 0x0000000c110972a4 */ /* 0x000fe4000f8e023f */
[----:B------:R-:W-:Y:S01]  /*4cd0*/  USHF.R.S32.HI UR7, URZ, 0x1f, UR6 ;  /* 0x0000001f3f077899 */ /* 0x000fe20008011406 */
[C---:B-1----:R-:W-:Y:S01]  /*4ce0*/  VIADD R5, R4.reuse, 0xffffff80 ;  /* 0xffffff8004057836 */ /* 0x042fe20000000000 */
[----:B------:R-:W-:Y:S01]  /*4cf0*/  UIMAD UR20, UR10, UR13, UR9 ;  /* 0x0000000d0a1472a4 */ /* 0x000fe2000f8e0209 */
[----:B------:R-:W-:Y:S01]  /*4d00*/  ISETP.NE.AND P1, PT, R4, 0x80, PT ;  /* 0x000000800400780c */ /* 0x000fe20003f25270 */
[----:B------:R-:W-:Y:S02]  /*4d10*/  USHF.R.S32.HI UR19, URZ, 0x1f, UR16 ;  /* 0x0000001f3f137899 */ /* 0x000fe40008011410 */
[----:B------:R-:W-:Y:S01]  /*4d20*/  SHF.R.S32.HI R0, RZ, 0x1f, R5 ;  /* 0x0000001fff007819 */ /* 0x000fe20000011405 */
[----:B------:R-:W-:Y:S01]  /*4d30*/  UMOV UR9, 0x400 ;  /* 0x0000040000097882 */ /* 0x000fe20000000000 */
[----:B------:R-:W-:Y:S01]  /*4d40*/  ULDC.64 UR14, c[0x0][0x840] ;  /* 0x00021000000e7ab9 */ /* 0x000fe20000000a00 */
[----:B--2---:R-:W-:Y:S01]  /*4d50*/  ULEA UR9, UR11, UR9, 0x18 ;  /* 0x000000090b097291 */ /* 0x004fe2000f8ec03f */
[----:B------:R-:W-:Y:S01]  /*4d60*/  LEA.HI R2, R0, R5, RZ, 0x7 ;  /* 0x0000000500027211 */ /* 0x000fe200078f38ff */
[----:B------:R-:W-:Y:S01]  /*4d70*/  UIMAD UR11, UR37, UR18, URZ ;  /* 0x00000012250b72a4 */ /* 0x000fe2000f8e023f */
[----:B------:R-:W-:Y:S01]  /*4d80*/  BAR.SYNC.DEFER_BLOCKING 0x1, 0x100 ;  /* 0x0044000000007b1d */ /* 0x000fe20000010000 */
[----:B------:R-:W-:Y:S01]  /*4d90*/  UIMAD.WIDE.U32 UR4, UR10, UR12, UR6 ;  /* 0x0000000c0a0472a5 */ /* 0x000fe2000f8e0006 */
[C---:B------:R-:W-:Y:S01]  /*4da0*/  LOP3.LUT R0, R2.reuse, 0xfffff80, RZ, 0xc0, !PT ;  /* 0x0fffff8002007812 */ /* 0x040fe200078ec0ff */
[----:B------:R-:W-:Y:S01]  /*4db0*/  IMAD.SHL.U32 R2, R2, 0x40, RZ ;  /* 0x0000004002027824 */ /* 0x000fe200078e00ff */
[----:B------:R-:W-:Y:S01]  /*4dc0*/  USHF.R.S32.HI UR18, URZ, 0x1f, UR11 ;  /* 0x0000001f3f127899 */ /* 0x000fe2000801140b */
[C---:B------:R-:W-:Y:S01]  /*4dd0*/  ISETP.NE.AND P0, PT, R5.reuse, RZ, PT ;  /* 0x000000ff0500720c */ /* 0x040fe20003f05270 */
[----:B------:R-:W-:Y:S01]  /*4de0*/  UIADD3 UR16, UP0, UP1, UR16, UR11, UR10 ;  /* 0x0000000b10107290 */ /* 0x000fe2000f91e00a */
[----:B------:R-:W-:Y:S01]  /*4df0*/  IMAD.IADD R0, R5, 0x1, -R0 ;  /* 0x0000000105007824 */ /* 0x000fe200078e0a00 */
[----:B------:R-:W-:Y:S01]  /*4e00*/  LOP3.LUT R3, R2, 0x3fffe000, RZ, 0xc0, !PT ;  /* 0x3fffe00002037812 */ /* 0x000fe200078ec0ff */
[----:B------:R-:W-:-:S02]  /*4e10*/  UIMAD.WIDE.U32 UR6, UR10, UR14, UR6 ;  /* 0x0000000e0a0672a5 */ /* 0x000fc4000f8e0006 */
[----:B------:R-:W-:Y:S02]  /*4e20*/  UIMAD UR21, UR17, UR14, URZ ;  /* 0x0000000e111572a4 */ /* 0x000fe4000f8e023f */
[----:B------:R-:W-:Y:S01]  /*4e30*/  IMAD R0, R0, 0x4, R3 ;  /* 0x0000000400007824 */ /* 0x000fe200078e0203 */
[----:B------:R-:W-:Y:S02]  /*4e40*/  UIADD3.X UR14, UR19, UR18, UR17, UP0, UP1 ;  /* 0x00000012130e7290 */ /* 0x000fe400087e2411 */
[----:B------:R-:W-:Y:S02]  /*4e50*/  USHF.L.U32 UR11, UR16, 0x2, URZ ;  /* 0x00000002100b7899 */ /* 0x000fe4000800063f */
[----:B------:R-:W-:Y:S01]  /*4e60*/  LEA R0, R0, UR9, 0x2 ;  /* 0x0000000900007c11 */ /* 0x000fe2000f8e10ff */
[----:B------:R-:W-:Y:S01]  /*4e70*/  ULDC.64 UR12, c[0x0][0x868] ;  /* 0x00021a00000c7ab9 */ /* 0x000fe20000000a00 */
[----:B------:R-:W-:Y:S02]  /*4e80*/  USHF.L.U64.HI UR14, UR16, 0x2, UR14 ;  /* 0x00000002100e7899 */ /* 0x000fe4000801020e */
[----:B------:R-:W-:Y:S01]  /*4e90*/  UIADD3 UR16, UP0, UR11, UR12, URZ ;  /* 0x0000000c0b107290 */ /* 0x000fe2000ff1e03f */
[----:B------:R1:W-:Y:S01]  /*4ea0*/  STS.128 [R0], R24 ;  /* 0x0000001800007388 */ /* 0x0003e20000000c00 */
[----:B------:R-:W-:-:S02]  /*4eb0*/  USHF.R.S32.HI UR12, URZ, 0x1f, UR37 ;  /* 0x0000001f3f0c7899 */ /* 0x000fc40008011425 */
[----:B------:R-:W-:Y:S01]  /*4ec0*/  UIMAD UR15, UR10, UR15, UR21 ;  /* 0x0000000f0a0f72a4 */ /* 0x000fe2000f8e0215 */
[----:B------:R1:W-:Y:S01]  /*4ed0*/  STS.128 [R0+0x800], R28 ;  /* 0x0008001c00007388 */ /* 0x0003e20000000c00 */
[----:B------:R-:W-:Y:S01]  /*4ee0*/  ULDC.64 UR18, c[0x0][0x820] ;  /* 0x0002080000127ab9 */ /* 0x000fe20000000a00 */
[----:B------:R-:W-:Y:S01]  /*4ef0*/  UIADD3.X UR17, UR14, UR13, URZ, UP0, !UPT ;  /* 0x0000000d0e117290 */ /* 0x000fe200087fe43f */
[----:B------:R-:W-:Y:S01]  /*4f00*/  IMAD.U32 R2, RZ, RZ, UR16 ;  /* 0x00000010ff027e24 */ /* 0x000fe2000f8e00ff */
[----:B------:R1:W-:Y:S01]  /*4f10*/  STS.128 [R0+0x1000], R32 ;  /* 0x0010002000007388 */ /* 0x0003e20000000c00 */
[----:B------:R-:W-:Y:S01]  /*4f20*/  ULDC.64 UR22, c[0x0][0x848] ;  /* 0x0002120000167ab9 */ /* 0x000fe20000000a00 */
[----:B------:R-:W-:Y:S02]  /*4f30*/  UIMAD UR13, UR12, UR18, URZ ;  /* 0x000000120c0d72a4 */ /* 0x000fe4000f8e023f */
[----:B------:R1:W-:Y:S01]  /*4f40*/  STS.128 [R0+0x1800], R36 ;  /* 0x0018002400007388 */ /* 0x0003e20000000c00 */
[----:B------:R-:W-:Y:S01]  /*4f50*/  UIADD3 UR5, UR5, UR20, URZ ;  /* 0x0000001405057290 */ /* 0x000fe2000fffe03f */
[----:B------:R-:W-:Y:S01]  /*4f60*/  IMAD.U32 R3, RZ, RZ, UR17 ;  /* 0x00000011ff037e24 */ /* 0x000fe2000f8e00ff */
        /* <DEDUP_REMOVED lines=15> */
[----:B------:R-:W-:Y:S01]  /*5060*/  ULEA UR18, UP0, UR4, UR18, 0x2 ;  /* 0x0000001204127291 */ /* 0x000fe2000f80103f */
[----:B------:R1:W-:Y:S01]  /*5070*/  STS.128 [R0+0x4800], R60 ;  /* 0x0048003c00007388 */ /* 0x0003e20000000c00 */
[----:B------:R-:W-:Y:S02]  /*5080*/  UIADD3 UR5, UR7, UR12, URZ ;  /* 0x0000000c07057290 */ /* 0x000fe4000fffe03f */
        /* <DEDUP_REMOVED lines=11> */
.L_x_2803:
[----:B------:R-:W2:Y:S04]  /*5140*/  LDG.E.STRONG.GPU R4, desc[UR46][R2.64] ;  /* 0x0000002e02047981 */ /* 0x000ea8000c1ef900 */
[----:B--2---:R-:W-:Y:S01]  /*5150*/  CCTL.IVALL ;  /* 0x00000000ff00798f */ /* 0x004fe20002000000 */
[----:B------:R-:W-:Y:S05]  /*5160*/  YIELD ;  /* 0x0000000000007946 */ /* 0x000fea0003800000 */
[----:B------:R-:W-:-:S13]  /*5170*/  ISETP.NE.AND P0, PT, R4, UR15, PT ;  /* 0x0000000f04007c0c */ /* 0x000fda000bf05270 */
[----:B------:R-:W-:Y:S05]  /*5180*/  @P0 BRA `(.L_x_2803) ;  /* 0xfffffffc00ec0947 */ /* 0x000fea000383ffff */
.L_x_2802:
[----:B------:R-:W-:Y:S05]  /*5190*/  BSYNC B0 ;  /* 0x0000000000007941 */ /* 0x000fea0003800000 */
.L_x_2801:
[----:B------:R-:W-:-:S03]  /*51a0*/  UMOV UR4, 0xffffffff ;  /* 0xffffffff00047882 */ /* 0x000fc60000000000 */
[----:B------:R-:W-:Y:S05]  /*51b0*/  BRA.DIV UR4, `(.L_x_2804) ;  /* 0x0000004604047947 */ /* 0x000fea000b800000 */
[----:B------:R-:W-:Y:S01]  /*51c0*/  NOP ;  /* 0x0000000000007918 */ /* 0x000fe20000000000 */
.L_x_2893:
        /* <DEDUP_REMOVED lines=15> */
.L_x_2807:
[----:B------:R-:W-:Y:S01]  /*52c0*/  @P0 ELECT P2, URZ, PT ;  /* 0x00000000003f082f */ /* 0x000fe20003840000 */
[----:B------:R2:W-:-:S12]  /*52d0*/  UBLKRED.G.S.ADD.F32.RN [UR4], [UR9], UR6, desc[UR12] ;  /* 0x00000c04090073bb */ /* 0x0005d800080a1406 */
[----:B------:R-:W-:Y:S02]  /*52e0*/  @P2 PLOP3.LUT P0, PT, P2, PT, PT, 0x8, 0x0 ;  /* 0x000000000000281c */ /* 0x000fe4000170e170 */
[----:B------:R-:W-:-:S11]  /*52f0*/  PLOP3.LUT P2, PT, PT, PT, PT, 0x8, 0x0 ;  /* 0x000000000000781c */ /* 0x000fd60003f4e170 */
[----:B--2---:R-:W-:Y:S05]  /*5300*/  @P0 BRA.U.ANY `(.L_x_2807) ;  /* 0xfffffffd00ec0947 */ /* 0x004fea000393ffff */
[----:B------:R0:W-:Y:S01]  /*5310*/  UTMACMDFLUSH ;  /* 0x00000000000079b7 */ /* 0x0001e20000000000 */
[----:B------:R-:W-:-:S04]  /*5320*/  DEPBAR.LE SB0, 0x0 ;  /* 0x000080000000791a */ /* 0x000fc80000000000 */
.L_x_2806:
[----:B------:R-:W-:Y:S05]  /*5330*/  BSYNC B0 ;  /* 0x0000000000007941 */ /* 0x000fea0003800000 */
.L_x_2805:
        /* <DEDUP_REMOVED lines=14> */
.L_x_2809:
[----:B------:R-:W-:Y:S05]  /*5420*/  BSYNC B0 ;  /* 0x0000000000007941 */ /* 0x000fea0003800000 */
.L_x_2808:
        /* <DEDUP_REMOVED lines=24> */
.L_x_2812:
[----:B-12---:R-:W2:Y:S04]  /*55b0*/  LDG.E.STRONG.GPU R0, desc[UR46][R2.64] ;  /* 0x0000002e02007981 */ /* 0x006ea8000c1ef900 */
[----:B--2---:R-:W-:Y:S01]  /*55c0*/  CCTL.IVALL ;  /* 0x00000000ff00798f */ /* 0x004fe20002000000 */
[----:B------:R-:W-:Y:S05]  /*55d0*/  YIELD ;  /* 0x0000000000007946 */ /* 0x000fea0003800000 */
[----:B------:R-:W-:-:S13]  /*55e0*/  ISETP.NE.AND P0, PT, R0, UR15, PT ;  /* 0x0000000f00007c0c */ /* 0x000fda000bf05270 */
[----:B------:R-:W-:Y:S05]  /*55f0*/  @P0 BRA `(.L_x_2812) ;  /* 0xfffffffc00ec0947 */ /* 0x000fea000383ffff */
.L_x_2811:
[----:B------:R-:W-:Y:S05]  /*5600*/  BSYNC B0 ;  /* 0x0000000000007941 */ /* 0x000fea0003800000 */
.L_x_2810:
[----:B------:R-:W-:-:S03]  /*5610*/  UMOV UR4, 0xffffffff ;  /* 0xffffffff00047882 */ /* 0x000fc60000000000 */
[----:B------:R-:W-:Y:S05]  /*5620*/  BRA.DIV UR4, `(.L_x_2813) ;  /* 0x0000004204047947 */ /* 0x000fea000b800000 */
[----:B------:R-:W-:Y:S01]  /*5630*/  NOP ;  /* 0x0000000000007918 */ /* 0x000fe20000000000 */
.L_x_2896:
        /* <DEDUP_REMOVED lines=16> */
.L_x_2816:
[----:B------:R-:W-:Y:S01]  /*5740*/  @P0 ELECT P2, URZ, PT ;  /* 0x00000000003f082f */ /* 0x000fe20003840000 */
[----:B------:R3:W-:-:S12]  /*5750*/  UBLKRED.G.S.ADD.F32.RN [UR4], [UR9], UR6, desc[UR10] ;  /* 0x00000a04090073bb */ /* 0x0007d800080a1406 */
[----:B------:R-:W-:Y:S02]  /*5760*/  @P2 PLOP3.LUT P0, PT, P2, PT, PT, 0x8, 0x0 ;  /* 0x000000000000281c */ /* 0x000fe4000170e170 */
[----:B------:R-:W-:-:S11]  /*5770*/  PLOP3.LUT P2, PT, PT, PT, PT, 0x8, 0x0 ;  /* 0x000000000000781c */ /* 0x000fd60003f4e170 */
[----:B---3--:R-:W-:Y:S05]  /*5780*/  @P0 BRA.U.ANY `(.L_x_2816) ;  /* 0xfffffffd00ec0947 */ /* 0x008fea000393ffff */
[----:B------:R0:W-:Y:S01]  /*5790*/  UTMACMDFLUSH ;  /* 0x00000000000079b7 */ /* 0x0001e20000000000 */
[----:B------:R-:W-:-:S04]  /*57a0*/  DEPBAR.LE SB0, 0x0 ;  /* 0x000080000000791a */ /* 0x000fc80000000000 */
.L_x_2815:
[----:B------:R-:W-:Y:S05]  /*57b0*/  BSYNC B0 ;  /* 0x0000000000007941 */ /* 0x000fea0003800000 */
.L_x_2814:
        /* <DEDUP_REMOVED lines=14> */
.L_x_2777:
        /* <DEDUP_REMOVED lines=29> */
.L_x_2818:
[----:B------:R-:W-:Y:S01]  /*5a70*/  ULDC UR9, c[0x0][0x8cc] ;  /* 0x0002330000097ab9 */ /* 0x000fe20000000800 */
[----:B------:R-:W-:Y:S01]  /*5a80*/  UMOV UR7, UR8 ;  /* 0x0000000800077c82 */ /* 0x000fe20008000000 */
[----:B------:R-:W-:-:S11]  /*5a90*/  UISETP.NE.AND UP0, UPT, UR9, 0x1, UPT ;  /* 0x000000010900788c */ /* 0x000fd6000bf05270 */
[----:B------:R-:W-:Y:S02]  /*5aa0*/  @UP0 ULDC.64 UR10, c[0x0][0x8d0] ;  /* 0x00023400000a0ab9 */ /* 0x000fe40000000a00 */
[----:B------:R-:W-:-:S04]  /*5ab0*/  UIMAD.WIDE.U32 UR4, UR8, UR10, URZ ;  /* 0x0000000a080472a5 */ /* 0x000fc8000f8e003f */
[----:B------:R-:W-:-:S04]  /*5ac0*/  @UP0 USHF.R.U32.HI UR7, URZ, UR11, UR5 ;  /* 0x0000000b3f070299 */ /* 0x000fc80008011605 */
[----:B------:R-:W-:-:S12]  /*5ad0*/  UIMAD UR4, UR7, UR9, URZ ;  /* 0x00000009070472a4 */ /* 0x000fd8000f8e023f */
.L_x_2819:
        /* <DEDUP_REMOVED lines=84> */
.L_x_2823:
[----:B------:R-:W2:Y:S04]  /*6020*/  LDG.E.STRONG.GPU R4, desc[UR46][R2.64] ;  /* 0x0000002e02047981 */ /* 0x000ea8000c1ef900 */
[----:B--2---:R-:W-:Y:S01]  /*6030*/  CCTL.IVALL ;  /* 0x00000000ff00798f */ /* 0x004fe20002000000 */
[----:B------:R-:W-:Y:S05]  /*6040*/  YIELD ;  /* 0x0000000000007946 */ /* 0x000fea0003800000 */
[----:B------:R-:W-:-:S13]  /*6050*/  ISETP.NE.AND P1, PT, R4, R5, PT ;  /* 0x000000050400720c */ /* 0x000fda0003f25270 */
[----:B------:R-:W-:Y:S05]  /*6060*/  @P1 BRA `(.L_x_2823) ;  /* 0xfffffffc00ec1947 */ /* 0x000fea000383ffff */
.L_x_2822:
[----:B------:R-:W-:Y:S05]  /*6070*/  BSYNC B0 ;  /* 0x0000000000007941 */ /* 0x000fea0003800000 */
.L_x_2821:
[----:B------:R-:W-:-:S03]  /*6080*/  UMOV UR4, 0xffffffff ;  /* 0xffffffff00047882 */ /* 0x000fc60000000000 */
[----:B------:R-:W-:Y:S05]  /*6090*/  BRA.DIV UR4, `(.L_x_2824) ;  /* 0x0000003604847947 */ /* 0x000fea000b800000 */
[----:B------:R-:W-:Y:S01]  /*60a0*/  NOP ;  /* 0x0000000000007918 */ /* 0x000fe20000000000 */
.L_x_2899:
        /* <DEDUP_REMOVED lines=22> */
.L_x_2826:
[----:B------:R-:W-:Y:S05]  /*6210*/  BSYNC B0 ;  /* 0x0000000000007941 */ /* 0x000fea0003800000 */
.L_x_2825:
        /* <DEDUP_REMOVED lines=20> */
.L_x_2828:
[----:B------:R-:W-:Y:S05]  /*6360*/  BSYNC B0 ;  /* 0x0000000000007941 */ /* 0x000fea0003800000 */
.L_x_2827:
[----:B------:R-:W-:Y:S06]  /*6370*/  BAR.ARV 0xa, 0xa0 ;  /* 0x0282800000007b1d */ /* 0x000fec0000002000 */
[----:B------:R-:W-:Y:S04]  /*6380*/  BSSY B0, `(.L_x_2829) ;  /* 0x0000003000007945 */ /* 0x000fe80003800000 */
[----:B------:R-:W-:Y:S05]  /*6390*/  @!P0 BRA `(.L_x_2830) ;  /* 0x0000000000048947 */ /* 0x000fea0003800000 */
[----:B------:R-:W-:-:S04]  /*63a0*/  DEPBAR.LE SB0, 0x0 ;  /* 0x000080000000791a */ /* 0x000fc80000000000 */
.L_x_2830:
[----:B------:R-:W-:Y:S05]  /*63b0*/  BSYNC B0 ;  /* 0x0000000000007941 */ /* 0x000fea0003800000 */
.L_x_2829:
        /* <DEDUP_REMOVED lines=19> */
.L_x_2832:
[----:B------:R-:W-:Y:S05]  /*64f0*/  BSYNC B0 ;  /* 0x0000000000007941 */ /* 0x000fea0003800000 */
.L_x_2831:
[----:B------:R-:W-:Y:S01]  /*6500*/  UIADD3 UR17, UR8, 0x1, URZ ;  /* 0x0000000108117890 */ /* 0x000fe2000fffe03f */
[----:B------:R-:W-:Y:S11]  /*6510*/  BRA `(.L_x_2833) ;  /* 0x0000000000047947 */ /* 0x000ff60003800000 */
.L_x_2820:
[----:B------:R-:W-:-:S05]  /*6520*/  UMOV UR17, UR8 ;  /* 0x0000000800117c82 */ /* 0x000fca0008000000 */
.L_x_2833:
        /* <DEDUP_REMOVED lines=12> */
.L_x_2858:
        /* <DEDUP_REMOVED lines=18> */
.L_x_2836:
[----:B------:R-:W2:Y:S04]  /*6710*/  LDG.E.STRONG.GPU R4, desc[UR46][R2.64] ;  /* 0x0000002e02047981 */ /* 0x000ea8000c1ef900 */
[----:B--2---:R-:W-:Y:S01]  /*6720*/  CCTL.IVALL ;  /* 0x00000000ff00798f */ /* 0x004fe20002000000 */
[----:B------:R-:W-:Y:S05]  /*6730*/  YIELD ;  /* 0x0000000000007946 */ /* 0x000fea0003800000 */
[----:B------:R-:W-:-:S13]  /*6740*/  ISETP.NE.AND P1, PT, R4, R5, PT ;  /* 0x000000050400720c */ /* 0x000fda0003f25270 */
[----:B------:R-:W-:Y:S05]  /*6750*/  @P1 BRA `(.L_x_2836) ;  /* 0xfffffffc00ec1947 */ /* 0x000fea000383ffff */
.L_x_2835:
[----:B------:R-:W-:Y:S05]  /*6760*/  BSYNC B0 ;  /* 0x0000000000007941 */ /* 0x000fea0003800000 */
.L_x_2834:
[----:B------:R-:W-:-:S03]  /*6770*/  UMOV UR18, 0xffffffff ;  /* 0xffffffff00127882 */ /* 0x000fc60000000000 */
[----:B------:R-:W-:Y:S05]  /*6780*/  BRA.DIV UR18, `(.L_x_2837) ;  /* 0x0000002e12e47947 */ /* 0x000fea000b800000 */
[----:B------:R-:W-:Y:S01]  /*6790*/  NOP ;  /* 0x0000000000007918 */ /* 0x000fe20000000000 */
.L_x_2902:
        /* <DEDUP_REMOVED lines=19> */
.L_x_2839:
[----:B------:R-:W-:Y:S05]  /*68d0*/  BSYNC B0 ;  /* 0x0000000000007941 */ /* 0x000fea0003800000 */
.L_x_2838:
        /* <DEDUP_REMOVED lines=15> */
.L_x_2841:
[----:B------:R-:W-:Y:S05]  /*69d0*/  BSYNC B0 ;  /* 0x0000000000007941 */ /* 0x000fea0003800000 */
.L_x_2840:
[----:B------:R-:W-:Y:S06]  /*69e0*/  BAR.ARV 0xa, 0xa0 ;  /* 0x0282800000007b1d */ /* 0x000fec0000002000 */
[----:B------:R-:W-:Y:S04]  /*69f0*/  BSSY B0, `(.L_x_2842) ;  /* 0x0000003000007945 */ /* 0x000fe80003800000 */
[----:B------:R-:W-:Y:S05]  /*6a00*/  @!P0 BRA `(.L_x_2843) ;  /* 0x0000000000048947 */ /* 0x000fea0003800000 */
[----:B------:R-:W-:-:S04]  /*6a10*/  DEPBAR.LE SB0, 0x0 ;  /* 0x000080000000791a */ /* 0x000fc80000000000 */
.L_x_2843:
[----:B------:R-:W-:Y:S05]  /*6a20*/  BSYNC B0 ;  /* 0x0000000000007941 */ /* 0x000fea0003800000 */
.L_x_2842:
        /* <DEDUP_REMOVED lines=19> */
.L_x_2845:
[----:B------:R-:W-:Y:S05]  /*6b60*/  BSYNC B0 ;  /* 0x0000000000007941 */ /* 0x000fea0003800000 */
.L_x_2844:
        /* <DEDUP_REMOVED lines=17> */
.L_x_2848:
[----:B------:R-:W2:Y:S04]  /*6c80*/  LDG.E.STRONG.GPU R4, desc[UR46][R2.64] ;  /* 0x0000002e02047981 */ /* 0x000ea8000c1ef900 */
[----:B--2---:R-:W-:Y:S01]  /*6c90*/  CCTL.IVALL ;  /* 0x00000000ff00798f */ /* 0x004fe20002000000 */
[----:B------:R-:W-:Y:S05]  /*6ca0*/  YIELD ;  /* 0x0000000000007946 */ /* 0x000fea0003800000 */
[----:B------:R-:W-:-:S13]  /*6cb0*/  ISETP.NE.AND P1, PT, R4, R5, PT ;  /* 0x000000050400720c */ /* 0x000fda0003f25270 */
[----:B------:R-:W-:Y:S05]  /*6cc0*/  @P1 BRA `(.L_x_2848) ;  /* 0xfffffffc00ec1947 */ /* 0x000fea000383ffff */
.L_x_2847:
[----:B------:R-:W-:Y:S05]  /*6cd0*/  BSYNC B0 ;  /* 0x0000000000007941 */ /* 0x000fea0003800000 */
.L_x_2846:
[----:B------:R-:W-:-:S03]  /*6ce0*/  UMOV UR10, 0xffffffff ;  /* 0xffffffff000a7882 */ /* 0x000fc60000000000 */
[----:B------:R-:W-:Y:S05]  /*6cf0*/  BRA.DIV UR10, `(.L_x_2849) ;  /* 0x0000002a0aa47947 */ /* 0x000fea000b800000 */
[----:B------:R-:W-:Y:S01]  /*6d00*/  NOP ;  /* 0x0000000000007918 */ /* 0x000fe20000000000 */
.L_x_2905:
        /* <DEDUP_REMOVED lines=15> */
.L_x_2851:
[----:B------:R-:W-:Y:S05]  /*6e00*/  BSYNC B0 ;  /* 0x0000000000007941 */ /* 0x000fea0003800000 */
.L_x_2850:
        /* <DEDUP_REMOVED lines=15> */
.L_x_2853:
[----:B------:R-:W-:Y:S05]  /*6f00*/  BSYNC B0 ;  /* 0x0000000000007941 */ /* 0x000fea0003800000 */
.L_x_2852:
[----:B------:R-:W-:Y:S06]  /*6f10*/  BAR.ARV 0xa, 0xa0 ;  /* 0x0282800000007b1d */ /* 0x000fec0000002000 */
[----:B------:R-:W-:Y:S04]  /*6f20*/  BSSY B0, `(.L_x_2854) ;  /* 0x0000003000007945 */ /* 0x000fe80003800000 */
[----:B------:R-:W-:Y:S05]  /*6f30*/  @!P0 BRA `(.L_x_2855) ;  /* 0x0000000000048947 */ /* 0x000fea0003800000 */
[----:B------:R-:W-:-:S04]  /*6f40*/  DEPBAR.LE SB0, 0x0 ;  /* 0x000080000000791a */ /* 0x000fc80000000000 */
.L_x_2855:
[----:B------:R-:W-:Y:S05]  /*6f50*/  BSYNC B0 ;  /* 0x0000000000007941 */ /* 0x000fea0003800000 */
.L_x_2854:
        /* <DEDUP_REMOVED lines=19> */
.L_x_2857:
[----:B------:R-:W-:Y:S05]  /*7090*/  BSYNC B0 ;  /* 0x0000000000007941 */ /* 0x000fea0003800000 */
.L_x_2856:
[----:B------:R-:W-:Y:S02]  /*70a0*/  UIADD3 UR17, UR17, 0x2, URZ ;  /* 0x0000000211117890 */ /* 0x000fe4000fffe03f */
[----:B------:R-:W-:Y:S02]  /*70b0*/  UIADD3 UR4, UR4, 0x4000, URZ ;  /* 0x0000400004047890 */ /* 0x000fe4000fffe03f */
[----:B------:R-:W-:-:S06]  /*70c0*/  UISETP.GE.AND UP0, UPT, UR17, UR5, UPT ;  /* 0x000000051100728c */ /* 0x000fcc000bf06270 */
[----:B------:R-:W-:-:S13]  /*70d0*/  PLOP3.LUT P1, PT, PT, PT, UP0, 0x80, 0x0 ;  /* 0x000000000000781c */ /* 0x000fda0003f2f008 */
[----:B------:R-:W-:Y:S05]  /*70e0*/  @!P1 BRA `(.L_x_2858) ;  /* 0xfffffff400409947 */ /* 0x000fea000383ffff */
[----:B------:R-:W-:Y:S05]  /*70f0*/  BRA `(.L_x_2781) ;  /* 0x0000002000c87947 */ /* 0x000fea0003800000 */
.L_x_2817:
        /* <DEDUP_REMOVED lines=21> */
.L_x_2859:
[----:B------:R-:W-:Y:S01]  /*7250*/  ULDC UR9, c[0x0][0x8cc] ;  /* 0x0002330000097ab9 */ /* 0x000fe20000000800 */
[----:B------:R-:W-:Y:S01]  /*7260*/  UMOV UR7, UR8 ;  /* 0x0000000800077c82 */ /* 0x000fe20008000000 */
[----:B------:R-:W-:-:S11]  /*7270*/  UISETP.NE.AND UP0, UPT, UR9, 0x1, UPT ;  /* 0x000000010900788c */ /* 0x000fd6000bf05270 */
[----:B------:R-:W-:Y:S02]  /*7280*/  @UP0 ULDC.64 UR10, c[0x0][0x8d0] ;  /* 0x00023400000a0ab9 */ /* 0x000fe40000000a00 */
[----:B------:R-:W-:-:S04]  /*7290*/  UIMAD.WIDE.U32 UR4, UR8, UR10, URZ ;  /* 0x0000000a080472a5 */ /* 0x000fc8000f8e003f */
[----:B------:R-:W-:-:S04]  /*72a0*/  @UP0 USHF.R.U32.HI UR7, URZ, UR11, UR5 ;  /* 0x0000000b3f070299 */ /* 0x000fc80008011605 */
[----:B------:R-:W-:-:S12]  /*72b0*/  UIMAD UR4, UR7, UR9, URZ ;  /* 0x00000009070472a4 */ /* 0x000fd8000f8e023f */
.L_x_2860:
        /* <DEDUP_REMOVED lines=73> */
.L_x_2906:
        /* <DEDUP_REMOVED lines=15> */
.L_x_2864:
        /* <DEDUP_REMOVED lines=97> */
.L_x_2875:
[----:B--234-:R-:W-:-:S04]  /*7e50*/  SHF.L.U32 R21, R11, 0x1f, RZ ;  /* 0x0000001f0b157819 */ /* 0x01cfc800000006ff */
[----:B------:R-:W1:Y:S02]  /*7e60*/  SYNCS.PHASECHK.TRANS64.TRYWAIT P1, [R16+URZ+0x30840], R21 ;  /* 0x03084015100075a7 */ /* 0x000e64000802017f */
[----:B-1----:R-:W-:Y:S05]  /*7e70*/  @!P1 BRA `(.L_x_2867) ;  /* 0x0000001800749947 */ /* 0x002fea0003800000 */
.L_x_2907:
[----:B------:R-:W-:Y:S05]  /*7e80*/  @P0 BRA `(.L_x_2868) ;  /* 0x0000000000140947 */ /* 0x000fea0003800000 */
[----:B------:R-:W-:Y:S01]  /*7e90*/  ISETP.NE.AND P1, PT, R6, RZ, PT ;  /* 0x000000ff0600720c */ /* 0x000fe20003f25270 */
[----:B------:R-:W-:-:S04]  /*7ea0*/  IMAD.MOV.U32 R3, RZ, RZ, 0x4100 ;  /* 0x00004100ff037424 */ /* 0x000fc800078e00ff */
[----:B------:R3:W-:Y:S08]  /*7eb0*/  SYNCS.ARRIVE.TRANS64 RZ, [R16+URZ+0x30830], R3 ;  /* 0x0308300310ff79a7 */ /* 0x0007f0000800003f */
[----:B------:R-:W-:Y:S05]  /*7ec0*/  @!P1 BRA `(.L_x_2868) ;  /* 0x0000000000049947 */ /* 0x000fea0003800000 */
[----:B------:R-:W-:Y:S01]  /*7ed0*/  BPT.TRAP 0x1 ;  /* 0x000000040000795c */ /* 0x000fe20000300000 */
.L_x_2868:
        /* <DEDUP_REMOVED lines=36> */
.L_x_2908:
[----:B------:R-:W-:Y:S05]  /*8120*/  @P0 BRA `(.L_x_2870) ;  /* 0x0000000000140947 */ /* 0x000fea0003800000 */
[----:B------:R-:W-:Y:S01]  /*8130*/  ISETP.NE.AND P1, PT, R6, RZ, PT ;  /* 0x000000ff0600720c */ /* 0x000fe20003f25270 */
[----:B------:R-:W-:-:S04]  /*8140*/  IMAD.MOV.U32 R2, RZ, RZ, 0x4100 ;  /* 0x00004100ff027424 */ /* 0x000fc800078e00ff */
[----:B------:R3:W-:Y:S08]  /*8150*/  SYNCS.ARRIVE.TRANS64 RZ, [R16+URZ+0x30818], R2 ;  /* 0x0308180210ff79a7 */ /* 0x0007f0000800003f */
[----:B------:R-:W-:Y:S05]  /*8160*/  @!P1 BRA `(.L_x_2870) ;  /* 0x0000000000049947 */ /* 0x000fea0003800000 */
[----:B------:R-:W-:Y:S01]  /*8170*/  BPT.TRAP 0x1 ;  /* 0x000000040000795c */ /* 0x000fe20000300000 */
.L_x_2870:
        /* <DEDUP_REMOVED lines=36> */
.L_x_2909:
[----:B------:R-:W-:Y:S05]  /*83c0*/  @P0 BRA `(.L_x_2872) ;  /* 0x0000000000140947 */ /* 0x000fea0003800000 */
[----:B------:R-:W-:Y:S01]  /*83d0*/  ISETP.NE.AND P1, PT, R6, RZ, PT ;  /* 0x000000ff0600720c */ /* 0x000fe20003f25270 */
[----:B-123--:R-:W-:-:S04]  /*83e0*/  IMAD.MOV.U32 R21, RZ, RZ, 0x4100 ;  /* 0x00004100ff157424 */ /* 0x00efc800078e00ff */
[----:B------:R4:W-:Y:S08]  /*83f0*/  SYNCS.ARRIVE.TRANS64 RZ, [R16+URZ+0x30838], R21 ;  /* 0x0308381510ff79a7 */ /* 0x0009f0000800003f */
[----:B------:R-:W-:Y:S05]  /*8400*/  @!P1 BRA `(.L_x_2872) ;  /* 0x0000000000049947 */ /* 0x000fea0003800000 */
[----:B------:R-:W-:Y:S01]  /*8410*/  BPT.TRAP 0x1 ;  /* 0x000000040000795c */ /* 0x000fe20000300000 */
.L_x_2872:
        /* <DEDUP_REMOVED lines=31> */
.L_x_2911:
[----:B------:R-:W-:Y:S05]  /*8610*/  @P0 BRA `(.L_x_2874) ;  /* 0x0000000000140947 */ /* 0x000fea0003800000 */
[----:B------:R-:W-:Y:S01]  /*8620*/  ISETP.NE.AND P1, PT, R6, RZ, PT ;  /* 0x000000ff0600720c */ /* 0x000fe20003f25270 */
[----:B------:R-:W-:-:S04]  /*8630*/  IMAD.MOV.U32 R5, RZ, RZ, 0x4100 ;  /* 0x00004100ff057424 */ /* 0x000fc800078e00ff */
[----:B------:R1:W-:Y:S08]  /*8640*/  SYNCS.ARRIVE.TRANS64 RZ, [R16+URZ+0x30810], R5 ;  /* 0x0308100510ff79a7 */ /* 0x0003f0000800003f */
[----:B------:R-:W-:Y:S05]  /*8650*/  @!P1 BRA `(.L_x_2874) ;  /* 0x0000000000049947 */ /* 0x000fea0003800000 */
[----:B------:R-:W-:Y:S01]  /*8660*/  BPT.TRAP 0x1 ;  /* 0x000000040000795c */ /* 0x000fe20000300000 */
.L_x_2874:
        /* <DEDUP_REMOVED lines=37> */
.L_x_2866:
        /* <DEDUP_REMOVED lines=8> */
.L_x_2912:
[----:B------:R-:W-:Y:S05]  /*8940*/  @P0 BRA `(.L_x_2877) ;  /* 0x0000000000140947 */ /* 0x000fea0003800000 */
[----:B------:R-:W-:Y:S01]  /*8950*/  ISETP.NE.AND P1, PT, R6, RZ, PT ;  /* 0x000000ff0600720c */ /* 0x000fe20003f25270 */
[----:B------:R-:W-:-:S04]  /*8960*/  IMAD.MOV.U32 R5, RZ, RZ, 0x4100 ;  /* 0x00004100ff057424 */ /* 0x000fc800078e00ff */
[----:B------:R2:W-:Y:S08]  /*8970*/  SYNCS.ARRIVE.TRANS64 RZ, [R16+URZ+0x30830], R5 ;  /* 0x0308300510ff79a7 */ /* 0x0005f0000800003f */
[----:B------:R-:W-:Y:S05]  /*8980*/  @!P1 BRA `(.L_x_2877) ;  /* 0x0000000000049947 */ /* 0x000fea0003800000 */
[----:B------:R-:W-:Y:S01]  /*8990*/  BPT.TRAP 0x1 ;  /* 0x000000040000795c */ /* 0x000fe20000300000 */
.L_x_2877:
        /* <DEDUP_REMOVED lines=33> */
.L_x_2913:
[----:B------:R-:W-:Y:S05]  /*8bb0*/  @P0 BRA `(.L_x_2879) ;  /* 0x0000000000140947 */ /* 0x000fea0003800000 */
[----:B------:R-:W-:Y:S01]  /*8bc0*/  ISETP.NE.AND P0, PT, R6, RZ, PT ;  /* 0x000000ff0600720c */ /* 0x000fe20003f05270 */
[----:B------:R-:W-:-:S04]  /*8bd0*/  IMAD.MOV.U32 R5, RZ, RZ, 0x4100 ;  /* 0x00004100ff057424 */ /* 0x000fc800078e00ff */
[----:B------:R1:W-:Y:S08]  /*8be0*/  SYNCS.ARRIVE.TRANS64 RZ, [R16+URZ+0x30818], R5 ;  /* 0x0308180510ff79a7 */ /* 0x0003f0000800003f */
[----:B------:R-:W-:Y:S05]  /*8bf0*/  @!P0 BRA `(.L_x_2879) ;  /* 0x0000000000048947 */ /* 0x000fea0003800000 */
[----:B------:R-:W-:Y:S01]  /*8c00*/  BPT.TRAP 0x1 ;  /* 0x000000040000795c */ /* 0x000fe20000300000 */
.L_x_2879:
        /* <DEDUP_REMOVED lines=37> */
.L_x_2865:
[----:B------:R-:W1:Y:S01]  /*8e60*/  S2R R0, SR_TID.X ;  /* 0x0000000000007919 */ /* 0x000e620000002100 */
[----:B------:R-:W-:Y:S01]  /*8e70*/  IMAD R3, R19, 0x8, R16 ;  /* 0x0000000813037824 */ /* 0x000fe200078e0210 */
[----:B-1----:R-:W-:Y:S02]  /*8e80*/  LOP3.LUT R2, R0, 0x7f, RZ, 0xc0, !PT ;  /* 0x0000007f00027812 */ /* 0x002fe400078ec0ff */
[----:B------:R-:W-:Y:S02]  /*8e90*/  SHF.L.U32 R0, R11, 0x1f, RZ ;  /* 0x0000001f0b007819 */ /* 0x000fe400000006ff */
[----:B------:R-:W-:Y:S02]  /*8ea0*/  ISETP.NE.AND P1, PT, R2, RZ, PT ;  /* 0x000000ff0200720c */ /* 0x000fe40003f25270 */
[----:B------:R-:W1:Y:S02]  /*8eb0*/  SYNCS.PHASECHK.TRANS64.TRYWAIT P0, [R3+URZ+0x30840], R0 ;  /* 0x03084000030075a7 */ /* 0x000e64000800017f */
[----:B-1----:R-:W-:Y:S09]  /*8ec0*/  @!P0 BRA `(.L_x_2880) ;  /* 0x0000000800dc8947 */ /* 0x002ff20003800000 */
.L_x_2914:
[----:B------:R-:W-:Y:S05]  /*8ed0*/  @P1 BRA `(.L_x_2881) ;  /* 0x0000000000181947 */ /* 0x000fea0003800000 */
[----:B------:R-:W1:Y:S01]  /*8ee0*/  S2R R2, SR_TID.X ;  /* 0x0000000000027919 */ /* 0x000e620000002100 */
[----:B------:R-:W-:-:S04]  /*8ef0*/  IMAD.MOV.U32 R0, RZ, RZ, 0x4100 ;  /* 0x00004100ff007424 */ /* 0x000fc800078e00ff */
[----:B------:R1:W-:Y:S02]  /*8f00*/  SYNCS.ARRIVE.TRANS64 RZ, [R3+URZ+0x30830], R0 ;  /* 0x0308300003ff79a7 */ /* 0x0003e4000800003f */
[----:B-1----:R-:W-:-:S13]  /*8f10*/  LOP3.LUT P0, RZ, R2, 0x1f, RZ, 0xc0, !PT ;  /* 0x0000001f02ff7812 */ /* 0x002fda000780c0ff */
[----:B------:R-:W-:Y:S05]  /*8f20*/  @!P0 BRA `(.L_x_2881) ;  /* 0x0000000000048947 */ /* 0x000fea0003800000 */
[----:B------:R-:W-:Y:S01]  /*8f30*/  BPT.TRAP 0x1 ;  /* 0x000000040000795c */ /* 0x000fe20000300000 */
.L_x_2881:
        /* <DEDUP_REMOVED lines=40> */
.L_x_2862:
[----:B------:R-:W-:Y:S05]  /*91c0*/  BSYNC B0 ;  /* 0x0000000000007941 */ /* 0x000fea0003800000 */
.L_x_2861:
[----:B------:R-:W-:-:S03]  /*91d0*/  UMOV UR7, 0xffffffff ;  /* 0xffffffff00077882 */ /* 0x000fc60000000000 */
[----:B------:R-:W-:Y:S05]  /*91e0*/  BRA.DIV UR7, `(.L_x_2882) ;  /* 0x0000000a07287947 */ /* 0x000fea000b800000 */
[----:B------:R-:W-:-:S13]  /*91f0*/  ELECT P6, URZ, PT ;  /* 0x00000000003f782f */ /* 0x000fda00038c0000 */
.L_x_2917:
[----:B------:R-:W-:Y:S05]  /*9200*/  @!P6 BRA `(.L_x_2781) ;  /* 0x000000000084e947 */ /* 0x000fea0003800000 */
[----:B------:R-:W-:-:S06]  /*9210*/  ULOP3.LUT UR7, UR38, 0x2, URZ, 0xfc, !UPT ;  /* 0x0000000226077892 */ /* 0x000fcc000f8efc3f */
[----:B------:R-:W-:-:S05]  /*9220*/  IMAD.U32 R2, RZ, RZ, UR7 ;  /* 0x00000007ff027e24 */ /* 0x000fca000f8e00ff */
[----:B------:R-:W-:-:S13]  /*9230*/  ISETP.NE.AND P2, PT, R2, 0x3, PT ;  /* 0x000000030200780c */ /* 0x000fda0003f45270 */
[----:B------:R-:W-:Y:S05]  /*9240*/  @!P2 BRA `(.L_x_2883) ;  /* 0x000000000004a947 */ /* 0x000fea0003800000 */
[----:B------:R-:W-:Y:S01]  /*9250*/  BPT.TRAP 0x1 ;  /* 0x000000040000795c */ /* 0x000fe20000300000 */
.L_x_2883:
        /* <DEDUP_REMOVED lines=15> */
.L_x_2918:
[----:B------:R-:W2:Y:S02]  /*9350*/  SYNCS.PHASECHK.TRANS64.TRYWAIT P0, [R3+URZ], R2 ;  /* 0x00000002030075a7 */ /* 0x000ea4000800017f */
[----:B--2---:R-:W-:Y:S05]  /*9360*/  @!P0 BRA `(.L_x_2885) ;  /* 0x0000000400fc8947 */ /* 0x004fea0003800000 */
.L_x_2919:
[----:B------:R-:W-:Y:S05]  /*9370*/  @!P2 BRA `(.L_x_2886) ;  /* 0x000000000004a947 */ /* 0x000fea0003800000 */
[----:B------:R-:W-:Y:S01]  /*9380*/  BPT.TRAP 0x1 ;  /* 0x000000040000795c */ /* 0x000fe20000300000 */
.L_x_2886:
[----:B--2---:R-:W-:-:S04]  /*9390*/  VIADD R3, R7, 0x30840 ;  /* 0x0003084007037836 */ /* 0x004fc80000000000 */
[----:B------:R-:W-:-:S04]  /*93a0*/  IMAD R0, R0, 0x8, R3 ;  /* 0x0000000800007824 */ /* 0x000fc800078e0203 */
[----:B------:R-:W2:Y:S02]  /*93b0*/  SYNCS.PHASECHK.TRANS64.TRYWAIT P0, [R0+URZ], R5 ;  /* 0x00000005000075a7 */ /* 0x000ea4000800017f */
[----:B--2---:R-:W-:Y:S05]  /*93c0*/  @!P0 BRA `(.L_x_2887) ;  /* 0x0000000400f88947 */ /* 0x004fea0003800000 */
.L_x_2920:
[----:B------:R-:W-:-:S07]  /*93d0*/  IMAD R3, R4, 0x8, R3 ;  /* 0x0000000804037824 */ /* 0x000fce00078e0203 */
.L_x_2888:
[----:B---3--:R3:W4:Y:S02]  /*93e0*/  SYNCS.PHASECHK.TRANS64.TRYWAIT P0, [R3+URZ], R2 ;  /* 0x00000002030075a7 */ /* 0x008724000800017f */
[----:B----4-:R-:W-:Y:S05]  /*93f0*/  @!P0 NANOSLEEP.SYNCS 0x989680 ;  /* 0x009896800000895d */ /* 0x010fea0003900000 */
[----:B------:R-:W4:Y:S02]  /*9400*/  @!P0 SYNCS.PHASECHK.TRANS64 P0, [R3+URZ], R2 ;  /* 0x00000002030085a7 */ /* 0x000f24000800007f */
[----:B----4-:R-:W-:Y:S05]  /*9410*/  @!P0 BRA `(.L_x_2888) ;  /* 0xfffffffc00f08947 */ /* 0x010fea000383ffff */
.L_x_2781:
[----:B------:R-:W-:Y:S05]  /*9420*/  BSYNC B6 ;  /* 0x0000000000067941 */ /* 0x000fea0003800000 */
.L_x_2776:
[----:B------:R-:W-:Y:S05]  /*9430*/  EXIT ;  /* 0x000000000000794d */ /* 0x000fea0003800000 */
.L_x_2787:
[----:B------:R-:W-:Y:S02]  /*9440*/  IMAD.MOV.U32 R12, RZ, RZ, RZ ;  /* 0x000000ffff0c7224 */ /* 0x000fe400078e00ff */
[----:B------:R-:W-:Y:S02]  /*9450*/  IMAD.MOV.U32 R11, RZ, RZ, 0x1f ;  /* 0x0000001fff0b7424 */ /* 0x000fe400078e00ff */
[----:B------:R-:W-:-:S07]  /*9460*/  IMAD.MOV.U32 R15, RZ, RZ, -0x1 ;  /* 0xffffffffff0f7424 */ /* 0x000fce00078e00ff */
[----:B------:R-:W-:Y:S05]  /*9470*/  WARPSYNC.COLLECTIVE R15, `(.L_x_2889) ;  /* 0x000000000f087348 */ /* 0x000fea0003c00000 */
[----:B------:R1:W2:Y:S02]  /*9480*/  SHFL.IDX P6, R14, R13, R12, R11 ;  /* 0x0000000c0d0e7389 */ /* 0x0002a400000c000b */
[----:B-12---:R-:W-:Y:S01]  /*9490*/  ENDCOLLECTIVE ;  /* 0x000000000000791b */ /* 0x006fe20003800000 */
.L_x_2889:
[----:B------:R-:W-:Y:S05]  /*94a0*/  BRA `(.L_x_2890) ;  /* 0xffffff7c00b07947 */ /* 0x000fea000383ffff */
.L_x_2789:
        /* <DEDUP_REMOVED lines=8> */
.L_x_2793:
[----:B---3--:R3:W4:Y:S02]  /*9530*/  SYNCS.PHASECHK.TRANS64.TRYWAIT P1, [R0+URZ+0x30810], R209 ;  /* 0x030810d1000075a7 */ /* 0x008724000802017f */
[----:B----4-:R-:W-:Y:S05]  /*9540*/  @!P1 NANOSLEEP.SYNCS 0x989680 ;  /* 0x009896800000995d */ /* 0x010fea0003900000 */
[----:B------:R-:W4:Y:S02]  /*9550*/  @!P1 SYNCS.PHASECHK.TRANS64 P1, [R0+URZ+0x30810], R209 ;  /* 0x030810d1000095a7 */ /* 0x000f24000802007f */
[----:B----4-:R-:W-:Y:S05]  /*9560*/  @!P1 BRA `(.L_x_2793) ;  /* 0xfffffffc00f09947 */ /* 0x010fea000383ffff */
[----:B------:R-:W-:Y:S05]  /*9570*/  BRA `(.L_x_2792) ;  /* 0xffffff84009c7947 */ /* 0x000fea000383ffff */
.L_x_2797:
[----:B------:R1:W1:Y:S02]  /*9580*/  SYNCS.PHASECHK.TRANS64.TRYWAIT P1, [R0+URZ+0x30830], R209 ;  /* 0x030830d1000075a7 */ /* 0x000264000802017f */
[----:B-1----:R-:W-:Y:S05]  /*9590*/  @!P1 NANOSLEEP.SYNCS 0x989680 ;  /* 0x009896800000995d */ /* 0x002fea0003900000 */
[----:B------:R-:W1:Y:S02]  /*95a0*/  @!P1 SYNCS.PHASECHK.TRANS64 P1, [R0+URZ+0x30830], R209 ;  /* 0x030830d1000095a7 */ /* 0x000e64000802007f */
[----:B-1----:R-:W-:Y:S05]  /*95b0*/  @!P1 BRA `(.L_x_2797) ;  /* 0xfffffffc00f09947 */ /* 0x002fea000383ffff */
[----:B------:R-:W-:Y:S05]  /*95c0*/  BRA `(.L_x_2796) ;  /* 0xffffff8c00bc7947 */ /* 0x000fea000383ffff */
.L_x_2804:
[----:B------:R-:W-:Y:S01]  /*95d0*/  BSSY B0, `(.L_x_2891) ;  /* 0x0000005000007945 */ /* 0x000fe20003800000 */
[----:B------:R-:W-:-:S07]  /*95e0*/  IMAD.MOV.U32 R15, RZ, RZ, -0x1 ;  /* 0xffffffffff0f7424 */ /* 0x000fce00078e00ff */
[----:B-1----:R-:W-:Y:S05]  /*95f0*/  WARPSYNC.COLLECTIVE R15, `(.L_x_2892) ;  /* 0x000000000f087348 */ /* 0x002fea0003c00000 */
[----:B------:R-:W-:Y:S01]  /*9600*/  NOP ;  /* 0x0000000000007918 */ /* 0x000fe20000000000 */
[----:B-1----:R-:W-:Y:S01]  /*9610*/  ENDCOLLECTIVE ;  /* 0x000000000000791b */ /* 0x002fe20003800000 */
.L_x_2892:
[----:B------:R-:W-:Y:S05]  /*9620*/  BSYNC B0 ;  /* 0x0000000000007941 */ /* 0x000fea0003800000 */
.L_x_2891:
[----:B------:R-:W-:Y:S05]  /*9630*/  BRA `(.L_x_2893) ;  /* 0xffffffb800e47947 */ /* 0x000fea000383ffff */
.L_x_2813:
[----:B------:R-:W-:Y:S01]  /*9640*/  BSSY B0, `(.L_x_2894) ;  /* 0x0000005000007945 */ /* 0x000fe20003800000 */
[----:B------:R-:W-:-:S07]  /*9650*/  IMAD.MOV.U32 R15, RZ, RZ, -0x1 ;  /* 0xffffffffff0f7424 */ /* 0x000fce00078e00ff */
[----:B-12---:R-:W-:Y:S05]  /*9660*/  WARPSYNC.COLLECTIVE R15, `(.L_x_2895) ;  /* 0x000000000f087348 */ /* 0x006fea0003c00000 */
[----:B------:R-:W-:Y:S01]  /*9670*/  NOP ;  /* 0x0000000000007918 */ /* 0x000fe20000000000 */
[----:B-12---:R-:W-:Y:S01]  /*9680*/  ENDCOLLECTIVE ;  /* 0x000000000000791b */ /* 0x006fe20003800000 */
.L_x_2895:
[----:B------:R-:W-:Y:S05]  /*9690*/  BSYNC B0 ;  /* 0x0000000000007941 */ /* 0x000fea0003800000 */
.L_x_2894:
[----:B------:R-:W-:Y:S05]  /*96a0*/  BRA `(.L_x_2896) ;  /* 0xffffffbc00e47947 */ /* 0x000fea000383ffff */
.L_x_2824:
[----:B------:R-:W-:Y:S01]  /*96b0*/  BSSY B0, `(.L_x_2897) ;  /* 0x0000005000007945 */ /* 0x000fe20003800000 */
[----:B------:R-:W-:-:S07]  /*96c0*/  IMAD.MOV.U32 R15, RZ, RZ, -0x1 ;  /* 0xffffffffff0f7424 */ /* 0x000fce00078e00ff */
[----:B------:R-:W-:Y:S05]  /*96d0*/  WARPSYNC.COLLECTIVE R15, `(.L_x_2898) ;  /* 0x000000000f087348 */ /* 0x000fea0003c00000 */
[----:B------:R-:W-:Y:S01]  /*96e0*/  NOP ;  /* 0x0000000000007918 */ /* 0x000fe20000000000 */
[----:B------:R-:W-:Y:S01]  /*96f0*/  ENDCOLLECTIVE ;  /* 0x000000000000791b */ /* 0x000fe20003800000 */
.L_x_2898:
[----:B------:R-:W-:Y:S05]  /*9700*/  BSYNC B0 ;  /* 0x0000000000007941 */ /* 0x000fea0003800000 */
.L_x_2897:
[----:B------:R-:W-:Y:S05]  /*9710*/  BRA `(.L_x_2899) ;  /* 0xffffffc800647947 */ /* 0x000fea000383ffff */
.L_x_2837:
[----:B------:R-:W-:Y:S01]  /*9720*/  BSSY B0, `(.L_x_2900) ;  /* 0x0000005000007945 */ /* 0x000fe20003800000 */
[----:B------:R-:W-:-:S07]  /*9730*/  IMAD.MOV.U32 R15, RZ, RZ, -0x1 ;  /* 0xffffffffff0f7424 */ /* 0x000fce00078e00ff */
[----:B------:R-:W-:Y:S05]  /*9740*/  WARPSYNC.COLLECTIVE R15, `(.L_x_2901) ;  /* 0x000000000f087348 */ /* 0x000fea0003c00000 */
[----:B------:R-:W-:Y:S01]  /*9750*/  NOP ;  /* 0x0000000000007918 */ /* 0x000fe20000000000 */
[----:B------:R-:W-:Y:S01]  /*9760*/  ENDCOLLECTIVE ;  /* 0x000000000000791b */ /* 0x000fe20003800000 */
.L_x_2901:
[----:B------:R-:W-:Y:S05]  /*9770*/  BSYNC B0 ;  /* 0x0000000000007941 */ /* 0x000fea0003800000 */
.L_x_2900:
[----:B------:R-:W-:Y:S05]  /*9780*/  BRA `(.L_x_2902) ;  /* 0xffffffd000047947 */ /* 0x000fea000383ffff */
.L_x_2849:
[----:B------:R-:W-:Y:S01]  /*9790*/  BSSY B0, `(.L_x_2903) ;  /* 0x0000005000007945 */ /* 0x000fe20003800000 */
[----:B------:R-:W-:-:S07]  /*97a0*/  IMAD.MOV.U32 R15, RZ, RZ, -0x1 ;  /* 0xffffffffff0f7424 */ /* 0x000fce00078e00ff */
[----:B------:R-:W-:Y:S05]  /*97b0*/  WARPSYNC.COLLECTIVE R15, `(.L_x_2904) ;  /* 0x000000000f087348 */ /* 0x000fea0003c00000 */
[----:B------:R-:W-:Y:S01]  /*97c0*/  NOP ;  /* 0x0000000000007918 */ /* 0x000fe20000000000 */
[----:B------:R-:W-:Y:S01]  /*97d0*/  ENDCOLLECTIVE ;  /* 0x000000000000791b */ /* 0x000fe20003800000 */
.L_x_2904:
[----:B------:R-:W-:Y:S05]  /*97e0*/  BSYNC B0 ;  /* 0x0000000000007941 */ /* 0x000fea0003800000 */
.L_x_2903:
[----:B------:R-:W-:Y:S05]  /*97f0*/  BRA `(.L_x_2905) ;  /* 0xffffffd400447947 */ /* 0x000fea000383ffff */
.L_x_2863:
[----:B-1----:R1:W2:Y:S02]  /*9800*/  SYNCS.PHASECHK.TRANS64.TRYWAIT P0, [R16+URZ+0x30820], R3 ;  /* 0x03082003100075a7 */ /* 0x0022a4000800017f */
[----:B--2---:R-:W-:Y:S05]  /*9810*/  @!P0 NANOSLEEP.SYNCS 0x989680 ;  /* 0x009896800000895d */ /* 0x004fea0003900000 */
[----:B------:R-:W2:Y:S02]  /*9820*/  @!P0 SYNCS.PHASECHK.TRANS64 P0, [R16+URZ+0x30820], R3 ;  /* 0x03082003100085a7 */ /* 0x000ea4000800007f */
[----:B--2---:R-:W-:Y:S05]  /*9830*/  @!P0 BRA `(.L_x_2863) ;  /* 0xfffffffc00f08947 */ /* 0x004fea000383ffff */
[----:B------:R-:W-:Y:S05]  /*9840*/  BRA `(.L_x_2906) ;  /* 0xffffffdc00c07947 */ /* 0x000fea000383ffff */
.L_x_2867:
[----:B-1----:R1:W3:Y:S02]  /*9850*/  SYNCS.PHASECHK.TRANS64.TRYWAIT P1, [R16+URZ+0x30840], R21 ;  /* 0x03084015100075a7 */ /* 0x0022e4000802017f */
[----:B---3--:R-:W-:Y:S05]  /*9860*/  @!P1 NANOSLEEP.SYNCS 0x989680 ;  /* 0x009896800000995d */ /* 0x008fea0003900000 */
[----:B------:R-:W3:Y:S02]  /*9870*/  @!P1 SYNCS.PHASECHK.TRANS64 P1, [R16+URZ+0x30840], R21 ;  /* 0x03084015100095a7 */ /* 0x000ee4000802007f */
[----:B---3--:R-:W-:Y:S05]  /*9880*/  @!P1 BRA `(.L_x_2867) ;  /* 0xfffffffc00f09947 */ /* 0x008fea000383ffff */
[----:B------:R-:W-:Y:S05]  /*9890*/  BRA `(.L_x_2907) ;  /* 0xffffffe400787947 */ /* 0x000fea000383ffff */
.L_x_2869:
[----:B--2---:R2:W3:Y:S02]  /*98a0*/  SYNCS.PHASECHK.TRANS64.TRYWAIT P1, [R16+URZ+0x30828], R21 ;  /* 0x03082815100075a7 */ /* 0x0044e4000802017f */
[----:B---3--:R-:W-:Y:S05]  /*98b0*/  @!P1 NANOSLEEP.SYNCS 0x989680 ;  /* 0x009896800000995d */ /* 0x008fea0003900000 */
[----:B------:R-:W3:Y:S02]  /*98c0*/  @!P1 SYNCS.PHASECHK.TRANS64 P1, [R16+URZ+0x30828], R21 ;  /* 0x03082815100095a7 */ /* 0x000ee4000802007f */
[----:B---3--:R-:W-:Y:S05]  /*98d0*/  @!P1 BRA `(.L_x_2869) ;  /* 0xfffffffc00f09947 */ /* 0x008fea000383ffff */
[----:B------:R-:W-:Y:S05]  /*98e0*/  BRA `(.L_x_2908) ;  /* 0xffffffe8000c7947 */ /* 0x000fea000383ffff */
.L_x_2871:
[----:B---3--:R3:W4:Y:S02]  /*98f0*/  SYNCS.PHASECHK.TRANS64.TRYWAIT P1, [R16+URZ+0x30848], R21 ;  /* 0x03084815100075a7 */ /* 0x008724000802017f */
[----:B----4-:R-:W-:Y:S05]  /*9900*/  @!P1 NANOSLEEP.SYNCS 0x989680 ;  /* 0x009896800000995d */ /* 0x010fea0003900000 */
[----:B------:R-:W4:Y:S02]  /*9910*/  @!P1 SYNCS.PHASECHK.TRANS64 P1, [R16+URZ+0x30848], R21 ;  /* 0x03084815100095a7 */ /* 0x000f24000802007f */
[----:B----4-:R-:W-:Y:S05]  /*9920*/  @!P1 BRA `(.L_x_2871) ;  /* 0xfffffffc00f09947 */ /* 0x010fea000383ffff */
[----:B------:R-:W-:Y:S05]  /*9930*/  BRA `(.L_x_2909) ;  /* 0xffffffe800a07947 */ /* 0x000fea000383ffff */
.L_x_2873:
[----:B------:R-:W-:-:S07]  /*9940*/  SHF.L.U32 R5, R11, 0x1f, RZ ;  /* 0x0000001f0b057819 */ /* 0x000fce00000006ff */
.L_x_2910:
[----:B------:R1:W1:Y:S02]  /*9950*/  SYNCS.PHASECHK.TRANS64.TRYWAIT P1, [R16+URZ+0x30820], R5 ;  /* 0x03082005100075a7 */ /* 0x000264000802017f */
[----:B-1----:R-:W-:Y:S05]  /*9960*/  @!P1 NANOSLEEP.SYNCS 0x989680 ;  /* 0x009896800000995d */ /* 0x002fea0003900000 */
[----:B------:R-:W1:Y:S02]  /*9970*/  @!P1 SYNCS.PHASECHK.TRANS64 P1, [R16+URZ+0x30820], R5 ;  /* 0x03082005100095a7 */ /* 0x000e64000802007f */
[----:B-1----:R-:W-:Y:S05]  /*9980*/  @!P1 BRA `(.L_x_2910) ;  /* 0xfffffffc00f09947 */ /* 0x002fea000383ffff */
[----:B------:R-:W-:Y:S05]  /*9990*/  BRA `(.L_x_2911) ;  /* 0xffffffec001c7947 */ /* 0x000fea000383ffff */
.L_x_2876:
[----:B-1----:R1:W2:Y:S02]  /*99a0*/  SYNCS.PHASECHK.TRANS64.TRYWAIT P1, [R16+URZ+0x30840], R13 ;  /* 0x0308400d100075a7 */ /* 0x0022a4000802017f */
[----:B--2---:R-:W-:Y:S05]  /*99b0*/  @!P1 NANOSLEEP.SYNCS 0x989680 ;  /* 0x009896800000995d */ /* 0x004fea0003900000 */
[----:B------:R-:W2:Y:S02]  /*99c0*/  @!P1 SYNCS.PHASECHK.TRANS64 P1, [R16+URZ+0x30840], R13 ;  /* 0x0308400d100095a7 */ /* 0x000ea4000802007f */
[----:B--2---:R-:W-:Y:S05]  /*99d0*/  @!P1 BRA `(.L_x_2876) ;  /* 0xfffffffc00f09947 */ /* 0x004fea000383ffff */
[----:B------:R-:W-:Y:S05]  /*99e0*/  BRA `(.L_x_2912) ;  /* 0xffffffec00d47947 */ /* 0x000fea000383ffff */
.L_x_2878:
[----:B--2---:R2:W1:Y:S02]  /*99f0*/  SYNCS.PHASECHK.TRANS64.TRYWAIT P1, [R16+URZ+0x30828], R13 ;  /* 0x0308280d100075a7 */ /* 0x004464000802017f */
[----:B-1----:R-:W-:Y:S05]  /*9a00*/  @!P1 NANOSLEEP.SYNCS 0x989680 ;  /* 0x009896800000995d */ /* 0x002fea0003900000 */
[----:B------:R-:W1:Y:S02]  /*9a10*/  @!P1 SYNCS.PHASECHK.TRANS64 P1, [R16+URZ+0x30828], R13 ;  /* 0x0308280d100095a7 */ /* 0x000e64000802007f */
[----:B-1----:R-:W-:Y:S05]  /*9a20*/  @!P1 BRA `(.L_x_2878) ;  /* 0xfffffffc00f09947 */ /* 0x002fea000383ffff */
[----:B------:R-:W-:Y:S05]  /*9a30*/  BRA `(.L_x_2913) ;  /* 0xfffffff0005c7947 */ /* 0x000fea000383ffff */
.L_x_2880:
[----:B------:R1:W1:Y:S02]  /*9a40*/  SYNCS.PHASECHK.TRANS64.TRYWAIT P0, [R3+URZ+0x30840], R0 ;  /* 0x03084000030075a7 */ /* 0x000264000800017f */
[----:B-1----:R-:W-:Y:S05]  /*9a50*/  @!P0 NANOSLEEP.SYNCS 0x989680 ;  /* 0x009896800000895d */ /* 0x002fea0003900000 */
[----:B------:R-:W1:Y:S02]  /*9a60*/  @!P0 SYNCS.PHASECHK.TRANS64 P0, [R3+URZ+0x30840], R0 ;  /* 0x03084000030085a7 */ /* 0x000e64000800007f */
[----:B-1----:R-:W-:Y:S05]  /*9a70*/  @!P0 BRA `(.L_x_2880) ;  /* 0xfffffffc00f08947 */ /* 0x002fea000383ffff */
[----:B------:R-:W-:Y:S05]  /*9a80*/  BRA `(.L_x_2914) ;  /* 0xfffffff400107947 */ /* 0x000fea000383ffff */
.L_x_2882:
[----:B------:R-:W-:Y:S01]  /*9a90*/  BSSY B0, `(.L_x_2915) ;  /* 0x0000006000007945 */ /* 0x000fe20003800000 */
[----:B------:R-:W-:-:S07]  /*9aa0*/  IMAD.MOV.U32 R15, RZ, RZ, -0x1 ;  /* 0xffffffffff0f7424 */ /* 0x000fce00078e00ff */
[----:B------:R-:W-:Y:S05]  /*9ab0*/  WARPSYNC.COLLECTIVE R15, `(.L_x_2916) ;  /* 0x000000000f0c7348 */ /* 0x000fea0003c00000 */
[----:B------:R-:W-:Y:S02]  /*9ac0*/  ELECT P6, UR62, PT ;  /* 0x00000000003e782f */ /* 0x000fe400038c0000 */
[----:B------:R-:W-:Y:S01]  /*9ad0*/  MOV R14, UR62 ;  /* 0x0000003e000e7c02 */ /* 0x000fe20008000f00 */
[----:B------:R-:W-:Y:S10]  /*9ae0*/  ENDCOLLECTIVE ;  /* 0x000000000000791b */ /* 0x000ff40003800000 */
.L_x_2916:
[----:B------:R-:W-:Y:S05]  /*9af0*/  BSYNC B0 ;  /* 0x0000000000007941 */ /* 0x000fea0003800000 */
.L_x_2915:
[----:B------:R-:W-:Y:S05]  /*9b00*/  BRA `(.L_x_2917) ;  /* 0xfffffff400bc7947 */ /* 0x000fea000383ffff */
.L_x_2884:
[----:B-1----:R1:W2:Y:S02]  /*9b10*/  SYNCS.PHASECHK.TRANS64.TRYWAIT P0, [R6+URZ], R5 ;  /* 0x00000005060075a7 */ /* 0x0022a4000800017f */
[----:B--2---:R-:W-:Y:S05]  /*9b20*/  @!P0 NANOSLEEP.SYNCS 0x989680 ;  /* 0x009896800000895d */ /* 0x004fea0003900000 */
[----:B------:R-:W2:Y:S02]  /*9b30*/  @!P0 SYNCS.PHASECHK.TRANS64 P0, [R6+URZ], R5 ;  /* 0x00000005060085a7 */ /* 0x000ea4000800007f */
[----:B--2---:R-:W-:Y:S05]  /*9b40*/  @!P0 BRA `(.L_x_2884) ;  /* 0xfffffffc00f08947 */ /* 0x004fea000383ffff */
[----:B------:R-:W-:Y:S05]  /*9b50*/  BRA `(.L_x_2918) ;  /* 0xfffffff400fc7947 */ /* 0x000fea000383ffff */
.L_x_2885:
[----:B--2---:R2:W3:Y:S02]  /*9b60*/  SYNCS.PHASECHK.TRANS64.TRYWAIT P0, [R3+URZ], R2 ;  /* 0x00000002030075a7 */ /* 0x0044e4000800017f */
[----:B---3--:R-:W-:Y:S05]  /*9b70*/  @!P0 NANOSLEEP.SYNCS 0x989680 ;  /* 0x009896800000895d */ /* 0x008fea0003900000 */
[----:B------:R-:W3:Y:S02]  /*9b80*/  @!P0 SYNCS.PHASECHK.TRANS64 P0, [R3+URZ], R2 ;  /* 0x00000002030085a7 */ /* 0x000ee4000800007f */
[----:B---3--:R-:W-:Y:S05]  /*9b90*/  @!P0 BRA `(.L_x_2885) ;  /* 0xfffffffc00f08947 */ /* 0x008fea000383ffff */
[----:B------:R-:W-:Y:S05]  /*9ba0*/  BRA `(.L_x_2919) ;  /* 0xfffffff400f07947 */ /* 0x000fea000383ffff */
.L_x_2887:
[----:B--2---:R2:W3:Y:S02]  /*9bb0*/  SYNCS.PHASECHK.TRANS64.TRYWAIT P0, [R0+URZ], R5 ;  /* 0x00000005000075a7 */ /* 0x0044e4000800017f */
[----:B---3--:R-:W-:Y:S05]  /*9bc0*/  @!P0 NANOSLEEP.SYNCS 0x989680 ;  /* 0x009896800000895d */ /* 0x008fea0003900000 */
[----:B------:R-:W3:Y:S02]  /*9bd0*/  @!P0 SYNCS.PHASECHK.TRANS64 P0, [R0+URZ], R5 ;  /* 0x00000005000085a7 */ /* 0x000ee4000800007f */
[----:B---3--:R-:W-:Y:S05]  /*9be0*/  @!P0 BRA `(.L_x_2887) ;  /* 0xfffffffc00f08947 */ /* 0x008fea000383ffff */
[----:B------:R-:W-:Y:S05]  /*9bf0*/  BRA `(.L_x_2920) ;  /* 0xfffffff400f47947 */ /* 0x000fea000383ffff */
.L_x_2921:
        /* <DEDUP_REMOVED lines=16> */
.L_x_3672:


//--------------------- .text._ZN7cutlass13device_kernelIN5flash22FlashAttnBwdPreprocessIN4cute5tupleIJNS3_1CILi64EEENS5_ILi128EEEEEENS_6half_tEfNS_4arch4Sm90ELb1ELb0EEEEEvNT_6ParamsE --------------------------
	.section	.text._ZN7cutlass13device_kernelIN5flash22FlashAttnBwdPreprocessIN4cute5tupleIJNS3_1CILi64EEENS5_ILi128EEEEEENS_6half_tEfNS_4arch4Sm90ELb1ELb0EEEEEvNT_6ParamsE,"ax",@progbits
	.align	128
.text._ZN7cutlass13device_kernelIN5flash22FlashAttnBwdPreprocessIN4cute5tupleIJNS3_1CILi64EEENS5_ILi128EEEEEENS_6half_tEfNS_4arch4Sm90ELb1ELb0EEEEEvNT_6ParamsE:
        .type           _ZN7cutlass13device_kernelIN5flash22FlashAttnBwdPreprocessIN4cute5tupleIJNS3_1CILi64EEENS5_ILi128EEEEEENS_6half_tEfNS_4arch4Sm90ELb1ELb0EEEEEvNT_6ParamsE,@function
        .size           _ZN7cutlass13device_kernelIN5flash22FlashAttnBwdPreprocessIN4cute5tupleIJNS3_1CILi64EEENS5_ILi128EEEEEENS_6half_tEfNS_4arch4Sm90ELb1ELb0EEEEEvNT_6ParamsE,(.L_x_3673 - _ZN7cutlass13device_kernelIN5flash22FlashAttnBwdPreprocessIN4cute5tupleIJNS3_1CILi64EEENS5_ILi128EEEEEENS_6half_tEfNS_4arch4Sm90ELb1ELb0EEEEEvNT_6ParamsE)
        .other          _ZN7cutlass13device_kernelIN5flash22FlashAttnBwdPreprocessIN4cute5tupleIJNS3_1CILi64EEENS5_ILi128EEEEEENS_6half_tEfNS_4arch4Sm90ELb1ELb0EEEEEvNT_6ParamsE,@"STO_CUDA_ENTRY STV_DEFAULT"
_ZN7cutlass13device_kernelIN5flash22FlashAttnBwdPreprocessIN4cute5tupleIJNS3_1CILi64EEENS5_ILi128EEEEEENS_6half_tEfNS_4arch4Sm90ELb1ELb0EEEEEvNT_6ParamsE:
[----:B------:R-:W-:Y:S01]  /*0000*/  LDC R1, c[0x0][0x28] ;  /* 0x00000a00ff017b82 */ /* 0x000fe20000000800 */
[----:B------:R-:W0:Y:S07]  /*0010*/  S2R R0, SR_TID.X ;  /* 0x0000000000007919 */ /* 0x000e2e0000002100 */
[----:B------:R-:W1:Y:S01]  /*0020*/  S2UR UR8, SR_CTAID.Y ;  /* 0x00000000000879c3 */ /* 0x000e620000002600 */
[----:B------:R-:W-:Y:S01]  /*0030*/  ULDC UR4, c[0x0][0x218] ;  /* 0x0000860000047ab9 */ /* 0x000fe20000000800 */
[----:B------:R-:W-:Y:S01]  /*0040*/  ULDC UR5, c[0x0][0x21c] ;  /* 0x0000870000057ab9 */ /* 0x000fe20000000800 */
[----:B------:R-:W2:Y:S01]  /*0050*/  S2R R2, SR_CTAID.X ;  /* 0x0000000000027919 */ /* 0x000ea20000002500 */
[----:B------:R-:W-:-:S04]  /*0060*/  ULDC.64 UR6, c[0x0][0x208] ;  /* 0x0000820000067ab9 */ /* 0x000fc80000000a00 */
[----:B------:R-:W3:Y:S08]  /*0070*/  LDC.64 R10, c[0x0][0x230] ;  /* 0x00008c00ff0a7b82 */ /* 0x000ef00000000a00 */
[----:B------:R-:W4:Y:S08]  /*0080*/  S2UR UR9, SR_CTAID.Z ;  /* 0x00000000000979c3 */ /* 0x000f300000002700 */
[----:B------:R-:W4:Y:S01]  /*0090*/  LDC.64 R18, c[0x0][0x250] ;  /* 0x00009400ff127b82 */ /* 0x000f220000000a00 */
[----:B-1----:R-:W-:Y:S01]  /*00a0*/  USHF.R.S32.HI UR10, URZ, 0x1f, UR8 ;  /* 0x0000001f3f0a7899 */ /* 0x002fe20008011408 */
[----:B0-----:R-:W-:-:S06]  /*00b0*/  SHF.R.S32.HI R3, RZ, 0x1f, R0 ;  /* 0x0000001fff037819 */ /* 0x001fcc0000011400 */
[----:B------:R-:W0:Y:S01]  /*00c0*/  LDC.64 R40, c[0x0][0x238] ;  /* 0x00008e00ff287b82 */ /* 0x000e220000000a00 */
[----:B---3--:R-:W-:Y:S01]  /*00d0*/  IMAD R4, R10, UR10, RZ ;  /* 0x0000000a0a047c24 */ /* 0x008fe2000f8e02ff */
[----:B------:R-:W-:Y:S02]  /*00e0*/  LEA.HI R46, R3, R0, RZ, 0x4 ;  /* 0x00000000032e7211 */ /* 0x000fe400078f20ff */
[----:B--2---:R-:W-:Y:S01]  /*00f0*/  SHF.L.U32 R44, R2, 0x6, RZ ;  /* 0x00000006022c7819 */ /* 0x004fe200000006ff */
[----:B------:R-:W-:Y:S01]  /*0100*/  IMAD R11, R11, UR8, R4 ;  /* 0x000000080b0b7c24 */ /* 0x000fe2000f8e0204 */
[----:B------:R-:W-:Y:S02]  /*0110*/  LOP3.LUT R5, R46, 0xfffffff0, RZ, 0xc0, !PT ;  /* 0xfffffff02e057812 */ /* 0x000fe400078ec0ff */
[----:B------:R-:W1:Y:S01]  /*0120*/  LDC.64 R42, c[0x0][0x258] ;  /* 0x00009600ff2a7b82 */ /* 0x000e620000000a00 */
[----:B------:R-:W-:Y:S01]  /*0130*/  IADD3 R3, -R44, UR4, RZ ;  /* 0x000000042c037c10 */ /* 0x000fe2000fffe1ff */
[----:B----4-:R-:W-:Y:S01]  /*0140*/  USHF.R.S32.HI UR11, URZ, 0x1f, UR9 ;  /* 0x0000001f3f0b7899 */ /* 0x010fe20008011409 */
[----:B------:R-:W-:-:S02]  /*0150*/  SHF.R.S32.HI R46, RZ, 0x4, R46 ;  /* 0x00000004ff2e7819 */ /* 0x000fc4000001142e */
[----:B------:R-:W-:Y:S02]  /*0160*/  IADD3 R5, -R5, R0, RZ ;  /* 0x0000000005057210 */ /* 0x000fe40007ffe1ff */
[----:B------:R-:W-:Y:S01]  /*0170*/  ISETP.GE.AND P1, PT, R46, R3, PT ;  /* 0x000000032e00720c */ /* 0x000fe20003f26270 */
[----:B------:R-:W-:Y:S01]  /*0180*/  IMAD R16, R18, UR10, RZ ;  /* 0x0000000a12107c24 */ /* 0x000fe2000f8e02ff */
[----:B------:R-:W-:Y:S02]  /*0190*/  SHF.L.U32 R8, R5, 0x3, RZ ;  /* 0x0000000305087819 */ /* 0x000fe400000006ff */
[----:B------:R-:W-:Y:S02]  /*01a0*/  IADD3 R4, R46, 0x10, RZ ;  /* 0x000000102e047810 */ /* 0x000fe40007ffe0ff */
[C---:B------:R-:W-:Y:S02]  /*01b0*/  ISETP.LT.AND P3, PT, R8.reuse, UR5, !P1 ;  /* 0x0000000508007c0c */ /* 0x040fe4000cf61270 */
[----:B------:R-:W-:-:S02]  /*01c0*/  ISETP.GE.AND P0, PT, R8, UR5, PT ;  /* 0x0000000508007c0c */ /* 0x000fc4000bf06270 */
[----:B------:R-:W-:Y:S02]  /*01d0*/  SHF.R.S32.HI R9, RZ, 0x1f, R8 ;  /* 0x0000001fff097819 */ /* 0x000fe40000011408 */
[----:B------:R-:W-:Y:S02]  /*01e0*/  ISETP.LT.AND P2, PT, R4, R3, !P0 ;  /* 0x000000030400720c */ /* 0x000fe40004741270 */
[----:B------:R-:W-:Y:S01]  /*01f0*/  SHF.R.S32.HI R47, RZ, 0x1f, R46 ;  /* 0x0000001fff2f7819 */ /* 0x000fe2000001142e */
[----:B------:R-:W-:-:S04]  /*0200*/  IMAD.WIDE.U32 R6, R10, UR8, R8 ;  /* 0x000000080a067c25 */ /* 0x000fc8000f8e0008 */
[----:B------:R-:W2:Y:S01]  /*0210*/  @P3 LDC.64 R14, c[0x0][0x228] ;  /* 0x00008a00ff0e3b82 */ /* 0x000ea20000000a00 */
[----:B0-----:R-:W-:Y:S01]  /*0220*/  IMAD R10, R40, UR11, RZ ;  /* 0x0000000b280a7c24 */ /* 0x001fe2000f8e02ff */
[----:B------:R-:W-:Y:S01]  /*0230*/  IADD3 R7, R7, R11, RZ ;  /* 0x0000000b07077210 */ /* 0x000fe20007ffe0ff */
[----:B------:R-:W-:Y:S02]  /*0240*/  IMAD R11, R19, UR8, R16 ;  /* 0x00000008130b7c24 */ /* 0x000fe4000f8e0210 */
[----:B------:R-:W-:-:S03]  /*0250*/  IMAD.WIDE.U32 R8, R18, UR8, R8 ;  /* 0x0000000812087c25 */ /* 0x000fc6000f8e0008 */
[----:B------:R-:W0:Y:S01]  /*0260*/  @P3 LDC.64 R12, c[0x0][0x248] ;  /* 0x00009200ff0c3b82 */ /* 0x000e220000000a00 */
[----:B------:R-:W-:Y:S01]  /*0270*/  IMAD R17, R41, UR9, R10 ;  /* 0x0000000929117c24 */ /* 0x000fe2000f8e020a */
[----:B------:R-:W-:Y:S01]  /*0280*/  IADD3 R9, R9, R11, RZ ;  /* 0x0000000b09097210 */ /* 0x000fe20007ffe0ff */
[----:B------:R-:W-:-:S04]  /*0290*/  IMAD.WIDE.U32 R40, R40, UR9, R6 ;  /* 0x0000000928287c25 */ /* 0x000fc8000f8e0006 */
[----:B-1----:R-:W-:Y:S01]  /*02a0*/  IMAD R16, R42, UR11, RZ ;  /* 0x0000000b2a107c24 */ /* 0x002fe2000f8e02ff */
[----:B------:R-:W1:Y:S01]  /*02b0*/  @P2 LDC.64 R6, c[0x0][0x228] ;  /* 0x00008a00ff062b82 */ /* 0x000e620000000a00 */
[----:B------:R-:W-:Y:S01]  /*02c0*/  IMAD.WIDE R48, R2, 0x40, R46 ;  /* 0x0000004002307825 */ /* 0x000fe200078e022e */
[----:B------:R-:W-:Y:S02]  /*02d0*/  IADD3 R41, R41, R17, RZ ;  /* 0x0000001129297210 */ /* 0x000fe40007ffe0ff */
[----:B------:R-:W-:Y:S01]  /*02e0*/  @P2 MOV R22, R40 ;  /* 0x0000002800162202 */ /* 0x000fe20000000f00 */
[----:B------:R-:W-:Y:S01]  /*02f0*/  IMAD R19, R43, UR9, R16 ;  /* 0x000000092b137c24 */ /* 0x000fe2000f8e0210 */
[----:B------:R-:W-:Y:S01]  /*0300*/  @P2 IADD3 R17, P5, R48, 0x10, RZ ;  /* 0x0000001030112810 */ /* 0x000fe20007fbe0ff */
[----:B------:R-:W-:Y:S01]  /*0310*/  IMAD.WIDE.U32 R42, R42, UR9, R8 ;  /* 0x000000092a2a7c25 */ /* 0x000fe2000f8e0008 */
[----:B------:R-:W3:Y:S01]  /*0320*/  @P3 LDC.64 R10, c[0x0][0x240] ;  /* 0x00009000ff0a3b82 */ /* 0x000ee20000000a00 */
[----:B------:R-:W-:-:S02]  /*0330*/  @P2 IADD3 R29, P4, R48, 0x10, RZ ;  /* 0x00000010301d2810 */ /* 0x000fc40007f9e0ff */
[----:B--2---:R-:W-:Y:S01]  /*0340*/  @P3 IMAD R16, R49, R14, RZ ;  /* 0x0000000e31103224 */ /* 0x004fe200078e02ff */
[----:B------:R-:W-:Y:S02]  /*0350*/  IADD3 R43, R43, R19, RZ ;  /* 0x000000132b2b7210 */ /* 0x000fe40007ffe0ff */
[----:B------:R-:W-:Y:S01]  /*0360*/  @P2 IADD3.X R19, RZ, R49, RZ, P5, !PT ;  /* 0x00000031ff132210 */ /* 0x000fe20002ffe4ff */
[C---:B------:R-:W-:Y:S01]  /*0370*/  @P3 IMAD R23, R48.reuse, R15, R16 ;  /* 0x0000000f30173224 */ /* 0x040fe200078e0210 */
[----:B------:R-:W2:Y:S01]  /*0380*/  @P3 LDC.64 R20, c[0x0][0x210] ;  /* 0x00008400ff143b82 */ /* 0x000ea20000000a00 */
[----:B0-----:R-:W-:Y:S01]  /*0390*/  @P3 IMAD R16, R49, R12, RZ ;  /* 0x0000000c31103224 */ /* 0x001fe200078e02ff */
[----:B------:R-:W-:Y:S01]  /*03a0*/  @P2 MOV R24, R42 ;  /* 0x0000002a00182202 */ /* 0x000fe20000000f00 */
[----:B------:R-:W-:-:S04]  /*03b0*/  @P3 IMAD.WIDE.U32 R14, R48, R14, R40 ;  /* 0x0000000e300e3225 */ /* 0x000fc800078e0028 */
[C---:B------:R-:W-:Y:S01]  /*03c0*/  @P3 IMAD R25, R48.reuse, R13, R16 ;  /* 0x0000000d30193224 */ /* 0x040fe200078e0210 */
[----:B------:R-:W0:Y:S01]  /*03d0*/  @P2 LDC.64 R8, c[0x0][0x248] ;  /* 0x00009200ff082b82 */ /* 0x000e220000000a00 */
[----:B------:R-:W-:Y:S01]  /*03e0*/  @P3 IMAD.WIDE.U32 R12, R48, R12, R42 ;  /* 0x0000000c300c3225 */ /* 0x000fe200078e002a */
[----:B------:R-:W-:Y:S02]  /*03f0*/  @P3 IADD3 R15, R15, R23, RZ ;  /* 0x000000170f0f3210 */ /* 0x000fe40007ffe0ff */
[----:B------:R-:W-:Y:S01]  /*0400*/  @P2 MOV R23, R41 ;  /* 0x0000002900172202 */ /* 0x000fe20000000f00 */
[----:B-1----:R-:W-:Y:S01]  /*0410*/  @P2 IMAD R16, R19, R6, RZ ;  /* 0x0000000613102224 */ /* 0x002fe200078e02ff */
[----:B------:R-:W-:Y:S02]  /*0420*/  @P3 IADD3 R13, R13, R25, RZ ;  /* 0x000000190d0d3210 */ /* 0x000fe40007ffe0ff */
[C---:B---3--:R-:W-:Y:S01]  /*0430*/  @P3 LEA R10, P6, R12.reuse, R10, 0x1 ;  /* 0x0000000a0c0a3211 */ /* 0x048fe200078c08ff */
[C---:B------:R-:W-:Y:S01]  /*0440*/  @P2 IMAD R7, R17.reuse, R7, R16 ;  /* 0x0000000711072224 */ /* 0x040fe200078e0210 */
[----:B------:R-:W-:Y:S01]  /*0450*/  @P2 IADD3.X R19, RZ, R49, RZ, P4, !PT ;  /* 0x00000031ff132210 */ /* 0x000fe200027fe4ff */
[----:B------:R-:W1:Y:S01]  /*0460*/  @P2 LDC.64 R52, c[0x0][0x210] ;  /* 0x00008400ff342b82 */ /* 0x000e620000000a00 */
[----:B------:R-:W-:Y:S01]  /*0470*/  @P3 LEA.HI.X R11, R12, R11, R13, 0x1, P6 ;  /* 0x0000000b0c0b3211 */ /* 0x000fe200030f0c0d */
[----:B------:R-:W-:Y:S01]  /*0480*/  @P2 IMAD.WIDE.U32 R22, R17, R6, R22 ;  /* 0x0000000611162225 */ /* 0x000fe200078e0016 */
[----:B------:R-:W-:-:S02]  /*0490*/  CS2R R16, SRZ ;  /* 0x0000000000107805 */ /* 0x000fc4000001ff00 */
[C---:B--2---:R-:W-:Y:S02]  /*04a0*/  @P3 LEA R20, P5, R14.reuse, R20, 0x1 ;  /* 0x000000140e143211 */ /* 0x044fe400078a08ff */
[----:B------:R-:W-:Y:S01]  /*04b0*/  @P2 MOV R25, R43 ;  /* 0x0000002b00192202 */ /* 0x000fe20000000f00 */
[----:B------:R-:W2:Y:S01]  /*04c0*/  @P2 LDC.64 R56, c[0x0][0x240] ;  /* 0x00009000ff382b82 */ /* 0x000ea20000000a00 */
[----:B------:R-:W-:Y:S02]  /*04d0*/  @P3 LEA.HI.X R21, R14, R21, R15, 0x1, P5 ;  /* 0x000000150e153211 */ /* 0x000fe400028f0c0f */
[----:B------:R-:W-:Y:S01]  /*04e0*/  CS2R R14, SRZ ;  /* 0x00000000000e7805 */ /* 0x000fe2000001ff00 */
[-C--:B0-----:R-:W-:Y:S01]  /*04f0*/  @P2 IMAD R12, R19, R8.reuse, RZ ;  /* 0x00000008130c2224 */ /* 0x081fe200078e02ff */
[----:B------:R-:W-:Y:S02]  /*0500*/  CS2R R18, SRZ ;  /* 0x0000000000127805 */ /* 0x000fe4000001ff00 */
[----:B------:R-:W-:Y:S01]  /*0510*/  IADD3 R6, R46, 0x20, RZ ;  /* 0x000000202e067810 */ /* 0x000fe20007ffe0ff */
[----:B------:R-:W-:-:S04]  /*0520*/  @P2 IMAD.WIDE.U32 R24, R29, R8, R24 ;  /* 0x000000081d182225 */ /* 0x000fc800078e0018 */
[----:B------:R-:W-:Y:S01]  /*0530*/  @P2 IMAD R27, R29, R9, R12 ;  /* 0x000000091d1b2224 */ /* 0x000fe200078e020c */
[----:B------:R-:W-:Y:S01]  /*0540*/  CS2R R12, SRZ ;  /* 0x00000000000c7805 */ /* 0x000fe2000001ff00 */
[----:B------:R-:W3:Y:S05]  /*0550*/  @P3 LDG.E.128 R16, desc[UR6][R10.64] ;  /* 0x000000060a103981 */ /* 0x000eea000c1e1d00 */
[----:B------:R0:W4:Y:S01]  /*0560*/  @P3 LDG.E.128 R12, desc[UR6][R20.64] ;  /* 0x00000006140c3981 */ /* 0x000122000c1e1d00 */
[----:B------:R-:W-:Y:S02]  /*0570*/  ISETP.LT.AND P3, PT, R6, R3, !P0 ;  /* 0x000000030600720c */ /* 0x000fe40004761270 */
[----:B------:R-:W-:-:S02]  /*0580*/  IADD3 R8, R46, 0x30, RZ ;  /* 0x000000302e087810 */ /* 0x000fc40007ffe0ff */
[----:B------:R-:W-:Y:S02]  /*0590*/  @P2 IADD3 R9, R23, R7, RZ ;  /* 0x0000000717092210 */ /* 0x000fe40007ffe0ff */
[----:B-1----:R-:W-:Y:S02]  /*05a0*/  @P2 LEA R52, P4, R22, R52, 0x1 ;  /* 0x0000003416342211 */ /* 0x002fe400078808ff */
[----:B------:R-:W-:Y:S02]  /*05b0*/  @P2 IADD3 R7, R25, R27, RZ ;  /* 0x0000001b19072210 */ /* 0x000fe40007ffe0ff */
[----:B--2---:R-:W-:-:S03]  /*05c0*/  @P2 LEA R56, P5, R24, R56, 0x1 ;  /* 0x0000003818382211 */ /* 0x004fc600078a08ff */
[----:B------:R-:W1:Y:S01]  /*05d0*/  @P3 LDC.64 R34, c[0x0][0x228] ;  /* 0x00008a00ff223b82 */ /* 0x000e620000000a00 */
[----:B------:R-:W-:Y:S02]  /*05e0*/  ISETP.LT.AND P0, PT, R8, R3, !P0 ;  /* 0x000000030800720c */ /* 0x000fe40004701270 */
[----:B0-----:R-:W-:Y:S02]  /*05f0*/  CS2R R20, SRZ ;  /* 0x0000000000147805 */ /* 0x001fe4000001ff00 */
[----:B------:R-:W-:Y:S02]  /*0600*/  @P2 LEA.HI.X R53, R22, R53, R9, 0x1, P4 ;  /* 0x0000003516352211 */ /* 0x000fe400020f0c09 */
[----:B------:R-:W-:Y:S02]  /*0610*/  CS2R R22, SRZ ;  /* 0x0000000000167805 */ /* 0x000fe4000001ff00 */
[----:B------:R-:W-:Y:S02]  /*0620*/  @P2 LEA.HI.X R57, R24, R57, R7, 0x1, P5 ;  /* 0x0000003918392211 */ /* 0x000fe400028f0c07 */
[----:B------:R-:W-:-:S02]  /*0630*/  CS2R R24, SRZ ;  /* 0x0000000000187805 */ /* 0x000fc4000001ff00 */
[----:B------:R-:W-:Y:S01]  /*0640*/  CS2R R26, SRZ ;  /* 0x00000000001a7805 */ /* 0x000fe2000001ff00 */
[----:B------:R-:W0:Y:S01]  /*0650*/  @P3 LDC.64 R36, c[0x0][0x248] ;  /* 0x00009200ff243b82 */ /* 0x000e220000000a00 */
[----:B------:R2:W4:Y:S04]  /*0660*/  @P2 LDG.E.128 R20, desc[UR6][R52.64] ;  /* 0x0000000634142981 */ /* 0x000528000c1e1d00 */
[----:B------:R1:W4:Y:S01]  /*0670*/  @P2 LDG.E.128 R24, desc[UR6][R56.64] ;  /* 0x0000000638182981 */ /* 0x000322000c1e1d00 */
[C---:B------:R-:W-:Y:S02]  /*0680*/  @P3 IADD3 R55, P2, R48.reuse, 0x20, RZ ;  /* 0x0000002030373810 */ /* 0x040fe40007f5e0ff */
[----:B------:R-:W0:Y:S01]  /*0690*/  @P0 LDC.64 R38, c[0x0][0x228] ;  /* 0x00008a00ff260b82 */ /* 0x000e220000000a00 */
[----:B------:R-:W-:-:S02]  /*06a0*/  @P3 IADD3 R50, P5, R48, 0x20, RZ ;  /* 0x0000002030323810 */ /* 0x000fc40007fbe0ff */
[C---:B------:R-:W-:Y:S02]  /*06b0*/  @P0 IADD3 R51, P4, R48.reuse, 0x30, RZ ;  /* 0x0000003030330810 */ /* 0x040fe40007f9e0ff */
[----:B------:R-:W-:Y:S02]  /*06c0*/  @P0 IADD3 R7, P6, R48, 0x30, RZ ;  /* 0x0000003030070810 */ /* 0x000fe40007fde0ff */
[-C--:B------:R-:W-:Y:S01]  /*06d0*/  @P3 IADD3.X R59, RZ, R49.reuse, RZ, P2, !PT ;  /* 0x00000031ff3b3210 */ /* 0x080fe200017fe4ff */
[----:B------:R-:W0:Y:S01]  /*06e0*/  @P3 LDC.64 R10, c[0x0][0x210] ;  /* 0x00008400ff0a3b82 */ /* 0x000e220000000a00 */
[-C--:B------:R-:W-:Y:S02]  /*06f0*/  @P3 IADD3.X R61, RZ, R49.reuse, RZ, P5, !PT ;  /* 0x00000031ff3d3210 */ /* 0x080fe40002ffe4ff */
[-C--:B--2---:R-:W-:Y:S01]  /*0700*/  @P0 IADD3.X R53, RZ, R49.reuse, RZ, P4, !PT ;  /* 0x00000031ff350210 */ /* 0x084fe200027fe4ff */
[----:B-1----:R-:W-:Y:S01]  /*0710*/  @P3 IMAD R54, R59, R34, RZ ;  /* 0x000000223b363224 */ /* 0x002fe200078e02ff */
[----:B------:R-:W-:-:S02]  /*0720*/  @P0 IADD3.X R9, RZ, R49, RZ, P6, !PT ;  /* 0x00000031ff090210 */ /* 0x000fc400037fe4ff */
[----:B------:R-:W-:Y:S01]  /*0730*/  @P3 MOV R48, R40 ;  /* 0x0000002800303202 */ /* 0x000fe20000000f00 */
[----:B------:R-:W1:Y:S01]  /*0740*/  @P0 LDC.64 R28, c[0x0][0x210] ;  /* 0x00008400ff1c0b82 */ /* 0x000e620000000a00 */
[----:B------:R-:W-:Y:S01]  /*0750*/  @P3 MOV R49, R41 ;  /* 0x0000002900313202 */ /* 0x000fe20000000f00 */
[----:B------:R-:W-:Y:S02]  /*0760*/  @P3 IMAD R57, R55, R35, R54 ;  /* 0x0000002337393224 */ /* 0x000fe400078e0236 */
[----:B0-----:R-:W-:Y:S02]  /*0770*/  @P3 IMAD R52, R61, R36, RZ ;  /* 0x000000243d343224 */ /* 0x001fe400078e02ff */
[----:B------:R-:W-:Y:S02]  /*0780*/  @P3 IMAD.WIDE.U32 R34, R55, R34, R48 ;  /* 0x0000002237223225 */ /* 0x000fe400078e0030 */
[----:B------:R-:W0:Y:S01]  /*0790*/  @P0 LDC.64 R32, c[0x0][0x248] ;  /* 0x00009200ff200b82 */ /* 0x000e220000000a00 */
[----:B------:R-:W-:-:S02]  /*07a0*/  @P3 MOV R48, R42 ;  /* 0x0000002a00303202 */ /* 0x000fc40000000f00 */
[----:B------:R-:W-:Y:S01]  /*07b0*/  @P3 MOV R49, R43 ;  /* 0x0000002b00313202 */ /* 0x000fe20000000f00 */
[----:B------:R-:W-:-:S04]  /*07c0*/  @P3 IMAD R55, R50, R37, R52 ;  /* 0x0000002532373224 */ /* 0x000fc800078e0234 */
[----:B------:R-:W2:Y:S01]  /*07d0*/  @P3 LDC.64 R30, c[0x0][0x240] ;  /* 0x00009000ff1e3b82 */ /* 0x000ea20000000a00 */
[----:B------:R-:W-:-:S07]  /*07e0*/  @P3 IMAD.WIDE.U32 R48, R50, R36, R48 ;  /* 0x0000002432303225 */ /* 0x000fce00078e0030 */
[----:B------:R-:W2:Y:S01]  /*07f0*/  @P0 LDC.64 R36, c[0x0][0x240] ;  /* 0x00009000ff240b82 */ /* 0x000ea20000000a00 */
[-C--:B------:R-:W-:Y:S02]  /*0800*/  @P0 IMAD R52, R53, R38.reuse, RZ ;  /* 0x0000002635340224 */ /* 0x080fe400078e02ff */
[----:B------:R-:W-:-:S04]  /*0810*/  @P0 IMAD.WIDE.U32 R40, R51, R38, R40 ;  /* 0x0000002633280225 */ /* 0x000fc800078e0028 */
[----:B------:R-:W-:Y:S01]  /*0820*/  @P0 IMAD R39, R51, R39, R52 ;  /* 0x0000002733270224 */ /* 0x000fe200078e0234 */
[----:B------:R-:W-:Y:S02]  /*0830*/  @P3 LEA R52, P2, R34, R10, 0x1 ;  /* 0x0000000a22343211 */ /* 0x000fe400078408ff */
[----:B-1----:R-:W-:Y:S01]  /*0840*/  @P0 LEA R10, P4, R40, R28, 0x1 ;  /* 0x0000001c280a0211 */ /* 0x002fe200078808ff */
[-C--:B0-----:R-:W-:Y:S01]  /*0850*/  @P0 IMAD R28, R9, R32.reuse, RZ ;  /* 0x00000020091c0224 */ /* 0x081fe200078e02ff */
[----:B------:R-:W-:Y:S01]  /*0860*/  @P3 IADD3 R57, R35, R57, RZ ;  /* 0x0000003923393210 */ /* 0x000fe20007ffe0ff */
[----:B------:R-:W-:Y:S01]  /*0870*/  @P0 IMAD.WIDE.U32 R42, R7, R32, R42 ;  /* 0x00000020072a0225 */ /* 0x000fe200078e002a */
[----:B------:R-:W-:-:S03]  /*0880*/  @P3 IADD3 R55, R49, R55, RZ ;  /* 0x0000003731373210 */ /* 0x000fc60007ffe0ff */
[----:B------:R-:W-:Y:S01]  /*0890*/  @P0 IMAD R9, R7, R33, R28 ;  /* 0x0000002107090224 */ /* 0x000fe200078e021c */
[----:B------:R-:W-:Y:S02]  /*08a0*/  @P0 IADD3 R39, R41, R39, RZ ;  /* 0x0000002729270210 */ /* 0x000fe40007ffe0ff */
[----:B--2---:R-:W-:Y:S02]  /*08b0*/  @P3 LEA R50, P5, R48, R30, 0x1 ;  /* 0x0000001e30323211 */ /* 0x004fe400078a08ff */
[----:B------:R-:W-:Y:S02]  /*08c0*/  @P3 LEA.HI.X R53, R34, R11, R57, 0x1, P2 ;  /* 0x0000000b22353211 */ /* 0x000fe400010f0c39 */
[----:B------:R-:W-:Y:S02]  /*08d0*/  @P0 IADD3 R7, R43, R9, RZ ;  /* 0x000000092b070210 */ /* 0x000fe40007ffe0ff */
[----:B------:R-:W-:Y:S02]  /*08e0*/  @P0 LEA R54, P2, R42, R36, 0x1 ;  /* 0x000000242a360211 */ /* 0x000fe400078408ff */
[----:B------:R-:W-:-:S02]  /*08f0*/  @P0 LEA.HI.X R11, R40, R29, R39, 0x1, P4 ;  /* 0x0000001d280b0211 */ /* 0x000fc400020f0c27 */
[----:B------:R-:W-:Y:S02]  /*0900*/  CS2R R28, SRZ ;  /* 0x00000000001c7805 */ /* 0x000fe4000001ff00 */
[----:B------:R-:W-:Y:S02]  /*0910*/  @P3 LEA.HI.X R51, R48, R31, R55, 0x1, P5 ;  /* 0x0000001f30333211 */ /* 0x000fe400028f0c37 */
[----:B------:R-:W-:Y:S02]  /*0920*/  CS2R R30, SRZ ;  /* 0x00000000001e7805 */ /* 0x000fe4000001ff00 */
[----:B------:R-:W-:Y:S02]  /*0930*/  CS2R R32, SRZ ;  /* 0x0000000000207805 */ /* 0x000fe4000001ff00 */
[----:B------:R-:W-:Y:S02]  /*0940*/  CS2R R34, SRZ ;  /* 0x0000000000227805 */ /* 0x000fe4000001ff00 */
[----:B------:R-:W-:-:S02]  /*0950*/  @P0 LEA.HI.X R55, R42, R37, R7, 0x1, P2 ;  /* 0x000000252a370211 */ /* 0x000fc400010f0c07 */
[----:B------:R-:W-:Y:S02]  /*0960*/  CS2R R36, SRZ ;  /* 0x0000000000247805 */ /* 0x000fe4000001ff00 */
[----:B------:R-:W-:Y:S02]  /*0970*/  CS2R R38, SRZ ;  /* 0x0000000000267805 */ /* 0x000fe4000001ff00 */
[----:B------:R-:W-:Y:S02]  /*0980*/  CS2R R40, SRZ ;  /* 0x0000000000287805 */ /* 0x000fe4000001ff00 */
[----:B------:R-:W-:Y:S01]  /*0990*/  CS2R R42, SRZ ;  /* 0x00000000002a7805 */ /* 0x000fe2000001ff00 */
[----:B------:R-:W2:Y:S04]  /*09a0*/  @P3 LDG.E.128 R28, desc[UR6][R52.64] ;  /* 0x00000006341c3981 */ /* 0x000ea8000c1e1d00 */
[----:B------:R-:W2:Y:S04]  /*09b0*/  @P3 LDG.E.128 R32, desc[UR6][R50.64] ;  /* 0x0000000632203981 */ /* 0x000ea8000c1e1d00 */
[----:B------:R-:W2:Y:S04]  /*09c0*/  @P0 LDG.E.128 R36, desc[UR6][R10.64] ;  /* 0x000000060a240981 */ /* 0x000ea8000c1e1d00 */
[----:B------:R0:W2:Y:S01]  /*09d0*/  @P0 LDG.E.128 R40, desc[UR6][R54.64] ;  /* 0x0000000636280981 */ /* 0x0000a2000c1e1d00 */
[----:B------:R-:W-:-:S04]  /*09e0*/  ISETP.GT.AND P0, PT, R0, 0x3f, PT ;  /* 0x0000003f0000780c */ /* 0x000fc80003f04270 */
[----:B------:R-:W-:-:S13]  /*09f0*/  ISETP.GE.OR P2, PT, R0, R3, P0 ;  /* 0x000000030000720c */ /* 0x000fda0000746670 */
[----:B0-----:R-:W-:Y:S01]  /*0a00*/  @!P2 SHF.R.S32.HI R55, RZ, 0x1f, R0 ;  /* 0x0000001fff37a819 */ /* 0x001fe20000011400 */
[----:B---3--:R-:W-:Y:S02]  /*0a10*/  HADD2.F32 R48, -RZ, R16.H1_H1 ;  /* 0x30000010ff307230 */ /* 0x008fe40000004100 */
[--C-:B----4-:R-:W-:Y:S02]  /*0a20*/  HADD2.F32 R7, -RZ, R12.reuse.H1_H1 ;  /* 0x3000000cff077230 */ /* 0x110fe40000004100 */
[----:B------:R-:W-:Y:S02]  /*0a30*/  HADD2.F32 R12, -RZ, R12.H0_H0 ;  /* 0x2000000cff0c7230 */ /* 0x000fe40000004100 */
[----:B------:R-:W-:Y:S02]  /*0a40*/  HADD2.F32 R9, -RZ, R16.H0_H0 ;  /* 0x20000010ff097230 */ /* 0x000fe40000004100 */
[----:B------:R-:W-:Y:S02]  /*0a50*/  FMUL.FTZ R51, R7, R48 ;  /* 0x0000003007337220 */ /* 0x000fe40000410000 */
[----:B------:R-:W0:Y:S01]  /*0a60*/  @!P2 LDC.64 R48, c[0x0][0x290] ;  /* 0x0000a400ff30ab82 */ /* 0x000e220000000a00 */
[----:B------:R-:W-:-:S02]  /*0a70*/  HADD2.F32 R7, -RZ, R13.H0_H0 ;  /* 0x2000000dff077230 */ /* 0x000fc40000004100 */
[----:B------:R-:W-:Y:S01]  /*0a80*/  FFMA.FTZ R16, R12, R9, R51 ;  /* 0x000000090c107223 */ /* 0x000fe20000010033 */
[----:B------:R-:W-:Y:S02]  /*0a90*/  HADD2.F32 R10, -RZ, R17.H0_H0 ;  /* 0x20000011ff0a7230 */ /* 0x000fe40000004100 */
[----:B------:R-:W-:Y:S02]  /*0aa0*/  HADD2.F32 R13, -RZ, R13.H1_H1 ;  /* 0x3000000dff0d7230 */ /* 0x000fe40000004100 */
[----:B------:R-:W-:Y:S02]  /*0ab0*/  HADD2.F32 R12, -RZ, R17.H1_H1 ;  /* 0x30000011ff0c7230 */ /* 0x000fe40000004100 */
[----:B------:R-:W-:Y:S01]  /*0ac0*/  FFMA.FTZ R16, R7, R10, R16 ;  /* 0x0000000a07107223 */ /* 0x000fe20000010010 */
[----:B------:R-:W-:Y:S02]  /*0ad0*/  HADD2.F32 R10, -RZ, R14.H0_H0 ;  /* 0x2000000eff0a7230 */ /* 0x000fe40000004100 */
[----:B------:R-:W-:-:S02]  /*0ae0*/  HADD2.F32 R11, -RZ, R18.H0_H0 ;  /* 0x20000012ff0b7230 */ /* 0x000fc40000004100 */
[----:B------:R-:W-:Y:S01]  /*0af0*/  FFMA.FTZ R13, R13, R12, R16 ;  /* 0x0000000c0d0d7223 */ /* 0x000fe20000010010 */
[--C-:B------:R-:W-:Y:S02]  /*0b00*/  HADD2.F32 R9, -RZ, R15.reuse.H0_H0 ;  /* 0x2000000fff097230 */ /* 0x100fe40000004100 */
[----:B------:R-:W-:Y:S02]  /*0b10*/  HADD2.F32 R7, -RZ, R15.H1_H1 ;  /* 0x3000000fff077230 */ /* 0x000fe40000004100 */
[----:B------:R-:W-:Y:S01]  /*0b20*/  FFMA.FTZ R51, R10, R11, R13 ;  /* 0x0000000b0a337223 */ /* 0x000fe2000001000d */
[----:B------:R-:W-:Y:S01]  /*0b30*/  HADD2.F32 R10, -RZ, R20.H1_H1 ;  /* 0x30000014ff0a7230 */ /* 0x000fe20000004100 */
[----:B------:R-:W1:Y:S01]  /*0b40*/  @!P2 LDC.64 R12, c[0x0][0x298] ;  /* 0x0000a600ff0cab82 */ /* 0x000e620000000a00 */
[----:B------:R-:W-:Y:S02]  /*0b50*/  HADD2.F32 R15, -RZ, R24.H1_H1 ;  /* 0x30000018ff0f7230 */ /* 0x000fe40000004100 */
[----:B------:R-:W-:-:S02]  /*0b60*/  HADD2.F32 R20, -RZ, R20.H0_H0 ;  /* 0x20000014ff147230 */ /* 0x000fc40000004100 */
[----:B------:R-:W-:Y:S02]  /*0b70*/  HADD2.F32 R11, -RZ, R24.H0_H0 ;  /* 0x20000018ff0b7230 */ /* 0x000fe40000004100 */
[----:B------:R-:W-:Y:S01]  /*0b80*/  FMUL.FTZ R53, R10, R15 ;  /* 0x0000000f0a357220 */ /* 0x000fe20000410000 */
[----:B0-----:R-:W-:Y:S02]  /*0b90*/  @!P2 IMAD R10, R48, UR10, RZ ;  /* 0x0000000a300aac24 */ /* 0x001fe4000f8e02ff */
[----:B------:R-:W-:Y:S02]  /*0ba0*/  HADD2.F32 R16, -RZ, R14.H1_H1 ;  /* 0x3000000eff107230 */ /* 0x000fe40000004100 */
[----:B------:R-:W-:Y:S01]  /*0bb0*/  FFMA.FTZ R50, R20, R11, R53 ;  /* 0x0000000b14327223 */ /* 0x000fe20000010035 */
[----:B------:R-:W-:Y:S01]  /*0bc0*/  @!P2 IMAD R49, R49, UR8, R10 ;  /* 0x000000083131ac24 */ /* 0x000fe2000f8e020a */
[----:B------:R-:W-:Y:S01]  /*0bd0*/  @!P2 IADD3 R14, P3, R44, R0, RZ ;  /* 0x000000002c0ea210 */ /* 0x000fe20007f7e0ff */
[----:B------:R-:W0:Y:S01]  /*0be0*/  @!P2 LDC.64 R10, c[0x0][0x288] ;  /* 0x0000a200ff0aab82 */ /* 0x000e220000000a00 */
[----:B------:R-:W-:-:S02]  /*0bf0*/  HADD2.F32 R17, -RZ, R18.H1_H1 ;  /* 0x30000012ff117230 */ /* 0x000fc40000004100 */
[----:B------:R-:W-:Y:S01]  /*0c00*/  @!P2 LEA.HI.X.SX32 R15, R44, R55, 0x1, P3 ;  /* 0x000000372c0fa211 */ /* 0x000fe200018f0eff */
[----:B------:R-:W-:Y:S02]  /*0c10*/  HADD2.F32 R18, -RZ, R25.H0_H0 ;  /* 0x20000019ff127230 */ /* 0x000fe40000004100 */
[----:B------:R-:W-:Y:S01]  /*0c20*/  FFMA.FTZ R16, R16, R17, R51 ;  /* 0x0000001110107223 */ /* 0x000fe20000010033 */
[----:B------:R-:W-:Y:S02]  /*0c30*/  HADD2.F32 R17, -RZ, R21.H0_H0 ;  /* 0x20000015ff117230 */ /* 0x000fe40000004100 */
[----:B------:R-:W-:-:S04]  /*0c40*/  @!P2 IMAD.WIDE.U32 R14, R48, UR8, R14 ;  /* 0x00000008300eac25 */ /* 0x000fc8000f8e000e */
[----:B------:R-:W-:Y:S01]  /*0c50*/  HADD2.F32 R24, -RZ, R19.H0_H0 ;  /* 0x20000013ff187230 */ /* 0x000fe20000004100 */
[----:B------:R-:W-:Y:S01]  /*0c60*/  @!P2 IADD3 R15, R15, R49, RZ ;  /* 0x000000310f0fa210 */ /* 0x000fe20007ffe0ff */
[----:B------:R-:W-:Y:S02]  /*0c70*/  HADD2.F32 R21, -RZ, R21.H1_H1 ;  /* 0x30000015ff157230 */ /* 0x000fe40000004100 */
[----:B------:R-:W-:Y:S01]  /*0c80*/  FFMA.FTZ R50, R17, R18, R50 ;  /* 0x0000001211327223 */ /* 0x000fe20000010032 */
[----:B------:R-:W-:Y:S02]  /*0c90*/  HADD2.F32 R20, -RZ, R25.H1_H1 ;  /* 0x30000019ff147230 */ /* 0x000fe40000004100 */
[----:B-1----:R-:W-:Y:S02]  /*0ca0*/  @!P2 IMAD R48, R12, UR11, RZ ;  /* 0x0000000b0c30ac24 */ /* 0x002fe4000f8e02ff */
[----:B------:R-:W-:Y:S01]  /*0cb0*/  FFMA.FTZ R24, R9, R24, R16 ;  /* 0x0000001809187223 */ /* 0x000fe20000010010 */
[----:B------:R-:W-:-:S02]  /*0cc0*/  HADD2.F32 R9, -RZ, R22.H0_H0 ;  /* 0x20000016ff097230 */ /* 0x000fc40000004100 */
[----:B------:R-:W-:Y:S01]  /*0cd0*/  FFMA.FTZ R20, R21, R20, R50 ;  /* 0x0000001415147223 */ /* 0x000fe20000010032 */
[----:B------:R-:W-:Y:S02]  /*0ce0*/  HADD2.F32 R16, -RZ, R26.H0_H0 ;  /* 0x2000001aff107230 */ /* 0x000fe40000004100 */
[----:B------:R-:W-:Y:S02]  /*0cf0*/  @!P2 IMAD R17, R13, UR9, R48 ;  /* 0x000000090d11ac24 */ /* 0x000fe4000f8e0230 */
[----:B------:R-:W-:-:S04]  /*0d00*/  @!P2 IMAD.WIDE.U32 R12, R12, UR9, R14 ;  /* 0x000000090c0cac25 */ /* 0x000fc8000f8e000e */
[----:B------:R-:W-:Y:S01]  /*0d10*/  FFMA.FTZ R9, R9, R16, R20 ;  /* 0x0000001009097223 */ /* 0x000fe20000010014 */
[----:B------:R-:W-:Y:S02]  /*0d20*/  HADD2.F32 R22, -RZ, R22.H1_H1 ;  /* 0x30000016ff167230 */ /* 0x000fe40000004100 */
[----:B------:R-:W-:Y:S01]  /*0d30*/  HADD2.F32 R15, -RZ, R26.H1_H1 ;  /* 0x3000001aff0f7230 */ /* 0x000fe20000004100 */
[----:B------:R-:W-:Y:S01]  /*0d40*/  @!P2 IADD3 R13, R13, R17, RZ ;  /* 0x000000110d0da210 */ /* 0x000fe20007ffe0ff */
[----:B------:R-:W-:Y:S01]  /*0d50*/  HADD2.F32 R18, -RZ, R19.H1_H1 ;  /* 0x30000013ff127230 */ /* 0x000fe20000004100 */
[----:B0-----:R-:W-:Y:S02]  /*0d60*/  @!P2 LEA R14, P3, R12, R10, 0x2 ;  /* 0x0000000a0c0ea211 */ /* 0x001fe400078610ff */
[----:B------:R-:W-:Y:S01]  /*0d70*/  FFMA.FTZ R22, R22, R15, R9 ;  /* 0x0000000f16167223 */ /* 0x000fe20000010009 */
[----:B------:R-:W-:Y:S02]  /*0d80*/  MOV R17, 0x7f800000 ;  /* 0x7f80000000117802 */ /* 0x000fe40000000f00 */
[----:B------:R-:W-:Y:S01]  /*0d90*/  @!P2 LEA.HI.X R15, R12, R11, R13, 0x2, P3 ;  /* 0x0000000b0c0fa211 */ /* 0x000fe200018f140d */
[----:B------:R-:W-:Y:S01]  /*0da0*/  FFMA.FTZ R7, R7, R18, R24 ;  /* 0x0000001207077223 */ /* 0x000fe20000010018 */
[----:B------:R-:W-:-:S02]  /*0db0*/  HADD2.F32 R9, -RZ, R23.H0_H0 ;  /* 0x20000017ff097230 */ /* 0x000fc40000004100 */
[--C-:B------:R-:W-:Y:S01]  /*0dc0*/  HADD2.F32 R16, -RZ, R27.reuse.H0_H0 ;  /* 0x2000001bff107230 */ /* 0x100fe20000004100 */
[----:B------:R0:W5:Y:S01]  /*0dd0*/  @!P2 LDG.E R17, desc[UR6][R14.64] ;  /* 0x000000060e11a981 */ /* 0x000162000c1e1900 */
[----:B------:R-:W-:-:S03]  /*0de0*/  HADD2.F32 R10, -RZ, R27.H1_H1 ;  /* 0x3000001bff0a7230 */ /* 0x000fc60000004100 */
[----:B------:R-:W-:Y:S01]  /*0df0*/  FFMA.FTZ R12, R9, R16, R22 ;  /* 0x00000010090c7223 */ /* 0x000fe20000010016 */
[--C-:B--2---:R-:W-:Y:S02]  /*0e00*/  HADD2.F32 R18, -RZ, R28.reuse.H0_H0 ;  /* 0x2000001cff127230 */ /* 0x104fe40000004100 */
[----:B------:R-:W-:Y:S02]  /*0e10*/  HADD2.F32 R28, -RZ, R28.H1_H1 ;  /* 0x3000001cff1c7230 */ /* 0x000fe40000004100 */
[--C-:B------:R-:W-:Y:S02]  /*0e20*/  HADD2.F32 R25, -RZ, R32.reuse.H1_H1 ;  /* 0x30000020ff197230 */ /* 0x100fe40000004100 */
[----:B------:R-:W-:Y:S02]  /*0e30*/  HADD2.F32 R21, -RZ, R32.H0_H0 ;  /* 0x20000020ff157230 */ /* 0x000fe40000004100 */
[----:B0-----:R-:W-:Y:S02]  /*0e40*/  HADD2.F32 R15, -RZ, R36.H1_H1 ;  /* 0x30000024ff0f7230 */ /* 0x001fe40000004100 */
[----:B------:R-:W-:Y:S01]  /*0e50*/  FMUL.FTZ R27, R28, R25 ;  /* 0x000000191c1b7220 */ /* 0x000fe20000410000 */
[----:B------:R-:W-:-:S02]  /*0e60*/  HADD2.F32 R20, -RZ, R40.H1_H1 ;  /* 0x30000028ff147230 */ /* 0x000fc40000004100 */
[--C-:B------:R-:W-:Y:S02]  /*0e70*/  HADD2.F32 R22, -RZ, R33.reuse.H0_H0 ;  /* 0x20000021ff167230 */ /* 0x100fe40000004100 */
[----:B------:R-:W-:Y:S02]  /*0e80*/  HADD2.F32 R24, -RZ, R33.H1_H1 ;  /* 0x30000021ff187230 */ /* 0x000fe40000004100 */
[----:B------:R-:W-:Y:S01]  /*0e90*/  FMUL.FTZ R33, R15, R20 ;  /* 0x000000140f217220 */ /* 0x000fe20000410000 */
[----:B------:R-:W-:Y:S02]  /*0ea0*/  HADD2.F32 R36, -RZ, R36.H0_H0 ;  /* 0x20000024ff247230 */ /* 0x000fe40000004100 */
[----:B------:R-:W-:Y:S02]  /*0eb0*/  HADD2.F32 R25, -RZ, R40.H0_H0 ;  /* 0x20000028ff197230 */ /* 0x000fe40000004100 */
[----:B------:R-:W-:Y:S01]  /*0ec0*/  FFMA.FTZ R20, R18, R21, R27 ;  /* 0x0000001512147223 */ /* 0x000fe2000001001b */
[----:B------:R-:W-:-:S02]  /*0ed0*/  HADD2.F32 R19, -RZ, R29.H0_H0 ;  /* 0x2000001dff137230 */ /* 0x000fc40000004100 */
[----:B------:R-:W-:Y:S02]  /*0ee0*/  HADD2.F32 R15, -RZ, R37.H0_H0 ;  /* 0x20000025ff0f7230 */ /* 0x000fe40000004100 */
[----:B------:R-:W-:Y:S01]  /*0ef0*/  FFMA.FTZ R36, R36, R25, R33 ;  /* 0x0000001924247223 */ /* 0x000fe20000010021 */
[----:B------:R-:W-:Y:S02]  /*0f00*/  HADD2.F32 R18, -RZ, R41.H0_H0 ;  /* 0x20000029ff127230 */ /* 0x000fe40000004100 */
[----:B------:R-:W-:Y:S01]  /*0f10*/  FFMA.FTZ R22, R19, R22, R20 ;  /* 0x0000001613167223 */ /* 0x000fe20000010014 */
[----:B------:R-:W-:Y:S02]  /*0f20*/  HADD2.F32 R29, -RZ, R29.H1_H1 ;  /* 0x3000001dff1d7230 */ /* 0x000fe40000004100 */
[----:B------:R-:W-:Y:S02]  /*0f30*/  HADD2.F32 R37, -RZ, R37.H1_H1 ;  /* 0x30000025ff257230 */ /* 0x000fe40000004100 */
[----:B------:R-:W-:Y:S01]  /*0f40*/  FFMA.FTZ R36, R15, R18, R36 ;  /* 0x000000120f247223 */ /* 0x000fe20000010024 */
[----:B------:R-:W-:-:S02]  /*0f50*/  HADD2.F32 R20, -RZ, R41.H1_H1 ;  /* 0x30000029ff147230 */ /* 0x000fc40000004100 */
[----:B------:R-:W-:Y:S01]  /*0f60*/  FFMA.FTZ R22, R29, R24, R22 ;  /* 0x000000181d167223 */ /* 0x000fe20000010016 */
[----:B------:R-:W-:Y:S02]  /*0f70*/  HADD2.F32 R11, -RZ, R30.H0_H0 ;  /* 0x2000001eff0b7230 */ /* 0x000fe40000004100 */
[----:B------:R-:W-:Y:S02]  /*0f80*/  HADD2.F32 R26, -RZ, R34.H0_H0 ;  /* 0x20000022ff1a7230 */ /* 0x000fe40000004100 */
[----:B------:R-:W-:Y:S01]  /*0f90*/  FFMA.FTZ R20, R37, R20, R36 ;  /* 0x0000001425147223 */ /* 0x000fe20000010024 */
[----:B------:R-:W-:Y:S02]  /*0fa0*/  HADD2.F32 R15, -RZ, R38.H0_H0 ;  /* 0x20000026ff0f7230 */ /* 0x000fe40000004100 */
[----:B------:R-:W-:Y:S02]  /*0fb0*/  HADD2.F32 R18, -RZ, R42.H0_H0 ;  /* 0x2000002aff127230 */ /* 0x000fe40000004100 */
[----:B------:R-:W-:Y:S01]  /*0fc0*/  FFMA.FTZ R11, R11, R26, R22 ;  /* 0x0000001a0b0b7223 */ /* 0x000fe20000010016 */
[----:B------:R-:W-:-:S02]  /*0fd0*/  HADD2.F32 R30, -RZ, R30.H1_H1 ;  /* 0x3000001eff1e7230 */ /* 0x000fc40000004100 */
[----:B------:R-:W-:Y:S02]  /*0fe0*/  HADD2.F32 R13, -RZ, R34.H1_H1 ;  /* 0x30000022ff0d7230 */ /* 0x000fe40000004100 */
[----:B------:R-:W-:Y:S01]  /*0ff0*/  FFMA.FTZ R15, R15, R18, R20 ;  /* 0x000000120f0f7223 */ /* 0x000fe20000010014 */
[----:B------:R-:W-:Y:S02]  /*1000*/  HADD2.F32 R38, -RZ, R38.H1_H1 ;  /* 0x30000026ff267230 */ /* 0x000fe40000004100 */
[----:B------:R-:W-:Y:S02]  /*1010*/  HADD2.F32 R19, -RZ, R42.H1_H1 ;  /* 0x3000002aff137230 */ /* 0x000fe40000004100 */
[----:B------:R-:W-:Y:S01]  /*1020*/  FFMA.FTZ R30, R30, R13, R11 ;  /* 0x0000000d1e1e7223 */ /* 0x000fe2000001000b */
[----:B------:R-:W-:Y:S02]  /*1030*/  HADD2.F32 R9, -RZ, R31.H0_H0 ;  /* 0x2000001fff097230 */ /* 0x000fe40000004100 */
[----:B------:R-:W-:-:S02]  /*1040*/  HADD2.F32 R16, -RZ, R35.H0_H0 ;  /* 0x20000023ff107230 */ /* 0x000fc40000004100 */
[----:B------:R-:W-:Y:S01]  /*1050*/  FFMA.FTZ R38, R38, R19, R15 ;  /* 0x0000001326267223 */ /* 0x000fe2000001000f */
[----:B------:R-:W-:Y:S02]  /*1060*/  HADD2.F32 R11, -RZ, R39.H0_H0 ;  /* 0x20000027ff0b7230 */ /* 0x000fe40000004100 */
[----:B------:R-:W-:Y:S02]  /*1070*/  HADD2.F32 R18, -RZ, R43.H0_H0 ;  /* 0x2000002bff127230 */ /* 0x000fe40000004100 */
[----:B------:R-:W-:Y:S01]  /*1080*/  FFMA.FTZ R30, R9, R16, R30 ;  /* 0x00000010091e7223 */ /* 0x000fe2000001001e */
[----:B------:R-:W-:Y:S02]  /*1090*/  HADD2.F32 R23, -RZ, R23.H1_H1 ;  /* 0x30000017ff177230 */ /* 0x000fe40000004100 */
[----:B------:R-:W-:Y:S02]  /*10a0*/  HADD2.F32 R31, -RZ, R31.H1_H1 ;  /* 0x3000001fff1f7230 */ /* 0x000fe40000004100 */
[----:B------:R-:W-:Y:S01]  /*10b0*/  FFMA.FTZ R18, R11, R18, R38 ;  /* 0x000000120b127223 */ /* 0x000fe20000010026 */
[----:B------:R-:W-:-:S02]  /*10c0*/  HADD2.F32 R14, -RZ, R35.H1_H1 ;  /* 0x30000023ff0e7230 */ /* 0x000fc40000004100 */
[----:B------:R-:W-:Y:S02]  /*10d0*/  HADD2.F32 R39, -RZ, R39.H1_H1 ;  /* 0x30000027ff277230 */ /* 0x000fe40000004100 */
[----:B------:R-:W-:Y:S02]  /*10e0*/  HADD2.F32 R16, -RZ, R43.H1_H1 ;  /* 0x3000002bff107230 */ /* 0x000fe40000004100 */
[----:B------:R-:W-:Y:S01]  /*10f0*/  FFMA.FTZ R12, R23, R10, R12 ;  /* 0x0000000a170c7223 */ /* 0x000fe2000001000c */
[----:B------:R-:W-:Y:S02]  /*1100*/  FFMA.FTZ R30, R31, R14, R30 ;  /* 0x0000000e1f1e7223 */ /* 0x000fe4000001001e */
[----:B------:R-:W-:Y:S02]  /*1110*/  FFMA.FTZ R18, R39, R16, R18 ;  /* 0x0000001027127223 */ /* 0x000fe40000010012 */
[----:B------:R-:W0:Y:S04]  /*1120*/  SHFL.BFLY PT, R9, R12, 0x8, 0x1f ;  /* 0x0d001f000c097f89 */ /* 0x000e2800000e0000 */
[----:B------:R-:W1:Y:S04]  /*1130*/  SHFL.BFLY PT, R10, R7, 0x8, 0x1f ;  /* 0x0d001f00070a7f89 */ /* 0x000e6800000e0000 */
[----:B------:R-:W2:Y:S04]  /*1140*/  SHFL.BFLY PT, R13, R30, 0x8, 0x1f ;  /* 0x0d001f001e0d7f89 */ /* 0x000ea800000e0000 */
[----:B------:R-:W3:Y:S01]  /*1150*/  SHFL.BFLY PT, R19, R18, 0x8, 0x1f ;  /* 0x0d001f0012137f89 */ /* 0x000ee200000e0000 */
[----:B0-----:R-:W-:Y:S01]  /*1160*/  FADD.FTZ R11, R12, R9 ;  /* 0x000000090c0b7221 */ /* 0x001fe20000010000 */
[----:B-1----:R-:W-:Y:S01]  /*1170*/  FADD.FTZ R10, R7, R10 ;  /* 0x0000000a070a7221 */ /* 0x002fe20000010000 */
[----:B--2---:R-:W-:Y:S01]  /*1180*/  FADD.FTZ R15, R30, R13 ;  /* 0x0000000d1e0f7221 */ /* 0x004fe20000010000 */
[----:B---3--:R-:W-:-:S02]  /*1190*/  FADD.FTZ R20, R18, R19 ;  /* 0x0000001312147221 */ /* 0x008fc40000010000 */
        /* <DEDUP_REMOVED lines=16> */
[----:B------:R-:W0:Y:S01]  /*12a0*/  SHFL.BFLY PT, R16, R15, 0x1, 0x1f ;  /* 0x0c201f000f107f89 */ /* 0x000e2200000e0000 */
[----:B------:R-:W1:Y:S03]  /*12b0*/  LDC.64 R12, c[0x0][0x2d0] ;  /* 0x0000b400ff0c7b82 */ /* 0x000e660000000a00 */
[----:B------:R-:W2:Y:S04]  /*12c0*/  SHFL.BFLY PT, R14, R7, 0x1, 0x1f ;  /* 0x0c201f00070e7f89 */ /* 0x000ea800000e0000 */
[----:B------:R-:W3:Y:S01]  /*12d0*/  SHFL.BFLY PT, R20, R19, 0x1, 0x1f ;  /* 0x0c201f0013147f89 */ /* 0x000ee200000e0000 */
[----:B------:R-:W4:Y:S03]  /*12e0*/  LDC.64 R10, c[0x0][0x2d8] ;  /* 0x0000b600ff0a7b82 */ /* 0x000f260000000a00 */
[----:B------:R-:W3:Y:S01]  /*12f0*/  SHFL.BFLY PT, R9, R22, 0x1, 0x1f ;  /* 0x0c201f0016097f89 */ /* 0x000ee200000e0000 */
[----:B------:R-:W-:Y:S01]  /*1300*/  ISETP.NE.AND P2, PT, R5, RZ, PT ;  /* 0x000000ff0500720c */ /* 0x000fe20003f45270 */
[----:B------:R-:W-:Y:S01]  /*1310*/  BSSY B0, `(.L_x_2922) ;  /* 0x0000022000007945 */ /* 0x000fe20003800000 */
[----:B------:R-:W-:Y:S01]  /*1320*/  SHF.L.U32 R21, R0, 0x2, RZ ;  /* 0x0000000200157819 */ /* 0x000fe200000006ff */
[----:B0-----:R-:W-:Y:S01]  /*1330*/  FADD.FTZ R27, R15, R16 ;  /* 0x000000100f1b7221 */ /* 0x001fe20000010000 */
[----:B------:R-:W-:Y:S01]  /*1340*/  SHF.L.U32 R16, R2, 0xd, RZ ;  /* 0x0000000d02107819 */ /* 0x000fe200000006ff */
[----:B--2---:R-:W-:Y:S01]  /*1350*/  FADD.FTZ R26, R7, R14 ;  /* 0x0000000e071a7221 */ /* 0x004fe20000010000 */
[----:B---3--:R-:W-:Y:S01]  /*1360*/  FADD.FTZ R20, R19, R20 ;  /* 0x0000001413147221 */ /* 0x008fe20000010000 */
[----:B------:R-:W-:-:S06]  /*1370*/  FADD.FTZ R9, R22, R9 ;  /* 0x0000000916097221 */ /* 0x000fcc0000010000 */
[----:B------:R-:W-:Y:S05]  /*1380*/  @P2 BRA `(.L_x_2923) ;  /* 0x0000000000682947 */ /* 0x000fea0003800000 */
[----:B------:R-:W0:Y:S01]  /*1390*/  LDC.64 R22, c[0x0][0x278] ;  /* 0x00009e00ff167b82 */ /* 0x000e220000000a00 */
[----:B------:R-:W-:Y:S01]  /*13a0*/  SHF.R.S32.HI R45, RZ, 0x1f, R44 ;  /* 0x0000001fff2d7819 */ /* 0x000fe2000001142c */
[----:B------:R-:W-:Y:S01]  /*13b0*/  ULDC.64 UR12, c[0x0][0x260] ;  /* 0x00009800000c7ab9 */ /* 0x000fe20000000a00 */
[-C--:B------:R-:W-:Y:S02]  /*13c0*/  ISETP.GE.AND P4, PT, R4, R3.reuse, PT ;  /* 0x000000030400720c */ /* 0x080fe40003f86270 */
[----:B------:R-:W-:-:S03]  /*13d0*/  ISETP.GE.AND P3, PT, R6, R3, PT ;  /* 0x000000030600720c */ /* 0x000fc60003f66270 */
[----:B------:R-:W2:Y:S01]  /*13e0*/  LDC.64 R24, c[0x0][0x280] ;  /* 0x0000a000ff187b82 */ /* 0x000ea20000000a00 */
[C---:B0-----:R-:W-:Y:S02]  /*13f0*/  IMAD R18, R22.reuse, UR10, RZ ;  /* 0x0000000a16127c24 */ /* 0x041fe4000f8e02ff */
[----:B------:R-:W-:-:S04]  /*1400*/  IMAD.WIDE.U32 R14, R22, UR8, R44 ;  /* 0x00000008160e7c25 */ /* 0x000fc8000f8e002c */
[----:B------:R-:W-:Y:S02]  /*1410*/  IMAD R5, R23, UR8, R18 ;  /* 0x0000000817057c24 */ /* 0x000fe4000f8e0212 */
[----:B--2---:R-:W-:-:S03]  /*1420*/  IMAD R18, R24, UR11, RZ ;  /* 0x0000000b18127c24 */ /* 0x004fc6000f8e02ff */
[----:B------:R-:W-:Y:S01]  /*1430*/  IADD3 R15, R15, R5, RZ ;  /* 0x000000050f0f7210 */ /* 0x000fe20007ffe0ff */
[----:B------:R-:W-:Y:S02]  /*1440*/  IMAD R7, R25, UR9, R18 ;  /* 0x0000000919077c24 */ /* 0x000fe4000f8e0212 */
[----:B------:R-:W-:-:S03]  /*1450*/  IMAD.WIDE.U32 R14, R24, UR9, R14 ;  /* 0x00000009180e7c25 */ /* 0x000fc6000f8e000e */
[----:B------:R-:W-:-:S04]  /*1460*/  IADD3 R5, P2, R46, R14, RZ ;  /* 0x0000000e2e057210 */ /* 0x000fc80007f5e0ff */
[----:B------:R-:W-:Y:S02]  /*1470*/  IADD3.X R46, R47, R15, R7, P2, !PT ;  /* 0x0000000f2f2e7210 */ /* 0x000fe400017fe407 */
[C---:B------:R-:W-:Y:S02]  /*1480*/  LEA R14, P5, R5.reuse, UR12, 0x2 ;  /* 0x0000000c050e7c11 */ /* 0x040fe4000f8a10ff */
[----:B------:R-:W-:Y:S02]  /*1490*/  ISETP.GE.AND P2, PT, R8, R3, PT ;  /* 0x000000030800720c */ /* 0x000fe40003f46270 */
[----:B------:R-:W-:Y:S02]  /*14a0*/  LEA.HI.X R15, R5, UR13, R46, 0x2, P5 ;  /* 0x0000000d050f7c11 */ /* 0x000fe4000a8f142e */
[----:B------:R-:W-:Y:S02]  /*14b0*/  FSEL R3, R26, RZ, !P1 ;  /* 0x000000ff1a037208 */ /* 0x000fe40004800000 */
[----:B------:R-:W-:-:S02]  /*14c0*/  FSEL R5, R27, RZ, !P4 ;  /* 0x000000ff1b057208 */ /* 0x000fc40006000000 */
[----:B------:R-:W-:Y:S01]  /*14d0*/  FSEL R7, R20, RZ, !P3 ;  /* 0x000000ff14077208 */ /* 0x000fe20005800000 */
[----:B------:R0:W-:Y:S01]  /*14e0*/  STG.E desc[UR6][R14.64], R3 ;  /* 0x000000030e007986 */ /* 0x0001e2000c101906 */
[----:B------:R-:W-:-:S03]  /*14f0*/  FSEL R9, R9, RZ, !P2 ;  /* 0x000000ff09097208 */ /* 0x000fc60005000000 */
[----:B------:R0:W-:Y:S04]  /*1500*/  STG.E desc[UR6][R14.64+0x40], R5 ;  /* 0x000040050e007986 */ /* 0x0001e8000c101906 */
[----:B------:R0:W-:Y:S04]  /*1510*/  STG.E desc[UR6][R14.64+0x80], R7 ;  /* 0x000080070e007986 */ /* 0x0001e8000c101906 */
[----:B------:R0:W-:Y:S02]  /*1520*/  STG.E desc[UR6][R14.64+0xc0], R9 ;  /* 0x0000c0090e007986 */ /* 0x0001e4000c101906 */
.L_x_2923:
[----:B------:R-:W-:Y:S05]  /*1530*/  BSYNC B0 ;  /* 0x0000000000007941 */ /* 0x000fea0003800000 */
.L_x_2922:
[----:B------:R-:W-:Y:S01]  /*1540*/  UIADD3 UR4, UR4, 0x3f, URZ ;  /* 0x0000003f04047890 */ /* 0x000fe2000fffe03f */
[----:B0-----:R-:W-:Y:S01]  /*1550*/  SHF.R.S32.HI R3, RZ, 0x1f, R21 ;  /* 0x0000001fff037819 */ /* 0x001fe20000011415 */
[----:B-1----:R-:W-:Y:S01]  /*1560*/  IMAD R6, R12, UR10, RZ ;  /* 0x0000000a0c067c24 */ /* 0x002fe2000f8e02ff */
[C---:B------:R-:W-:Y:S01]  /*1570*/  IADD3 R4, P1, R16.reuse, R21, RZ ;  /* 0x0000001510047210 */ /* 0x040fe20007f3e0ff */
[----:B------:R-:W-:Y:S01]  /*1580*/  USHF.R.S32.HI UR5, URZ, 0x1f, UR4 ;  /* 0x0000001f3f057899 */ /* 0x000fe20008011404 */
[----:B------:R-:W-:Y:S02]  /*1590*/  BSSY B0, `(.L_x_2924) ;  /* 0x0000022000007945 */ /* 0x000fe40003800000 */
[----:B------:R-:W-:Y:S01]  /*15a0*/  LEA.HI.X.SX32 R5, R16, R3, 0x1, P1 ;  /* 0x0000000310057211 */ /* 0x000fe200008f0eff */
[----:B------:R-:W-:Y:S01]  /*15b0*/  ULEA.HI UR5, UR5, UR4, URZ, 0x6 ;  /* 0x0000000405057291 */ /* 0x000fe2000f8f303f */
[----:B------:R-:W-:Y:S02]  /*15c0*/  IMAD R3, R13, UR8, R6 ;  /* 0x000000080d037c24 */ /* 0x000fe4000f8e0206 */
[----:B------:R-:W-:Y:S01]  /*15d0*/  IMAD.WIDE.U32 R12, R12, UR8, R4 ;  /* 0x000000080c0c7c25 */ /* 0x000fe2000f8e0004 */
[----:B------:R-:W-:-:S03]  /*15e0*/  ULOP3.LUT UR5, UR5, 0xffffffc0, URZ, 0xc0, !UPT ;  /* 0xffffffc005057892 */ /* 0x000fc6000f8ec03f */
[----:B----4-:R-:W-:Y:S01]  /*15f0*/  IMAD R4, R10, UR11, RZ ;  /* 0x0000000b0a047c24 */ /* 0x010fe2000f8e02ff */
[----:B------:R-:W-:Y:S02]  /*1600*/  IADD3 R13, R13, R3, RZ ;  /* 0x000000030d0d7210 */ /* 0x000fe40007ffe0ff */
[----:B------:R-:W-:Y:S01]  /*1610*/  IADD3 R3, -R44, UR5, RZ ;  /* 0x000000052c037c10 */ /* 0x000fe2000fffe1ff */
[----:B------:R-:W-:Y:S02]  /*1620*/  IMAD R9, R11, UR9, R4 ;  /* 0x000000090b097c24 */ /* 0x000fe4000f8e0204 */
[----:B------:R-:W-:Y:S01]  /*1630*/  IMAD.WIDE.U32 R10, R10, UR9, R12 ;  /* 0x000000090a0a7c25 */ /* 0x000fe2000f8e000c */
[----:B------:R-:W-:-:S04]  /*1640*/  ISETP.GE.OR P0, PT, R0, R3, P0 ;  /* 0x000000030000720c */ /* 0x000fc80000706670 */
[----:B------:R-:W-:-:S09]  /*1650*/  IADD3 R9, R11, R9, RZ ;  /* 0x000000090b097210 */ /* 0x000fd20007ffe0ff */
[----:B------:R-:W-:Y:S05]  /*1660*/  @P0 BRA `(.L_x_2925) ;  /* 0x0000000000500947 */ /* 0x000fea0003800000 */
[----:B------:R-:W0:Y:S01]  /*1670*/  LDC.64 R12, c[0x0][0x2a8] ;  /* 0x0000aa00ff0c7b82 */ /* 0x000e220000000a00 */
[----:B------:R-:W-:Y:S01]  /*1680*/  SHF.R.S32.HI R3, RZ, 0x1f, R0 ;  /* 0x0000001fff037819 */ /* 0x000fe20000011400 */
[----:B------:R-:W-:Y:S01]  /*1690*/  ULDC.64 UR4, c[0x0][0x2a0] ;  /* 0x0000a80000047ab9 */ /* 0x000fe20000000a00 */
[----:B------:R-:W-:-:S04]  /*16a0*/  IADD3 R4, P0, R44, R0, RZ ;  /* 0x000000002c047210 */ /* 0x000fc80007f1e0ff */
[----:B------:R-:W-:Y:S01]  /*16b0*/  LEA.HI.X.SX32 R5, R44, R3, 0x1, P0 ;  /* 0x000000032c057211 */ /* 0x000fe200000f0eff */
[----:B------:R-:W1:Y:S01]  /*16c0*/  LDC.64 R14, c[0x0][0x2b0] ;  /* 0x0000ac00ff0e7b82 */ /* 0x000e620000000a00 */
[----:B-----5:R-:W-:Y:S01]  /*16d0*/  FSETP.NEU.FTZ.AND P0, PT, R17, -INF , PT ;  /* 0xff8000001100780b */ /* 0x020fe20003f1d000 */
[C---:B0-----:R-:W-:Y:S02]  /*16e0*/  IMAD R6, R12.reuse, UR10, RZ ;  /* 0x0000000a0c067c24 */ /* 0x041fe4000f8e02ff */
[----:B------:R-:W-:-:S04]  /*16f0*/  IMAD.WIDE.U32 R4, R12, UR8, R4 ;  /* 0x000000080c047c25 */ /* 0x000fc8000f8e0004 */
[----:B------:R-:W-:Y:S02]  /*1700*/  IMAD R3, R13, UR8, R6 ;  /* 0x000000080d037c24 */ /* 0x000fe4000f8e0206 */
[----:B-1----:R-:W-:-:S03]  /*1710*/  IMAD R6, R14, UR11, RZ ;  /* 0x0000000b0e067c24 */ /* 0x002fc6000f8e02ff */
[----:B------:R-:W-:Y:S01]  /*1720*/  IADD3 R5, R5, R3, RZ ;  /* 0x0000000305057210 */ /* 0x000fe20007ffe0ff */
[----:B------:R-:W-:Y:S02]  /*1730*/  IMAD R7, R15, UR9, R6 ;  /* 0x000000090f077c24 */ /* 0x000fe4000f8e0206 */
[----:B------:R-:W-:Y:S01]  /*1740*/  FMUL.FTZ R3, R17, 1.4426950216293334961 ;  /* 0x3fb8aa3b11037820 */ /* 0x000fe20000410000 */
[----:B------:R-:W-:-:S04]  /*1750*/  IMAD.WIDE.U32 R4, R14, UR9, R4 ;  /* 0x000000090e047c25 */ /* 0x000fc8000f8e0004 */
[----:B------:R-:W-:Y:S02]  /*1760*/  FSEL R3, R3, RZ, P0 ;  /* 0x000000ff03037208 */ /* 0x000fe40000000000 */
[----:B------:R-:W-:Y:S02]  /*1770*/  IADD3 R5, R5, R7, RZ ;  /* 0x0000000705057210 */ /* 0x000fe40007ffe0ff */
[----:B------:R-:W-:-:S04]  /*1780*/  LEA R6, P1, R4, UR4, 0x2 ;  /* 0x0000000404067c11 */ /* 0x000fc8000f8210ff */
[----:B------:R-:W-:-:S05]  /*1790*/  LEA.HI.X R7, R4, UR5, R5, 0x2, P1 ;  /* 0x0000000504077c11 */ /* 0x000fca00088f1405 */
[----:B------:R0:W-:Y:S04]  /*17a0*/  STG.E desc[UR6][R6.64], R3 ;  /* 0x0000000306007986 */ /* 0x0001e8000c101906 */
.L_x_2925:
[----:B------:R-:W-:Y:S05]  /*17b0*/  BSYNC B0 ;  /* 0x0000000000007941 */ /* 0x000fea0003800000 */
.L_x_2924:
[----:B------:R-:W-:Y:S01]  /*17c0*/  ULDC.64 UR12, c[0x0][0x2e8] ;  /* 0x0000ba00000c7ab9 */ /* 0x000fe20000000a00 */
[----:B------:R-:W-:Y:S01]  /*17d0*/  ULDC.64 UR4, c[0x0][0x2b8] ;  /* 0x0000ae0000047ab9 */ /* 0x000fe20000000a00 */
[----:B------:R-:W-:Y:S02]  /*17e0*/  ISETP.NE.U32.AND P0, PT, RZ, UR12, PT ;  /* 0x0000000cff007c0c */ /* 0x000fe4000bf05070 */
[C---:B------:R-:W-:Y:S02]  /*17f0*/  LEA R4, P1, R10.reuse, UR4, 0x2 ;  /* 0x000000040a047c11 */ /* 0x040fe4000f8210ff */
[----:B------:R-:W-:Y:S02]  /*1800*/  ISETP.NE.AND.EX P0, PT, RZ, UR13, PT, P0 ;  /* 0x0000000dff007c0c */ /* 0x000fe4000bf05300 */
[----:B------:R-:W-:Y:S02]  /*1810*/  LEA.HI.X R5, R10, UR5, R9, 0x2, P1 ;  /* 0x000000050a057c11 */ /* 0x000fe400088f1409 */
[----:B------:R-:W-:-:S03]  /*1820*/  ISETP.NE.OR P0, PT, R0, RZ, !P0 ;  /* 0x000000ff0000720c */ /* 0x000fc60004705670 */
[----:B------:R1:W-:Y:S04]  /*1830*/  STG.E.128 desc[UR6][R4.64], RZ ;  /* 0x000000ff04007986 */ /* 0x0003e8000c101d06 */
[----:B------:R1:W-:Y:S04]  /*1840*/  STG.E.128 desc[UR6][R4.64+0x1000], RZ ;  /* 0x001000ff04007986 */ /* 0x0003e8000c101d06 */
[----:B------:R1:W-:Y:S04]  /*1850*/  STG.E.128 desc[UR6][R4.64+0x2000], RZ ;  /* 0x002000ff04007986 */ /* 0x0003e8000c101d06 */
[----:B------:R1:W-:Y:S04]  /*1860*/  STG.E.128 desc[UR6][R4.64+0x3000], RZ ;  /* 0x003000ff04007986 */ /* 0x0003e8000c101d06 */
[----:B------:R1:W-:Y:S04]  /*1870*/  STG.E.128 desc[UR6][R4.64+0x4000], RZ ;  /* 0x004000ff04007986 */ /* 0x0003e8000c101d06 */
[----:B------:R1:W-:Y:S04]  /*1880*/  STG.E.128 desc[UR6][R4.64+0x5000], RZ ;  /* 0x005000ff04007986 */ /* 0x0003e8000c101d06 */
[----:B------:R1:W-:Y:S04]  /*1890*/  STG.E.128 desc[UR6][R4.64+0x6000], RZ ;  /* 0x006000ff04007986 */ /* 0x0003e8000c101d06 */
[----:B------:R1:W-:Y:S01]  /*18a0*/  STG.E.128 desc[UR6][R4.64+0x7000], RZ ;  /* 0x007000ff04007986 */ /* 0x0003e2000c101d06 */
[----:B------:R-:W-:Y:S05]  /*18b0*/  @P0 EXIT ;  /* 0x000000000000094d */ /* 0x000fea0003800000 */
[----:B0-----:R-:W0:Y:S08]  /*18c0*/  LDC R3, c[0x0][0x2e0] ;  /* 0x0000b800ff037b82 */ /* 0x001e300000000800 */
[----:B------:R-:W2:Y:S08]  /*18d0*/  LDC R7, c[0x0][0x220] ;  /* 0x00008800ff077b82 */ /* 0x000eb00000000800 */
[----:B-1----:R-:W1:Y:S01]  /*18e0*/  LDC.64 R4, c[0x0][0x2e8] ;  /* 0x0000ba00ff047b82 */ /* 0x002e620000000a00 */
[----:B0-----:R-:W-:-:S04]  /*18f0*/  IMAD R2, R2, R3, UR9 ;  /* 0x0000000902027e24 */ /* 0x001fc8000f8e0203 */
[----:B--2---:R-:W-:-:S04]  /*1900*/  IMAD R3, R2, R7, UR8 ;  /* 0x0000000802037e24 */ /* 0x004fc8000f8e0207 */
[----:B-1----:R-:W-:-:S05]  /*1910*/  IMAD.WIDE R2, R3, 0x4, R4 ;  /* 0x0000000403027825 */ /* 0x002fca00078e0204 */
[----:B------:R-:W-:Y:S01]  /*1920*/  STG.E desc[UR6][R2.64], RZ ;  /* 0x000000ff02007986 */ /* 0x000fe2000c101906 */
[----:B------:R-:W-:Y:S05]  /*1930*/  EXIT ;  /* 0x000000000000794d */ /* 0x000fea0003800000 */
.L_x_2926:
        /* <DEDUP_REMOVED lines=12> */
.L_x_3673:


//--------------------- .text._ZN7cutlass13device_kernelIN5flash11enable_sm90INS1_16FlashAttnBwdSm90INS1_25CollectiveMainloopBwdSm90ILi2ELi2ELi2EN4cute5tupleIJNS5_1CILi1EEES8_S8_EEENS6_IJNS7_ILi64EEENS7_ILi128EEESB_EEENS_6half_tEfNS_4arch4Sm90ELb1ELb0ELb1ELb1ELb0ELb1ELb0ELb0ELi2ELi1ELi2ELi1ELb0EEENS1_21CollectiveEpilogueBwdISC_SD_SF_Li256ELb1ELb0ELi1EEENS1_25SingleTileBwdLPTSchedulerILb1ELi128ELb0EEEEEEEEEvNT_6ParamsE --------------------------
	.section	.text._ZN7cutlass13device_kernelIN5flash11enable_sm90INS1_16FlashAttnBwdSm90INS1_25CollectiveMainloopBwdSm90ILi2ELi2ELi2EN4cute5tupleIJNS5_1CILi1EEES8_S8_EEENS6_IJNS7_ILi64EEENS7_ILi128EEESB_EEENS_6half_tEfNS_4arch4Sm90ELb1ELb0ELb1ELb1ELb0ELb1ELb0ELb0ELi2ELi1ELi2ELi1ELb0EEENS1_21CollectiveEpilogueBwdISC_SD_SF_Li256ELb1ELb0ELi1EEENS1_25SingleTileBwdLPTSchedulerILb1ELi128ELb0EEEEEEEEEvNT_6ParamsE,"ax",@progbits
	.align	128
.text._ZN7cutlass13device_kernelIN5flash11enable_sm90INS1_16FlashAttnBwdSm90INS1_25CollectiveMainloopBwdSm90ILi2ELi2ELi2EN4cute5tupleIJNS5_1CILi1EEES8_S8_EEENS6_IJNS7_ILi64EEENS7_ILi128EEESB_EEENS_6half_tEfNS_4arch4Sm90ELb1ELb0ELb1ELb1ELb0ELb1ELb0ELb0ELi2ELi1ELi2ELi1ELb0EEENS1_21CollectiveEpilogueBwdISC_SD_SF_Li256ELb1ELb0ELi1EEENS1_25SingleTileBwdLPTSchedulerILb1ELi128ELb0EEEEEEEEEvNT_6ParamsE:
        .type           _ZN7cutlass13device_kernelIN5flash11enable_sm90INS1_16FlashAttnBwdSm90INS1_25CollectiveMainloopBwdSm90ILi2ELi2ELi2EN4cute5tupleIJNS5_1CILi1EEES8_S8_EEENS6_IJNS7_ILi64EEENS7_ILi128EEESB_EEENS_6half_tEfNS_4arch4Sm90ELb1ELb0ELb1ELb1ELb0ELb1ELb0ELb0ELi2ELi1ELi2ELi1ELb0EEENS1_21CollectiveEpilogueBwdISC_SD_SF_Li256ELb1ELb0ELi1EEENS1_25SingleTileBwdLPTSchedulerILb1ELi128ELb0EEEEEEEEEvNT_6ParamsE,@function
        .size           _ZN7cutlass13device_kernelIN5flash11enable_sm90INS1_16FlashAttnBwdSm90INS1_25CollectiveMainloopBwdSm90ILi2ELi2ELi2EN4cute5tupleIJNS5_1CILi1EEES8_S8_EEENS6_IJNS7_ILi64EEENS7_ILi128EEESB_EEENS_6half_tEfNS_4arch4Sm90ELb1ELb0ELb1ELb1ELb0ELb1ELb0ELb0ELi2ELi1ELi2ELi1ELb0EEENS1_21CollectiveEpilogueBwdISC_SD_SF_Li256ELb1ELb0ELi1EEENS1_25SingleTileBwdLPTSchedulerILb1ELi128ELb0EEEEEEEEEvNT_6ParamsE,(.L_x_3674 - _ZN7cutlass13device_kernelIN5flash11enable_sm90INS1_16FlashAttnBwdSm90INS1_25CollectiveMainloopBwdSm90ILi2ELi2ELi2EN4cute5tupleIJNS5_1CILi1EEES8_S8_EEENS6_IJNS7_ILi64EEENS7_ILi128EEESB_EEENS_6half_tEfNS_4arch4Sm90ELb1ELb0ELb1ELb1ELb0ELb1ELb0ELb0ELi2ELi1ELi2ELi1ELb0EEENS1_21CollectiveEpilogueBwdISC_SD_SF_Li256ELb1ELb0ELi1EEENS1_25SingleTileBwdLPTSchedulerILb1ELi128ELb0EEEEEEEEEvNT_6ParamsE)
        .other          _ZN7cutlass13device_kernelIN5flash11enable_sm90INS1_16FlashAttnBwdSm90INS1_25CollectiveMainloopBwdSm90ILi2ELi2ELi2EN4cute5tupleIJNS5_1CILi1EEES8_S8_EEENS6_IJNS7_ILi64EEENS7_ILi128EEESB_EEENS_6half_tEfNS_4arch4Sm90ELb1ELb0ELb1ELb1ELb0ELb1ELb0ELb0ELi2ELi1ELi2ELi1ELb0EEENS1_21CollectiveEpilogueBwdISC_SD_SF_Li256ELb1ELb0ELi1EEENS1_25SingleTileBwdLPTSchedulerILb1ELi128ELb0EEEEEEEEEvNT_6ParamsE,@"STO_CUDA_ENTRY STV_DEFAULT"
_ZN7cutlass13device_kernelIN5flash11enable_sm90INS1_16FlashAttnBwdSm90INS1_25CollectiveMainloopBwdSm90ILi2ELi2ELi2EN4cute5tupleIJNS5_1CILi1EEES8_S8_EEENS6_IJNS7_ILi64EEENS7_ILi128EEESB_EEENS_6half_tEfNS_4arch4Sm90ELb1ELb0ELb1ELb1ELb0ELb1ELb0ELb0ELi2ELi1ELi2ELi1ELb0EEENS1_21CollectiveEpilogueBwdISC_SD_SF_Li256ELb1ELb0ELi1EEENS1_25SingleTileBwdLPTSchedulerILb1ELi128ELb0EEEEEEEEEvNT_6ParamsE:
        /* <DEDUP_REMOVED lines=24> */
.L_x_2928:
[----:B------:R-:W-:Y:S05]  /*0180*/  BSYNC B0 ;  /* 0x0000000000007941 */ /* 0x000fea0003800000 */
.L_x_2927:
        /* <DEDUP_REMOVED lines=37> */
.L_x_2929:
        /* <DEDUP_REMOVED lines=22> */
.L_x_2930:
[----:B------:R-:W-:Y:S01]  /*0540*/  PLOP3.LUT P0, PT, PT, PT, UP0, 0x80, 0x0 ;  /* 0x000000000000781c */ /* 0x000fe20003f0f008 */
[----:B------:R-:W-:Y:S01]  /*0550*/  NOP ;  /* 0x0000000000007918 */ /* 0x000fe20000000000 */
[----:B------:R-:W-:Y:S01]  /*0560*/  ULDC.64 UR46, c[0x0][0x208] ;  /* 0x00008200002e7ab9 */ /* 0x000fe20000000a00 */
[----:B------:R-:W-:Y:S01]  /*0570*/  BSSY B6, `(.L_x_2931) ;  /* 0x0000c05000067945 */ /* 0x000fe20003800000 */
[----:B-12-4-:R-:W-:Y:S09]  /*0580*/  BAR.SYNC.DEFER_BLOCKING 0x0 ;  /* 0x0000000000007b1d */ /* 0x016ff20000010000 */
[----:B------:R-:W-:Y:S05]  /*0590*/  @!P0 BRA `(.L_x_2932) ;  /* 0x0000008000508947 */ /* 0x000fea0003800000 */
.L_x_2933:
        /* <DEDUP_REMOVED lines=32> */
.L_x_2934:
[----:B------:R-:W-:Y:S01]  /*07a0*/  ULDC UR7, c[0x0][0x8c4] ;  /* 0x0002310000077ab9 */ /* 0x000fe20000000800 */
[----:B------:R-:W-:Y:S01]  /*07b0*/  UMOV UR36, UR10 ;  /* 0x0000000a00247c82 */ /* 0x000fe20008000000 */
[----:B------:R-:W-:-:S11]  /*07c0*/  UISETP.NE.AND UP0, UPT, UR7, 0x1, UPT ;  /* 0x000000010700788c */ /* 0x000fd6000bf05270 */
[----:B------:R-:W-:Y:S02]  /*07d0*/  @UP0 ULDC.64 UR8, c[0x0][0x8c8] ;  /* 0x0002320000080ab9 */ /* 0x000fe40000000a00 */
[----:B------:R-:W-:-:S04]  /*07e0*/  UIMAD.WIDE.U32 UR4, UR10, UR8, URZ ;  /* 0x000000080a0472a5 */ /* 0x000fc8000f8e003f */
[----:B------:R-:W-:-:S04]  /*07f0*/  @UP0 USHF.R.U32.HI UR36, URZ, UR9, UR5 ;  /* 0x000000093f240299 */ /* 0x000fc80008011605 */
[----:B------:R-:W-:-:S12]  /*0800*/  UIMAD UR4, UR36, UR7, URZ ;  /* 0x00000007240472a4 */ /* 0x000fd8000f8e023f */
.L_x_2935:
        /* <DEDUP_REMOVED lines=9> */
[----:B------:R-:W-:-:S03]  /*08a0*/  @UP0 USHF.R.U32.HI UR39, URZ, UR7, UR5 ;  /* 0x000000073f270299 */ /* 0x000fc60008011605 */
[----:B------:R-:W-:Y:S02]  /*08b0*/  ULDC.64 UR4, c[0x0][0x8f8] ;  /* 0x00023e0000047ab9 */ /* 0x000fe40000000a00 */
[----:B------:R-:W-:Y:S01]  /*08c0*/  ISETP.NE.U32.AND P0, PT, RZ, UR4, PT ;  /* 0x00000004ff007c0c */ /* 0x000fe2000bf05070 */
[----:B------:R-:W-:-:S03]  /*08d0*/  UIADD3 UR4, -UR39, URZ, URZ ;  /* 0x0000003f27047290 */ /* 0x000fc6000fffe13f */
[----:B------:R-:W-:Y:S01]  /*08e0*/  ISETP.NE.AND.EX P0, PT, RZ, UR5, PT, P0 ;  /* 0x00000005ff007c0c */ /* 0x000fe2000bf05300 */
[----:B------:R-:W-:-:S12]  /*08f0*/  UIMAD UR37, UR37, UR4, UR6 ;  /* 0x00000004252572a4 */ /* 0x000fd8000f8e0206 */
        /* <DEDUP_REMOVED lines=8> */
.L_x_2936:
        /* <DEDUP_REMOVED lines=14> */
.L_x_2938:
[----:B------:R-:W-:-:S05]  /*0a60*/  ULDC UR4, c[0x0][0x8ec] ;  /* 0x00023b0000047ab9 */ /* 0x000fca0000000800 */
.L_x_2937:
[----:B------:R-:W-:-:S04]  /*0a70*/  UIADD3 UR4, UR4, 0x7f, URZ ;  /* 0x0000007f04047890 */ /* 0x000fc8000fffe03f */
[----:B------:R-:W-:-:S04]  /*0a80*/  USHF.R.S32.HI UR5, URZ, 0x1f, UR4 ;  /* 0x0000001f3f057899 */ /* 0x000fc80008011404 */
[----:B------:R-:W-:-:S04]  /*0a90*/  ULEA.HI UR5, UR5, UR4, URZ, 0x7 ;  /* 0x0000000405057291 */ /* 0x000fc8000f8f383f */
[----:B------:R-:W-:-:S04]  /*0aa0*/  USHF.R.S32.HI UR5, URZ, 0x7, UR5 ;  /* 0x000000073f057899 */ /* 0x000fc80008011405 */
        /* <DEDUP_REMOVED lines=16> */
.L_x_2940:
        /* <DEDUP_REMOVED lines=14> */
.L_x_2941:
        /* <DEDUP_REMOVED lines=11> */
.L_x_2942:
        /* <DEDUP_REMOVED lines=13> */
.L_x_2943:
[----:B------:R-:W-:Y:S01]  /*0e10*/  UIADD3 UR5, UR41, -UR40, URZ ;  /* 0x8000002829057290 */ /* 0x000fe2000fffe03f */
[----:B------:R-:W-:Y:S01]  /*0e20*/  PLOP3.LUT P0, PT, PT, PT, PT, 0x80, 0x0 ;  /* 0x000000000000781c */ /* 0x000fe20003f0f070 */
[----:B------:R-:W-:Y:S01]  /*0e30*/  ULDC UR6, c[0x0][0x74c] ;  /* 0x0001d30000067ab9 */ /* 0x000fe20000000800 */
[----:B------:R-:W-:Y:S01]  /*0e40*/  UIADD3 UR4, UR41, 0x3f, URZ ;  /* 0x0000003f29047890 */ /* 0x000fe2000fffe03f */
[----:B------:R-:W-:Y:S01]  /*0e50*/  CS2R R86, SRZ ;  /* 0x0000000000567805 */ /* 0x000fe2000001ff00 */
[----:B------:R-:W-:Y:S01]  /*0e60*/  ULEA UR5, UR36, UR5, 0x7 ;  /* 0x0000000524057291 */ /* 0x000fe2000f8e383f */
[----:B------:R-:W-:Y:S02]  /*0e70*/  CS2R R84, SRZ ;  /* 0x0000000000547805 */ /* 0x000fe4000001ff00 */
[----:B------:R-:W-:Y:S02]  /*0e80*/  CS2R R82, SRZ ;  /* 0x0000000000527805 */ /* 0x000fe4000001ff00 */
[----:B------:R-:W-:Y:S01]  /*0e90*/  CS2R R80, SRZ ;  /* 0x0000000000507805 */ /* 0x000fe2000001ff00 */
[----:B------:R-:W-:Y:S01]  /*0ea0*/  UIADD3 UR5, UR5, -UR6, URZ ;  /* 0x8000000605057290 */ /* 0x000fe2000fffe03f */
[----:B------:R-:W-:-:S02]  /*0eb0*/  CS2R R78, SRZ ;  /* 0x00000000004e7805 */ /* 0x000fc4000001ff00 */
[----:B------:R-:W-:Y:S02]  /*0ec0*/  CS2R R76, SRZ ;  /* 0x00000000004c7805 */ /* 0x000fe4000001ff00 */
[----:B------:R-:W-:Y:S01]  /*0ed0*/  CS2R R74, SRZ ;  /* 0x00000000004a7805 */ /* 0x000fe2000001ff00 */
[----:B------:R-:W-:Y:S01]  /*0ee0*/  USHF.R.S32.HI UR6, URZ, 0x1f, UR5 ;  /* 0x0000001f3f067899 */ /* 0x000fe20008011405 */
[----:B------:R-:W-:Y:S02]  /*0ef0*/  CS2R R72, SRZ ;  /* 0x0000000000487805 */ /* 0x000fe4000001ff00 */
        /* <DEDUP_REMOVED lines=24> */
[----:B------:R-:W-:Y:S01]  /*1080*/  PLOP3.LUT P1, PT, PT, PT, UP0, 0x80, 0x0 ;  /* 0x000000000000781c */ /* 0x000fe20003f2f008 */
[----:B------:R-:W-:Y:S01]  /*1090*/  IMAD.MOV.U32 R12, RZ, RZ, RZ ;  /* 0x000000ffff0c7224 */ /* 0x000fe200078e00ff */
[----:B------:R-:W-:Y:S02]  /*10a0*/  CS2R R10, SRZ ;  /* 0x00000000000a7805 */ /* 0x000fe4000001ff00 */
[----:B------:R-:W-:Y:S02]  /*10b0*/  CS2R R36, SRZ ;  /* 0x0000000000247805 */ /* 0x000fe4000001ff00 */
[----:B------:R-:W-:Y:S02]  /*10c0*/  CS2R R8, SRZ ;  /* 0x0000000000087805 */ /* 0x000fe4000001ff00 */
[----:B------:R-:W-:-:S02]  /*10d0*/  CS2R R32, SRZ ;  /* 0x0000000000207805 */ /* 0x000fc4000001ff00 */
[----:B------:R-:W-:Y:S01]  /*10e0*/  CS2R R6, SRZ ;  /* 0x0000000000067805 */ /* 0x000fe2000001ff00 */
[----:B------:R-:W-:Y:S01]  /*10f0*/  IMAD.MOV.U32 R29, RZ, RZ, RZ ;  /* 0x000000ffff1d7224 */ /* 0x000fe200078e00ff */
[----:B------:R-:W-:Y:S01]  /*1100*/  CS2R R4, SRZ ;  /* 0x0000000000047805 */ /* 0x000fe2000001ff00 */
[----:B------:R-:W-:Y:S01]  /*1110*/  IMAD.MOV.U32 R2, RZ, RZ, RZ ;  /* 0x000000ffff027224 */ /* 0x000fe200078e00ff */
[----:B------:R-:W-:Y:S01]  /*1120*/  CS2R R150, SRZ ;  /* 0x0000000000967805 */ /* 0x000fe2000001ff00 */
[----:B------:R-:W-:Y:S01]  /*1130*/  IMAD.MOV.U32 R25, RZ, RZ, RZ ;  /* 0x000000ffff197224 */ /* 0x000fe200078e00ff */
        /* <DEDUP_REMOVED lines=53> */
.L_x_2946:
        /* <DEDUP_REMOVED lines=15> */
.L_x_2945:
        /* <DEDUP_REMOVED lines=23> */
.L_x_2948:
        /* <DEDUP_REMOVED lines=15> */
.L_x_2947:
        /* <DEDUP_REMOVED lines=8> */
.L_x_3093:
        /* <DEDUP_REMOVED lines=15> */
.L_x_2950:
[----:B------:R-:W4:Y:S01]  /*1950*/  S2R R15, SR_CgaCtaId ;  /* 0x00000000000f7919 */ /* 0x000f220000008800 */
[----:B---3--:R-:W-:Y:S01]  /*1960*/  SHF.R.S32.HI R0, RZ, 0x1f, R5 ;  /* 0x0000001fff007819 */ /* 0x008fe20000011405 */
[----:B------:R-:W-:Y:S01]  /*1970*/  UIMAD UR4, UR36, -0x80, UR40 ;  /* 0xffffff80240478a4 */ /* 0x000fe2000f8e0228 */
[----:B------:R-:W-:Y:S02]  /*1980*/  SHF.R.S32.HI R8, RZ, 0x4, R3 ;  /* 0x00000004ff087819 */ /* 0x000fe40000011403 */
[----:B------:R-:W-:Y:S02]  /*1990*/  CS2R R86, SRZ ;  /* 0x0000000000567805 */ /* 0x000fe4000001ff00 */
[----:B------:R-:W-:Y:S02]  /*19a0*/  LOP3.LUT R9, R7, 0x8, R2, 0xf8, !PT ;  /* 0x0000000807097812 */ /* 0x000fe400078ef802 */
[----:B------:R-:W-:Y:S02]  /*19b0*/  CS2R R84, SRZ ;  /* 0x0000000000547805 */ /* 0x000fe4000001ff00 */
[----:B------:R-:W-:Y:S01]  /*19c0*/  LEA.HI R2, R0, R5, RZ, 0x2 ;  /* 0x0000000500027211 */ /* 0x000fe200078f10ff */
[----:B------:R-:W-:Y:S01]  /*19d0*/  IMAD.U32 R10, RZ, RZ, UR4 ;  /* 0x00000004ff0a7e24 */ /* 0x000fe2000f8e00ff */
[----:B------:R-:W-:-:S02]  /*19e0*/  LEA.HI R3, R3, R8, RZ, 0x1 ;  /* 0x0000000803037211 */ /* 0x000fc400078f08ff */
[----:B------:R-:W-:Y:S02]  /*19f0*/  CS2R R82, SRZ ;  /* 0x0000000000527805 */ /* 0x000fe4000001ff00 */
        /* <DEDUP_REMOVED lines=91> */
[----:B--2---:R-:W-:Y:S02]  /*1fb0*/  IMAD R2, R0, 0x4, R12 ;  /* 0x0000000400027824 */ /* 0x004fe400078e020c */
[----:B------:R-:W-:-:S07]  /*1fc0*/  IMAD.SHL.U32 R230, R230, 0x2, RZ ;  /* 0x00000002e6e67824 */ /* 0x000fce00078e00ff */
.L_x_2962:
[----:B------:R-:W-:-:S05]  /*1fd0*/  IMAD.U32 R0, RZ, RZ, UR38 ;  /* 0x00000026ff007e24 */ /* 0x000fca000f8e00ff */
[----:B------:R-:W-:-:S04]  /*1fe0*/  LOP3.LUT R0, R0, 0x1, RZ, 0xfc, !PT ;  /* 0x0000000100007812 */ /* 0x000fc800078efcff */
[----:B------:R-:W-:-:S13]  /*1ff0*/  ISETP.NE.AND P0, PT, R0, 0x3, PT ;  /* 0x000000030000780c */ /* 0x000fda0003f05270 */
[----:B------:R-:W-:Y:S05]  /*2000*/  @!P0 BRA `(.L_x_2952) ;  /* 0x0000000000048947 */ /* 0x000fea0003800000 */
[----:B------:R-:W-:Y:S01]  /*2010*/  BPT.TRAP 0x1 ;  /* 0x000000040000795c */ /* 0x000fe20000300000 */
.L_x_2952:
        /* <DEDUP_REMOVED lines=8> */
.L_x_2953:
[----:B---3--:R-:W-:Y:S05]  /*20a0*/  @P1 BRA `(.L_x_2954) ;  /* 0x0000000000081947 */ /* 0x008fea0003800000 */
[----:B------:R-:W3:Y:S02]  /*20b0*/  SYNCS.PHASECHK.TRANS64.TRYWAIT P1, [R0+URZ+0x30810], R209 ;  /* 0x030810d1000075a7 */ /* 0x000ee4000802017f */
[----:B---3--:R-:W-:Y:S05]  /*20c0*/  @!P1 BRA `(.L_x_2955) ;  /* 0x000000a400809947 */ /* 0x008fea0003800000 */
.L_x_2954:
        /* <DEDUP_REMOVED lines=84> */
.L_x_2956:
[----:B------:R1:W1:Y:S01]  /*2610*/  SYNCS.PHASECHK.TRANS64.TRYWAIT P1, [R0+URZ+0x30830], R209 ;  /* 0x030830d1000075a7 */ /* 0x000262000802017f */
[----:B------:R-:W-:Y:S05]  /*2620*/  @!P0 BRA `(.L_x_2957) ;  /* 0x0000000000048947 */ /* 0x000fea0003800000 */
[----:B------:R-:W-:Y:S01]  /*2630*/  BPT.TRAP 0x1 ;  /* 0x000000040000795c */ /* 0x000fe20000300000 */
.L_x_2957:
        /* <DEDUP_REMOVED lines=54> */
.L_x_2958:
        /* <DEDUP_REMOVED lines=492> */
.L_x_2960:
        /* <DEDUP_REMOVED lines=49> */
.L_x_2961:
        /* <DEDUP_REMOVED lines=78> */
.L_x_2944:
        /* <DEDUP_REMOVED lines=8> */
[----:B------:R-:W-:Y:S01]  /*50d0*/  F2FP.F16.F32.PACK_AB R90, R93, R92 ;  /* 0x0000005c5d5a723e */ /* 0x000fe200000000ff */
[----:B------:R-:W-:Y:S01]  /*50e0*/  ULDC.64 UR6, c[0x0][0x878] ;  /* 0x00021e0000067ab9 */ /* 0x000fe20000000a00 */
[----:B------:R-:W-:Y:S01]  /*50f0*/  F2FP.F16.F32.PACK_AB R91, R95, R94 ;  /* 0x0000005e5f5b723e */ /* 0x000fe200000000ff */
[----:B------:R-:W-:Y:S01]  /*5100*/  UISETP.NE.U32.AND UP1, UPT, UR6, URZ, UPT ;  /* 0x0000003f0600728c */ /* 0x000fe2000bf25070 */
[----:B------:R-:W-:Y:S02]  /*5110*/  F2FP.F16.F32.PACK_AB R97, R99, R98 ;  /* 0x000000626361723e */ /* 0x000fe400000000ff */
[----:B------:R-:W-:Y:S01]  /*5120*/  F2FP.F16.F32.PACK_AB R104, R105, R104 ;  /* 0x000000686968723e */ /* 0x000fe200000000ff */
[----:B------:R-:W-:Y:S01]  /*5130*/  UISETP.NE.AND.EX UP1, UPT, UR7, URZ, UPT, UP1 ;  /* 0x0000003f0700728c */ /* 0x000fe2000bf25310 */
[----:B------:R-:W-:-:S02]  /*5140*/  F2FP.F16.F32.PACK_AB R98, R101, R100 ;  /* 0x000000646562723e */ /* 0x000fc400000000ff */
        /* <DEDUP_REMOVED lines=94> */
[----:B-1----:R-:W-:Y:S01]  /*5730*/  IMAD.U32 R4, RZ, RZ, UR4 ;  /* 0x00000004ff047e24 */ /* 0x002fe2000f8e00ff */
[----:B------:R-:W-:Y:S01]  /*5740*/  F2FP.F16.F32.PACK_AB R65, R67, R66 ;  /* 0x000000424341723e */ /* 0x000fe200000000ff */
[----:B------:R-:W-:Y:S01]  /*5750*/  IMAD.U32 R5, RZ, RZ, UR5 ;  /* 0x00000005ff057e24 */ /* 0x000fe2000f8e00ff */
[----:B------:R-:W-:Y:S01]  /*5760*/  F2FP.F16.F32.PACK_AB R72, R73, R72 ;  /* 0x000000484948723e */ /* 0x000fe200000000ff */
[----:B------:R3:W-:Y:S01]  /*5770*/  STSM.16.M88.4 [R15+0x4000], R56 ;  /* 0x004000380f007844 */ /* 0x0007e20000000200 */
[----:B------:R-:W-:Y:S01]  /*5780*/  F2FP.F16.F32.PACK_AB R66, R69, R68 ;  /* 0x000000444542723e */ /* 0x000fe200000000ff */
[----:B------:R-:W-:Y:S01]  /*5790*/  @UP1 ULDC.64 UR4, c[0x0][0x878] ;  /* 0x00021e0000041ab9 */ /* 0x000fe20000000a00 */
        /* <DEDUP_REMOVED lines=10> */
[----:B------:R-:W-:-:S03]  /*5840*/  PLOP3.LUT P0, PT, PT, PT, UP0, 0x80, 0x0 ;  /* 0x000000000000781c */ /* 0x000fc60003f0f008 */
[----:B------:R3:W-:Y:S01]  /*5850*/  STSM.16.M88.4 [R17+-0x4000], R80 ;  /* 0xffc0005011007844 */ /* 0x0007e20000000200 */
[----:B------:R-:W-:Y:S01]  /*5860*/  BAR.SYNC.DEFER_BLOCKING 0x1, 0x100 ;  /* 0x0044000000007b1d */ /* 0x000fe20000010000 */
[----:B------:R-:W-:Y:S01]  /*5870*/  PLOP3.LUT P1, PT, PT, PT, UP1, 0x80, 0x0 ;  /* 0x000000000000781c */ /* 0x000fe20003f2f018 */
[----:B------:R-:W-:-:S06]  /*5880*/  @UP1 UIMAD.WIDE UR4, UR39, 0x4, UR4 ;  /* 0x00000004270418a5 */ /* 0x000fcc000f8e0204 */
[----:B------:R-:W-:Y:S01]  /*5890*/  IMAD.U32 R6, RZ, RZ, UR4 ;  /* 0x00000004ff067e24 */ /* 0x000fe2000f8e00ff */
[----:B--2---:R-:W2:Y:S01]  /*58a0*/  @P0 LDG.E R9, desc[UR46][R4.64] ;  /* 0x0000002e04090981 */ /* 0x004ea2000c1e1900 */
[----:B------:R-:W-:-:S05]  /*58b0*/  IMAD.U32 R7, RZ, RZ, UR5 ;  /* 0x00000005ff077e24 */ /* 0x000fca000f8e00ff */
[----:B------:R-:W4:Y:S01]  /*58c0*/  @P1 LDG.E R6, desc[UR46][R6.64] ;  /* 0x0000002e06061981 */ /* 0x000f22000c1e1900 */
[----:B------:R-:W-:Y:S01]  /*58d0*/  LEA.HI R8, R19, R20, RZ, 0x7 ;  /* 0x0000001413087211 */ /* 0x000fe200078f38ff */
[----:B------:R-:W-:Y:S01]  /*58e0*/  IMAD.SHL.U32 R2, R0, 0x40, RZ ;  /* 0x0000004000027824 */ /* 0x000fe200078e00ff */
[----:B------:R-:W-:Y:S01]  /*58f0*/  ULDC UR7, c[0x0][0x808] ;  /* 0x0002020000077ab9 */ /* 0x000fe20000000800 */
[----:B------:R-:W-:Y:S01]  /*5900*/  IMAD.SHL.U32 R14, R14, 0x8, RZ ;  /* 0x000000080e0e7824 */ /* 0x000fe200078e00ff */
[----:B------:R-:W-:Y:S01]  /*5910*/  UMOV UR4, URZ ;  /* 0x0000003f00047c82 */ /* 0x000fe20008000000 */
[----:B------:R-:W-:Y:S01]  /*5920*/  IMAD.SHL.U32 R8, R8, 0x4, RZ ;  /* 0x0000000408087824 */ /* 0x000fe200078e00ff */
[----:B------:R-:W-:Y:S01]  /*5930*/  UMOV UR5, URZ ;  /* 0x0000003f00057c82 */ /* 0x000fe20008000000 */
[----:B------:R-:W-:-:S03]  /*5940*/  USHF.R.S32.HI UR6, URZ, 0x1f, UR37 ;  /* 0x0000001f3f067899 */ /* 0x000fc60008011425 */
[----:B------:R-:W-:-:S05]  /*5950*/  LOP3.LUT R8, R8, 0x7ffffe00, RZ, 0xc0, !PT ;  /* 0x7ffffe0008087812 */ /* 0x000fca00078ec0ff */
[----:B------:R-:W-:Y:S01]  /*5960*/  IMAD R8, R13, 0x2000, R8 ;  /* 0x000020000d087824 */ /* 0x000fe200078e0208 */
[----:B--2---:R-:W-:Y:S02]  /*5970*/  @P0 R2UR UR9, R9 ;  /* 0x00000000090902ca */ /* 0x004fe400000e0000 */
[----:B------:R-:W-:-:S04]  /*5980*/  LOP3.LUT R9, R2, 0x1c0, RZ, 0xc0, !PT ;  /* 0x000001c002097812 */ /* 0x000fc800078ec0ff */
[----:B------:R-:W-:Y:S02]  /*5990*/  LOP3.LUT R14, R9, 0x38, R14, 0xf8, !PT ;  /* 0x00000038090e7812 */ /* 0x000fe400078ef80e */
[----:B------:R-:W-:Y:S02]  /*59a0*/  SHF.R.U32.HI R9, RZ, 0x3, R9 ;  /* 0x00000003ff097819 */ /* 0x000fe40000011609 */
[----:B----4-:R-:W-:Y:S02]  /*59b0*/  @P1 R2UR UR7, R6 ;  /* 0x00000000060712ca */ /* 0x010fe400000e0000 */
[----:B------:R-:W-:Y:S01]  /*59c0*/  LOP3.LUT R9, R14, R9, RZ, 0x3c, !PT ;  /* 0x000000090e097212 */ /* 0x000fe200078e3cff */
[----:B------:R-:W-:Y:S02]  /*59d0*/  @UP0 USHF.R.S32.HI UR10, URZ, 0x1f, UR9 ;  /* 0x0000001f3f0a0899 */ /* 0x000fe40008011409 */
[----:B------:R-:W-:Y:S02]  /*59e0*/  @UP0 UMOV UR4, UR9 ;  /* 0x0000000900040c82 */ /* 0x000fe40008000000 */
[----:B------:R-:W-:-:S03]  /*59f0*/  IMAD.IADD R8, R8, 0x1, R9 ;  /* 0x0000000108087824 */ /* 0x000fc600078e0209 */
[----:B------:R-:W-:Y:S01]  /*5a00*/  @UP0 UMOV UR5, UR10 ;  /* 0x0000000a00050c82 */ /* 0x000fe20008000000 */
[----:B---3--:R-:W-:Y:S05]  /*5a10*/  @P1 BRA `(.L_x_2964) ;  /* 0x0000000000181947 */ /* 0x008fea0003800000 */
[----:B------:R-:W-:Y:S05]  /*5a20*/  @!P0 BRA `(.L_x_2964) ;  /* 0x0000000000148947 */ /* 0x000fea0003800000 */
[----:B------:R-:W2:Y:S04]  /*5a30*/  LDG.E R6, desc[UR46][R4.64] ;  /* 0x0000002e04067981 */ /* 0x000ea8000c1e1900 */
[----:B------:R-:W3:Y:S01]  /*5a40*/  LDG.E R2, desc[UR46][R4.64+0x4] ;  /* 0x0000042e04027981 */ /* 0x000ee2000c1e1900 */
[----:B--2---:R-:W-:Y:S02]  /*5a50*/  R2UR UR9, R6 ;  /* 0x00000000060972ca */ /* 0x004fe400000e0000 */
[----:B---3--:R-:W-:-:S13]  /*5a60*/  R2UR UR7, R2 ;  /* 0x00000000020772ca */ /* 0x008fda00000e0000 */
[----:B------:R-:W-:-:S12]  /*5a70*/  UIADD3 UR7, -UR9, UR7, URZ ;  /* 0x0000000709077290 */ /* 0x000fd8000fffe13f */
.L_x_2964:
[----:B------:R-:W-:Y:S01]  /*5a80*/  LEA R46, R8, UR8, 0x1 ;  /* 0x00000008082e7c11 */ /* 0x000fe2000f8e08ff */
[----:B------:R-:W-:Y:S01]  /*5a90*/  UIMAD UR7, UR36, -0x80, UR7 ;  /* 0xffffff80240778a4 */ /* 0x000fe2000f8e0207 */
[----:B------:R-:W-:Y:S01]  /*5aa0*/  IMAD.SHL.U32 R36, R3, 0x8, RZ ;  /* 0x0000000803247824 */ /* 0x000fe200078e00ff */
[----:B------:R-:W-:Y:S01]  /*5ab0*/  ULDC.64 UR10, c[0x0][0x850] ;  /* 0x00021400000a7ab9 */ /* 0x000fe20000000a00 */
[C---:B------:R-:W-:Y:S01]  /*5ac0*/  VIADD R32, R0.reuse, 0x20 ;  /* 0x0000002000207836 */ /* 0x040fe20000000000 */
[----:B------:R-:W-:Y:S01]  /*5ad0*/  UISETP.LT.AND UP1, UPT, UR7, 0x80, UPT ;  /* 0x000000800700788c */ /* 0x000fe2000bf21270 */
[----:B------:R1:W2:Y:S01]  /*5ae0*/  LDS.128 R28, [R46+0x8800] ;  /* 0x008800002e1c7984 */ /* 0x0002a20000000c00 */
[C---:B------:R-:W-:Y:S01]  /*5af0*/  VIADD R2, R0.reuse, 0x10 ;  /* 0x0000001000027836 */ /* 0x040fe20000000000 */
[----:B------:R-:W-:Y:S01]  /*5b00*/  UIMAD UR8, UR6, UR10, URZ ;  /* 0x0000000a060872a4 */ /* 0x000fe2000f8e023f */
[--C-:B------:R-:W-:Y:S01]  /*5b10*/  SHF.R.S32.HI R37, RZ, 0x1f, R36.reuse ;  /* 0x0000001fff257819 */ /* 0x100fe20000011424 */
[----:B------:R1:W3:Y:S01]  /*5b20*/  LDS.128 R24, [R46+0x1000] ;  /* 0x001000002e187984 */ /* 0x0002e20000000c00 */
[----:B------:R-:W-:Y:S01]  /*5b30*/  USEL UR9, UR7, 0x80, UP1 ;  /* 0x0000008007097887 */ /* 0x000fe20008800000 */
[----:B------:R-:W-:Y:S01]  /*5b40*/  IMAD.U32 R3, RZ, RZ, UR10 ;  /* 0x0000000aff037e24 */ /* 0x000fe2000f8e00ff */
[----:B------:R-:W-:Y:S01]  /*5b50*/  UIMAD UR8, UR37, UR11, UR8 ;  /* 0x0000000b250872a4 */ /* 0x000fe2000f8e0208 */
[----:B------:R1:W4:Y:S01]  /*5b60*/  LDS.128 R20, [R46+0x1800] ;  /* 0x001800002e147984 */ /* 0x0003220000000c00 */
[----:B------:R-:W-:Y:S01]  /*5b70*/  VIADD R33, R0, 0x30 ;  /* 0x0000003000217836 */ /* 0x000fe20000000000 */
[----:B------:R-:W-:Y:S01]  /*5b80*/  USHF.R.S32.HI UR7, URZ, 0x1f, UR39 ;  /* 0x0000001f3f077899 */ /* 0x000fe20008011427 */
[----:B------:R-:W-:Y:S01]  /*5b90*/  ISETP.GE.AND P0, PT, R32, UR9, PT ;  /* 0x0000000920007c0c */ /* 0x000fe2000bf06270 */
[----:B------:R1:W1:Y:S01]  /*5ba0*/  LDS.128 R16, [R46+0x2000] ;  /* 0x002000002e107984 */ /* 0x0002620000000c00 */
[----:B------:R-:W-:Y:S01]  /*5bb0*/  VIADD R32, R0, 0x40 ;  /* 0x0000004000207836 */ /* 0x000fe20000000000 */
[----:B------:R-:W-:Y:S01]  /*5bc0*/  ISETP.GE.AND P6, PT, R2, UR9, PT ;  /* 0x0000000902007c0c */ /* 0x000fe2000bfc6270 */
[----:B------:R-:W-:Y:S01]  /*5bd0*/  IMAD.WIDE.U32 R2, R3, UR37, R36 ;  /* 0x0000002503027c25 */ /* 0x000fe2000f8e0024 */
[----:B------:R1:W1:Y:S01]  /*5be0*/  LDS.128 R12, [R46+0x2800] ;  /* 0x002800002e0c7984 */ /* 0x0002620000000c00 */
[----:B------:R-:W-:Y:S01]  /*5bf0*/  ISETP.GE.AND P5, PT, R33, UR9, PT ;  /* 0x0000000921007c0c */ /* 0x000fe2000bfa6270 */
[----:B------:R-:W-:Y:S01]  /*5c00*/  ULDC.64 UR10, c[0x0][0x858] ;  /* 0x00021600000a7ab9 */ /* 0x000fe20000000a00 */
[----:B------:R-:W-:Y:S01]  /*5c10*/  ISETP.GE.AND P1, PT, R32, UR9, PT ;  /* 0x0000000920007c0c */ /* 0x000fe2000bf26270 */
[----:B------:R1:W1:Y:S01]  /*5c20*/  LDS.128 R8, [R46+0x3000] ;  /* 0x003000002e087984 */ /* 0x0002620000000c00 */
[----:B------:R-:W-:Y:S01]  /*5c30*/  IMAD.MOV.U32 R32, RZ, RZ, R2 ;  /* 0x000000ffff207224 */ /* 0x000fe200078e0002 */
[C---:B------:R-:W-:Y:S01]  /*5c40*/  ISETP.GE.AND P2, PT, R0.reuse, UR9, PT ;  /* 0x0000000900007c0c */ /* 0x040fe2000bf46270 */
[----:B------:R-:W-:Y:S01]  /*5c50*/  VIADD R33, R3, UR8 ;  /* 0x0000000803217c36 */ /* 0x000fe20008000000 */
[----:B------:R1:W1:Y:S01]  /*5c60*/  LDS.128 R4, [R46+0x3800] ;  /* 0x003800002e047984 */ /* 0x0002620000000c00 */
[----:B------:R-:W-:Y:S01]  /*5c70*/  IADD3 R2, P3, R0, UR4, RZ ;  /* 0x0000000400027c10 */ /* 0x000fe2000ff7e0ff */
[----:B------:R-:W-:Y:S01]  /*5c80*/  USEL UR8, UR7, URZ, !UP0 ;  /* 0x0000003f07087287 */ /* 0x000fe2000c000000 */
[----:B------:R-:W-:Y:S01]  /*5c90*/  IMAD.U32 R45, RZ, RZ, UR10 ;  /* 0x0000000aff2d7e24 */ /* 0x000fe2000f8e00ff */
[----:B------:R-:W-:Y:S01]  /*5ca0*/  ULDC UR4, c[0x0][0x83c] ;  /* 0x00020f0000047ab9 */ /* 0x000fe20000000800 */
[----:B------:R-:W-:Y:S01]  /*5cb0*/  USEL UR39, UR39, URZ, !UP0 ;  /* 0x0000003f27277287 */ /* 0x000fe2000c000000 */
[----:B------:R-:W-:Y:S01]  /*5cc0*/  ISETP.GE.OR P4, PT, R36, UR4, P2 ;  /* 0x0000000424007c0c */ /* 0x000fe20009786670 */
[----:B------:R-:W-:Y:S01]  /*5cd0*/  UIMAD UR7, UR8, UR10, URZ ;  /* 0x0000000a080772a4 */ /* 0x000fe2000f8e023f */
[----:B------:R-:W-:Y:S01]  /*5ce0*/  LEA.HI.X.SX32 R3, R0, UR5, 0x1, P3 ;  /* 0x0000000500037c11 */ /* 0x000fe200098f0eff */
[----:B------:R-:W-:Y:S01]  /*5cf0*/  IMAD.U32 R35, RZ, RZ, UR36 ;  /* 0x00000024ff237e24 */ /* 0x000fe2000f8e00ff */
[----:B------:R-:W-:Y:S01]  /*5d00*/  BSSY B0, `(.L_x_2965) ;  /* 0x0000014000007945 */ /* 0x000fe20003800000 */
[----:B------:R-:W-:-:S02]  /*5d10*/  UIMAD UR7, UR39, UR11, UR7 ;  /* 0x0000000b270772a4 */ /* 0x000fc4000f8e0207 */
[----:B------:R-:W-:Y:S01]  /*5d20*/  IMAD.WIDE.U32 R44, R45, UR39, R32 ;  /* 0x000000272d2c7c25 */ /* 0x000fe2000f8e0020 */
[----:B------:R-:W-:Y:S02]  /*5d30*/  P2R R47, PR, RZ, 0x40 ;  /* 0x00000040ff2f7803 */ /* 0x000fe40000000000 */
[----:B------:R-:W-:Y:S01]  /*5d40*/  P2R R48, PR, RZ, 0x20 ;  /* 0x00000020ff307803 */ /* 0x000fe20000000000 */
[----:B------:R-:W-:Y:S01]  /*5d50*/  IMAD.WIDE R2, R35, 0x80, R2 ;  /* 0x0000008023027825 */ /* 0x000fe200078e0202 */
[----:B------:R-:W-:-:S03]  /*5d60*/  ISETP.GE.OR P3, PT, R36, UR4, P6 ;  /* 0x0000000424007c0c */ /* 0x000fc6000b766670 */
[----:B------:R-:W-:Y:S01]  /*5d70*/  VIADD R41, R45, UR7 ;  /* 0x000000072d297c36 */ /* 0x000fe20008000000 */
[----:B--23--:R-:W-:Y:S09]  /*5d80*/  @P4 BRA `(.L_x_2966) ;  /* 0x00000000002c4947 */ /* 0x00cff20003800000 */
        /* <DEDUP_REMOVED lines=11> */
.L_x_2966:
[----:B------:R-:W-:Y:S05]  /*5e40*/  BSYNC B0 ;  /* 0x0000000000007941 */ /* 0x000fea0003800000 */
.L_x_2965:
        /* <DEDUP_REMOVED lines=15> */
.L_x_2968:
[----:B------:R-:W-:Y:S05]  /*5f40*/  BSYNC B0 ;  /* 0x0000000000007941 */ /* 0x000fea0003800000 */
.L_x_2967:
        /* <DEDUP_REMOVED lines=18> */
.L_x_2970:
[----:B------:R-:W-:Y:S05]  /*6070*/  BSYNC B0 ;  /* 0x0000000000007941 */ /* 0x000fea0003800000 */
.L_x_2969:
[----:B-1-3--:R1:W3:Y:S01]  /*6080*/  LDS.128 R28, [R46+0x9800] ;  /* 0x009800002e1c7984 */ /* 0x00a2e20000000c00 */
[----:B------:R-:W-:Y:S01]  /*6090*/  BSSY B0, `(.L_x_2971) ;  /* 0x0000010000007945 */ /* 0x000fe20003800000 */
[----:B------:R-:W-:-:S03]  /*60a0*/  VIADD R38, R0, 0x50 ;  /* 0x0000005000267836 */ /* 0x000fc60000000000 */
        /* <DEDUP_REMOVED lines=14> */
.L_x_2972:
[----:B------:R-:W-:Y:S05]  /*6190*/  BSYNC B0 ;  /* 0x0000000000007941 */ /* 0x000fea0003800000 */
.L_x_2971:
[----:B--23--:R2:W3:Y:S01]  /*61a0*/  LDS.128 R28, [R46+0xa000] ;  /* 0x00a000002e1c7984 */ /* 0x00c4e20000000c00 */
[----:B------:R-:W-:Y:S01]  /*61b0*/  ISETP.GE.OR P4, PT, R36, UR4, P1 ;  /* 0x0000000424007c0c */ /* 0x000fe20008f86670 */
[----:B------:R-:W-:Y:S01]  /*61c0*/  BSSY B0, `(.L_x_2973) ;  /* 0x0000010000007945 */ /* 0x000fe20003800000 */
[----:B------:R-:W-:-:S11]  /*61d0*/  ISETP.GE.AND P3, PT, R38, UR9, PT ;  /* 0x0000000926007c0c */ /* 0x000fd6000bf66270 */
        /* <DEDUP_REMOVED lines=14> */
.L_x_2974:
[----:B------:R-:W-:Y:S05]  /*62c0*/  BSYNC B0 ;  /* 0x0000000000007941 */ /* 0x000fea0003800000 */
.L_x_2973:
        /* <DEDUP_REMOVED lines=18> */
.L_x_2976:
[----:B------:R-:W-:Y:S05]  /*63f0*/  BSYNC B0 ;  /* 0x0000000000007941 */ /* 0x000fea0003800000 */
.L_x_2975:
[----:B--23--:R2:W3:Y:S01]  /*6400*/  LDS.128 R28, [R46+0xb000] ;  /* 0x00b000002e1c7984 */ /* 0x00c4e20000000c00 */
[----:B------:R-:W-:Y:S01]  /*6410*/  ISETP.GE.AND P4, PT, R38, UR9, PT ;  /* 0x0000000926007c0c */ /* 0x000fe2000bf86270 */
[----:B------:R-:W-:Y:S01]  /*6420*/  BSSY B0, `(.L_x_2977) ;  /* 0x0000011000007945 */ /* 0x000fe20003800000 */
[----:B------:R-:W-:Y:S02]  /*6430*/  VIADD R0, R0, 0x70 ;  /* 0x0000007000007836 */ /* 0x000fe40000000000 */
        /* <DEDUP_REMOVED lines=15> */
.L_x_2978:
[----:B------:R-:W-:Y:S05]  /*6530*/  BSYNC B0 ;  /* 0x0000000000007941 */ /* 0x000fea0003800000 */
.L_x_2977:
[----:B--23--:R2:W3:Y:S01]  /*6540*/  LDS.128 R28, [R46+0xb800] ;  /* 0x00b800002e1c7984 */ /* 0x00c4e20000000c00 */
[----:B------:R-:W-:Y:S01]  /*6550*/  ISETP.GE.AND P5, PT, R0, UR9, PT ;  /* 0x0000000900007c0c */ /* 0x000fe2000bfa6270 */
[----:B------:R-:W-:Y:S03]  /*6560*/  BSSY B0, `(.L_x_2979) ;  /* 0x0000010000007945 */ /* 0x000fe60003800000 */
        /* <DEDUP_REMOVED lines=15> */
.L_x_2980:
[----:B------:R-:W-:Y:S05]  /*6660*/  BSYNC B0 ;  /* 0x0000000000007941 */ /* 0x000fea0003800000 */
.L_x_2979:
[----:B------:R-:W-:Y:S01]  /*6670*/  ULDC.64 UR4, c[0x0][0x820] ;  /* 0x0002080000047ab9 */ /* 0x000fe20000000a00 */
[----:B------:R-:W-:Y:S01]  /*6680*/  ULDC.64 UR10, c[0x0][0x828] ;  /* 0x00020a00000a7ab9 */ /* 0x000fe20000000a00 */
[----:B------:R-:W-:Y:S02]  /*6690*/  UIMAD UR6, UR6, UR4, URZ ;  /* 0x00000004060672a4 */ /* 0x000fe4000f8e023f */
[----:B--23--:R-:W-:Y:S01]  /*66a0*/  IMAD.U32 R29, RZ, RZ, UR4 ;  /* 0x00000004ff1d7e24 */ /* 0x00cfe2000f8e00ff */
[----:B------:R-:W-:Y:S01]  /*66b0*/  ULDC UR7, c[0x0][0x80c] ;  /* 0x0002030000077ab9 */ /* 0x000fe20000000800 */
[----:B------:R-:W-:Y:S01]  /*66c0*/  IMAD.U32 R39, RZ, RZ, UR10 ;  /* 0x0000000aff277e24 */ /* 0x000fe2000f8e00ff */
[----:B------:R-:W-:Y:S02]  /*66d0*/  UIMAD UR6, UR37, UR5, UR6 ;  /* 0x00000005250672a4 */ /* 0x000fe4000f8e0206 */
[----:B------:R-:W-:Y:S01]  /*66e0*/  IMAD.WIDE.U32 R28, R29, UR37, R36 ;  /* 0x000000251d1c7c25 */ /* 0x000fe2000f8e0024 */
[----:B------:R-:W-:Y:S01]  /*66f0*/  ISETP.GE.OR P2, PT, R36, UR7, P2 ;  /* 0x0000000724007c0c */ /* 0x000fe20009746670 */
[----:B------:R-:W-:Y:S01]  /*6700*/  UIMAD UR4, UR8, UR10, URZ ;  /* 0x0000000a080472a4 */ /* 0x000fe2000f8e023f */
[----:B------:R-:W-:Y:S01]  /*6710*/  P2R R0, PR, RZ, 0x20 ;  /* 0x00000020ff007803 */ /* 0x000fe20000000000 */
[----:B------:R-:W-:Y:S01]  /*6720*/  BSSY B0, `(.L_x_2981) ;  /* 0x000001c000007945 */ /* 0x000fe20003800000 */
[----:B------:R-:W-:Y:S01]  /*6730*/  VIADD R29, R29, UR6 ;  /* 0x000000061d1d7c36 */ /* 0x000fe20008000000 */
[----:B------:R-:W-:Y:S01]  /*6740*/  ISETP.NE.AND P5, PT, R47, RZ, PT ;  /* 0x000000ff2f00720c */ /* 0x000fe20003fa5270 */
[----:B------:R-:W-:Y:S01]  /*6750*/  UIMAD UR4, UR39, UR11, UR4 ;  /* 0x0000000b270472a4 */ /* 0x000fe2000f8e0204 */
[----:B------:R-:W-:Y:S01]  /*6760*/  ISETP.NE.AND P6, PT, R48, RZ, PT ;  /* 0x000000ff3000720c */ /* 0x000fe20003fc5270 */
[----:B------:R-:W-:Y:S01]  /*6770*/  IMAD.WIDE.U32 R38, R39, UR39, R28 ;  /* 0x0000002727267c25 */ /* 0x000fe2000f8e001c */
[C---:B------:R-:W-:Y:S01]  /*6780*/  ISETP.GE.OR P5, PT, R36.reuse, UR7, P5 ;  /* 0x0000000724007c0c */ /* 0x040fe2000afa6670 */
[----:B------:R2:W3:Y:S01]  /*6790*/  LDS.128 R28, [R46] ;  /* 0x000000002e1c7984 */ /* 0x0004e20000000c00 */
[----:B------:R-:W-:Y:S01]  /*67a0*/  ISETP.GE.OR P0, PT, R36, UR7, P0 ;  /* 0x0000000724007c0c */ /* 0x000fe20008706670 */
[----:B------:R-:W-:Y:S01]  /*67b0*/  VIADD R35, R39, UR4 ;  /* 0x0000000427237c36 */ /* 0x000fe20008000000 */
[----:B------:R-:W-:-:S02]  /*67c0*/  P2R R40, PR, RZ, 0x20 ;  /* 0x00000020ff287803 */ /* 0x000fc40000000000 */
[----:B------:R-:W-:Y:S02]  /*67d0*/  ISETP.NE.AND P5, PT, R0, RZ, PT ;  /* 0x000000ff0000720c */ /* 0x000fe40003fa5270 */
[C---:B------:R-:W-:Y:S02]  /*67e0*/  ISETP.GE.OR P6, PT, R36.reuse, UR7, P6 ;  /* 0x0000000724007c0c */ /* 0x040fe4000b7c6670 */
[C---:B------:R-:W-:Y:S02]  /*67f0*/  ISETP.GE.OR P1, PT, R36.reuse, UR7, P1 ;  /* 0x0000000724007c0c */ /* 0x040fe40008f26670 */
[C---:B------:R-:W-:Y:S02]  /*6800*/  ISETP.GE.OR P3, PT, R36.reuse, UR7, P3 ;  /* 0x0000000724007c0c */ /* 0x040fe40009f66670 */
[C---:B------:R-:W-:Y:S02]  /*6810*/  ISETP.GE.OR P4, PT, R36.reuse, UR7, P4 ;  /* 0x0000000724007c0c */ /* 0x040fe4000a786670 */
[----:B------:R-:W-:Y:S01]  /*6820*/  ISETP.GE.OR P5, PT, R36, UR7, P5 ;  /* 0x0000000724007c0c */ /* 0x000fe2000afa6670 */
[----:B--2---:R-:W-:-:S12]  /*6830*/  @P2 BRA `(.L_x_2982) ;  /* 0x0000000000282947 */ /* 0x004fd80003800000 */
        /* <DEDUP_REMOVED lines=10> */
.L_x_2982:
[----:B------:R-:W-:Y:S05]  /*68e0*/  BSYNC B0 ;  /* 0x0000000000007941 */ /* 0x000fea0003800000 */
.L_x_2981:
[----:B--23--:R2:W3:Y:S01]  /*68f0*/  LDS.128 R28, [R46+0x800] ;  /* 0x000800002e1c7984 */ /* 0x00c4e20000000c00 */
[----:B------:R-:W-:Y:S01]  /*6900*/  ISETP.NE.AND P2, PT, R40, RZ, PT ;  /* 0x000000ff2800720c */ /* 0x000fe20003f45270 */
[----:B------:R-:W-:-:S12]  /*6910*/  BSSY B0, `(.L_x_2983) ;  /* 0x000000f000007945 */ /* 0x000fd80003800000 */
        /* <DEDUP_REMOVED lines=14> */
.L_x_2984:
[----:B------:R-:W-:Y:S05]  /*6a00*/  BSYNC B0 ;  /* 0x0000000000007941 */ /* 0x000fea0003800000 */
.L_x_2983:
        /* <DEDUP_REMOVED lines=15> */
.L_x_2986:
[----:B------:R-:W-:Y:S05]  /*6b00*/  BSYNC B0 ;  /* 0x0000000000007941 */ /* 0x000fea0003800000 */
.L_x_2985:
[----:B------:R-:W-:Y:S04]  /*6b10*/  BSSY B0, `(.L_x_2987) ;  /* 0x000000f000007945 */ /* 0x000fe80003800000 */
        /* <DEDUP_REMOVED lines=14> */
.L_x_2988:
[----:B------:R-:W-:Y:S05]  /*6c00*/  BSYNC B0 ;  /* 0x0000000000007941 */ /* 0x000fea0003800000 */
.L_x_2987:
[----:B------:R-:W-:Y:S04]  /*6c10*/  BSSY B0, `(.L_x_2989) ;  /* 0x000000f000007945 */ /* 0x000fe80003800000 */
[----:B------:R-:W-:Y:S05]  /*6c20*/  @P1 BRA `(.L_x_2990) ;  /* 0x0000000000341947 */ /* 0x000fea0003800000 */
[----:B--2-4-:R-:W-:Y:S01]  /*6c30*/  IADD3 R23, P0, R2, 0x40, RZ ;  /* 0x0000004002177810 */ /* 0x014fe20007f1e0ff */
        /* <DEDUP_REMOVED lines=12> */
.L_x_2990:
[----:B------:R-:W-:Y:S05]  /*6d00*/  BSYNC B0 ;  /* 0x0000000000007941 */ /* 0x000fea0003800000 */
.L_x_2989:
        /* <DEDUP_REMOVED lines=15> */
.L_x_2992:
[----:B------:R-:W-:Y:S05]  /*6e00*/  BSYNC B0 ;  /* 0x0000000000007941 */ /* 0x000fea0003800000 */
.L_x_2991:
        /* <DEDUP_REMOVED lines=15> */
.L_x_2994:
[----:B------:R-:W-:Y:S05]  /*6f00*/  BSYNC B0 ;  /* 0x0000000000007941 */ /* 0x000fea0003800000 */
.L_x_2993:
[----:B------:R-:W-:Y:S05]  /*6f10*/  @P5 BRA `(.L_x_2939) ;  /* 0x0000005400a85947 */ /* 0x000fea0003800000 */
[----:B--2---:R-:W-:Y:S01]  /*6f20*/  IADD3 R9, P0, R2, 0x70, RZ ;  /* 0x0000007002097810 */ /* 0x004fe20007f1e0ff */
        /* <DEDUP_REMOVED lines=13> */
.L_x_2963:
[----:B------:R-:W-:Y:S01]  /*7000*/  ULDC.64 UR4, c[0x0][0x870] ;  /* 0x00021c0000047ab9 */ /* 0x000fe20000000a00 */
[----:B------:R-:W-:Y:S01]  /*7010*/  ULDC.64 UR6, c[0x0][0x878] ;  /* 0x00021e0000067ab9 */ /* 0x000fe20000000a00 */
[----:B------:R-:W-:Y:S02]  /*7020*/  UISETP.NE.U32.AND UP0, UPT, UR4, URZ, UPT ;  /* 0x0000003f0400728c */ /* 0x000fe4000bf05070 */
[----:B------:R-:W-:Y:S02]  /*7030*/  UISETP.NE.U32.AND UP1, UPT, UR6, URZ, UPT ;  /* 0x0000003f0600728c */ /* 0x000fe4000bf25070 */
[----:B------:R-:W-:Y:S02]  /*7040*/  UISETP.NE.AND.EX UP0, UPT, UR5, URZ, UPT, UP0 ;  /* 0x0000003f0500728c */ /* 0x000fe4000bf05300 */
[----:B------:R-:W-:Y:S01]  /*7050*/  UISETP.NE.AND.EX UP1, UPT, UR7, URZ, UPT, UP1 ;  /* 0x0000003f0700728c */ /* 0x000fe2000bf25310 */
[----:B------:R-:W-:-:S03]  /*7060*/  ULDC.64 UR4, c[0x0][0x870] ;  /* 0x00021c0000047ab9 */ /* 0x000fc60000000a00 */
[----:B------:R-:W-:Y:S01]  /*7070*/  PLOP3.LUT P0, PT, PT, PT, UP0, 0x80, 0x0 ;  /* 0x000000000000781c */ /* 0x000fe20003f0f008 */
[----:B------:R-:W-:-:S06]  /*7080*/  UIMAD.WIDE UR4, UR39, 0x4, UR4 ;  /* 0x00000004270478a5 */ /* 0x000fcc000f8e0204 */
[----:B------:R-:W-:Y:S02]  /*7090*/  IMAD.U32 R2, RZ, RZ, UR4 ;  /* 0x00000004ff027e24 */ /* 0x000fe4000f8e00ff */
[----:B------:R-:W-:Y:S01]  /*70a0*/  IMAD.U32 R3, RZ, RZ, UR5 ;  /* 0x00000005ff037e24 */ /* 0x000fe2000f8e00ff */
[----:B------:R-:W-:-:S04]  /*70b0*/  @UP1 ULDC.64 UR4, c[0x0][0x878] ;  /* 0x00021e0000041ab9 */ /* 0x000fc80000000a00 */
[----:B------:R-:W2:Y:S01]  /*70c0*/  @P0 LDG.E R6, desc[UR46][R2.64] ;  /* 0x0000002e02060981 */ /* 0x000ea2000c1e1900 */
[----:B------:R-:W-:Y:S01]  /*70d0*/  PLOP3.LUT P1, PT, PT, PT, UP1, 0x80, 0x0 ;  /* 0x000000000000781c */ /* 0x000fe20003f2f018 */
[----:B------:R-:W-:-:S06]  /*70e0*/  @UP1 UIMAD.WIDE UR4, UR39, 0x4, UR4 ;  /* 0x00000004270418a5 */ /* 0x000fcc000f8e0204 */
[----:B------:R-:W-:Y:S02]  /*70f0*/  IMAD.U32 R4, RZ, RZ, UR4 ;  /* 0x00000004ff047e24 */ /* 0x000fe4000f8e00ff */
[----:B------:R-:W-:-:S05]  /*7100*/  IMAD.U32 R5, RZ, RZ, UR5 ;  /* 0x00000005ff057e24 */ /* 0x000fca000f8e00ff */
[----:B------:R-:W3:Y:S01]  /*7110*/  @P1 LDG.E R4, desc[UR46][R4.64] ;  /* 0x0000002e04041981 */ /* 0x000ee2000c1e1900 */
[----:B------:R-:W-:Y:S01]  /*7120*/  ULDC UR6, c[0x0][0x808] ;  /* 0x0002020000067ab9 */ /* 0x000fe20000000800 */
[----:B------:R-:W-:Y:S01]  /*7130*/  UMOV UR4, URZ ;  /* 0x0000003f00047c82 */ /* 0x000fe20008000000 */
[----:B------:R-:W-:Y:S01]  /*7140*/  UMOV UR5, URZ ;  /* 0x0000003f00057c82 */ /* 0x000fe20008000000 */
[----:B------:R-:W1:Y:S02]  /*7150*/  S2R R0, SR_TID.X ;  /* 0x0000000000007919 */ /* 0x000e640000002100 */
[----:B-1----:R-:W-:-:S05]  /*7160*/  VIADD R7, R0, 0xffffff80 ;  /* 0xffffff8000077836 */ /* 0x002fca0000000000 */
[----:B------:R-:W-:Y:S02]  /*7170*/  SHF.R.S32.HI R0, RZ, 0x1f, R7 ;  /* 0x0000001fff007819 */ /* 0x000fe40000011407 */
[----:B--2---:R-:W-:Y:S02]  /*7180*/  @P0 R2UR UR7, R6 ;  /* 0x00000000060702ca */ /* 0x004fe400000e0000 */
[----:B------:R-:W-:-:S04]  /*7190*/  LEA.HI R6, R0, R7, RZ, 0x4 ;  /* 0x0000000700067211 */ /* 0x000fc800078f20ff */
[----:B------:R-:W-:Y:S02]  /*71a0*/  LOP3.LUT R0, R6, 0x1ffffff0, RZ, 0xc0, !PT ;  /* 0x1ffffff006007812 */ /* 0x000fe400078ec0ff */
[----:B------:R-:W-:-:S03]  /*71b0*/  SHF.R.S32.HI R12, RZ, 0x4, R6 ;  /* 0x00000004ff0c7819 */ /* 0x000fc60000011406 */
[----:B------:R-:W-:Y:S02]  /*71c0*/  IMAD.IADD R0, R7, 0x1, -R0 ;  /* 0x0000000107007824 */ /* 0x000fe400078e0a00 */
[----:B------:R-:W-:Y:S01]  /*71d0*/  @UP0 USHF.R.S32.HI UR8, URZ, 0x1f, UR7 ;  /* 0x0000001f3f080899 */ /* 0x000fe20008011407 */
[----:B---3--:R-:W-:Y:S01]  /*71e0*/  @P1 R2UR UR6, R4 ;  /* 0x00000000040612ca */ /* 0x008fe200000e0000 */
[----:B------:R-:W-:-:S05]  /*71f0*/  @UP0 UMOV UR4, UR7 ;  /* 0x0000000700040c82 */ /* 0x000fca0008000000 */
[----:B------:R-:W-:Y:S01]  /*7200*/  @UP0 UMOV UR5, UR8 ;  /* 0x0000000800050c82 */ /* 0x000fe20008000000 */
[----:B------:R-:W-:Y:S08]  /*7210*/  @P1 BRA `(.L_x_2995) ;  /* 0x0000000000181947 */ /* 0x000ff00003800000 */
[----:B------:R-:W-:Y:S05]  /*7220*/  @!P0 BRA `(.L_x_2995) ;  /* 0x0000000000148947 */ /* 0x000fea0003800000 */
[----:B------:R-:W2:Y:S04]  /*7230*/  LDG.E R5, desc[UR46][R2.64] ;  /* 0x0000002e02057981 */ /* 0x000ea8000c1e1900 */
[----:B------:R-:W3:Y:S01]  /*7240*/  LDG.E R4, desc[UR46][R2.64+0x4] ;  /* 0x0000042e02047981 */ /* 0x000ee2000c1e1900 */
[----:B--2---:R-:W-:Y:S02]  /*7250*/  R2UR UR7, R5 ;  /* 0x00000000050772ca */ /* 0x004fe400000e0000 */
[----:B---3--:R-:W-:-:S13]  /*7260*/  R2UR UR6, R4 ;  /* 0x00000000040672ca */ /* 0x008fda00000e0000 */
[----:B------:R-:W-:-:S12]  /*7270*/  UIADD3 UR6, -UR7, UR6, URZ ;  /* 0x0000000607067290 */ /* 0x000fd8000fffe13f */
.L_x_2995:
[----:B------:R-:W-:Y:S01]  /*7280*/  IMAD.SHL.U32 R4, R0, 0x8, RZ ;  /* 0x0000000800047824 */ /* 0x000fe200078e00ff */
[----:B------:R-:W-:Y:S01]  /*7290*/  USHF.R.S32.HI UR9, URZ, 0x1f, UR37 ;  /* 0x0000001f3f097899 */ /* 0x000fe20008011425 */
[C---:B------:R-:W-:Y:S01]  /*72a0*/  VIADD R2, R12.reuse, 0x10 ;  /* 0x000000100c027836 */ /* 0x040fe20000000000 */
[----:B------:R-:W-:Y:S01]  /*72b0*/  UIMAD UR7, UR36, -0x80, UR6 ;  /* 0xffffff80240778a4 */ /* 0x000fe2000f8e0206 */
[----:B------:R-:W-:Y:S01]  /*72c0*/  VIADD R6, R12, 0x30 ;  /* 0x000000300c067836 */ /* 0x000fe20000000000 */
[----:B------:R-:W-:Y:S01]  /*72d0*/  ULDC.64 UR10, c[0x0][0x820] ;  /* 0x00020800000a7ab9 */ /* 0x000fe20000000a00 */
[----:B------:R-:W-:Y:S01]  /*72e0*/  SHF.R.S32.HI R5, RZ, 0x1f, R4 ;  /* 0x0000001fff057819 */ /* 0x000fe20000011404 */
[----:B------:R-:W-:Y:S02]  /*72f0*/  UIMAD UR6, UR9, UR10, URZ ;  /* 0x0000000a090672a4 */ /* 0x000fe4000f8e023f */
[----:B------:R-:W-:Y:S01]  /*7300*/  IMAD.U32 R3, RZ, RZ, UR10 ;  /* 0x0000000aff037e24 */ /* 0x000fe2000f8e00ff */
[----:B------:R-:W-:Y:S01]  /*7310*/  ISETP.GE.AND P6, PT, R2, UR7, PT ;  /* 0x0000000702007c0c */ /* 0x000fe2000bfc6270 */
[----:B------:R-:W-:Y:S01]  /*7320*/  VIADD R0, R12, 0x20 ;  /* 0x000000200c007836 */ /* 0x000fe20000000000 */
[----:B------:R-:W-:-:S02]  /*7330*/  UIMAD UR8, UR37, UR11, UR6 ;  /* 0x0000000b250872a4 */ /* 0x000fc4000f8e0206 */
[----:B------:R-:W-:Y:S01]  /*7340*/  IMAD.WIDE.U32 R2, R3, UR37, R4 ;  /* 0x0000002503027c25 */ /* 0x000fe2000f8e0004 */
[----:B------:R-:W-:Y:S01]  /*7350*/  USHF.R.S32.HI UR6, URZ, 0x1f, UR39 ;  /* 0x0000001f3f067899 */ /* 0x000fe20008011427 */
[----:B------:R-:W-:Y:S01]  /*7360*/  ISETP.GE.AND P0, PT, R6, UR7, PT ;  /* 0x0000000706007c0c */ /* 0x000fe2000bf06270 */
[----:B------:R-:W-:Y:S01]  /*7370*/  ULDC.64 UR10, c[0x0][0x828] ;  /* 0x00020a00000a7ab9 */ /* 0x000fe20000000a00 */
[----:B------:R-:W-:Y:S01]  /*7380*/  IMAD.MOV.U32 R6, RZ, RZ, R2 ;  /* 0x000000ffff067224 */ /* 0x000fe200078e0002 */
[C---:B------:R-:W-:Y:S01]  /*7390*/  ISETP.GE.AND P2, PT, R12.reuse, UR7, PT ;  /* 0x000000070c007c0c */ /* 0x040fe2000bf46270 */
[----:B------:R-:W-:Y:S01]  /*73a0*/  VIADD R7, R3, UR8 ;  /* 0x0000000803077c36 */ /* 0x000fe20008000000 */
        /* <DEDUP_REMOVED lines=9> */
[----:B------:R-:W-:Y:S01]  /*7440*/  ISETP.GE.AND P5, PT, R0, UR7, PT ;  /* 0x0000000700007c0c */ /* 0x000fe2000bfa6270 */
[----:B------:R-:W-:-:S02]  /*7450*/  UIMAD UR6, UR39, UR11, UR6 ;  /* 0x0000000b270672a4 */ /* 0x000fc4000f8e0206 */
[----:B------:R-:W-:Y:S01]  /*7460*/  IMAD.WIDE.U32 R10, R11, UR39, R6 ;  /* 0x000000270b0a7c25 */ /* 0x000fe2000f8e0006 */
[----:B------:R-:W-:Y:S01]  /*7470*/  BSSY B0, `(.L_x_2996) ;  /* 0x0000013000007945 */ /* 0x000fe20003800000 */
[----:B------:R-:W-:Y:S02]  /*7480*/  P2R R14, PR, RZ, 0x40 ;  /* 0x00000040ff0e7803 */ /* 0x000fe40000000000 */
[----:B------:R-:W-:Y:S01]  /*7490*/  VIADD R0, R12, 0x40 ;  /* 0x000000400c007836 */ /* 0x000fe20000000000 */
[----:B------:R-:W-:Y:S01]  /*74a0*/  P2R R15, PR, RZ, 0x20 ;  /* 0x00000020ff0f7803 */ /* 0x000fe20000000000 */
[----:B------:R-:W-:Y:S01]  /*74b0*/  IMAD.WIDE R2, R9, 0x80, R2 ;  /* 0x0000008009027825 */ /* 0x000fe200078e0202 */
[----:B------:R-:W-:Y:S02]  /*74c0*/  ISETP.GE.OR P3, PT, R4, UR4, P6 ;  /* 0x0000000404007c0c */ /* 0x000fe4000b766670 */
[----:B------:R-:W-:Y:S01]  /*74d0*/  ISETP.GE.AND P1, PT, R0, UR7, PT ;  /* 0x0000000700007c0c */ /* 0x000fe2000bf26270 */
[----:B------:R-:W-:Y:S01]  /*74e0*/  VIADD R9, R11, UR6 ;  /* 0x000000060b097c36 */ /* 0x000fe20008000000 */
[----:B------:R-:W-:Y:S11]  /*74f0*/  @P4 BRA `(.L_x_2997) ;  /* 0x0000000000284947 */ /* 0x000ff60003800000 */
        /* <DEDUP_REMOVED lines=10> */
.L_x_2997:
[----:B------:R-:W-:Y:S05]  /*75a0*/  BSYNC B0 ;  /* 0x0000000000007941 */ /* 0x000fea0003800000 */
.L_x_2996:
        /* <DEDUP_REMOVED lines=16> */
.L_x_2999:
[----:B------:R-:W-:Y:S05]  /*76b0*/  BSYNC B0 ;  /* 0x0000000000007941 */ /* 0x000fea0003800000 */
.L_x_2998:
        /* <DEDUP_REMOVED lines=12> */
[----:B-12---:R-:W-:Y:S01]  /*7780*/  LEA R16, P4, R6, UR10, 0x1 ;  /* 0x0000000a06107c11 */ /* 0x006fe2000f8808ff */
[----:B------:R-:W-:-:S05]  /*7790*/  IMAD.IADD R7, R7, 0x1, R13 ;  /* 0x0000000107077824 */ /* 0x000fca00078e020d */
[----:B------:R-:W-:-:S05]  /*77a0*/  LEA.HI.X R17, R6, UR11, R7, 0x1, P4 ;  /* 0x0000000b06117c11 */ /* 0x000fca000a0f0c07 */
[----:B------:R3:W-:Y:S02]  /*77b0*/  STG.E.128 desc[UR46][R16.64], RZ ;  /* 0x000000ff10007986 */ /* 0x0007e4000c101d2e */
.L_x_3001:
[----:B------:R-:W-:Y:S05]  /*77c0*/  BSYNC B0 ;  /* 0x0000000000007941 */ /* 0x000fea0003800000 */
.L_x_3000:
        /* <DEDUP_REMOVED lines=13> */
[----:B-123--:R-:W-:Y:S01]  /*78a0*/  LEA R16, P3, R6, UR10, 0x1 ;  /* 0x0000000a06107c11 */ /* 0x00efe2000f8608ff */
[----:B------:R-:W-:-:S05]  /*78b0*/  IMAD.IADD R7, R7, 0x1, R13 ;  /* 0x0000000107077824 */ /* 0x000fca00078e020d */
[----:B------:R-:W-:-:S05]  /*78c0*/  LEA.HI.X R17, R6, UR11, R7, 0x1, P3 ;  /* 0x0000000b06117c11 */ /* 0x000fca00098f0c07 */
[----:B------:R4:W-:Y:S02]  /*78d0*/  STG.E.128 desc[UR46][R16.64], RZ ;  /* 0x000000ff10007986 */ /* 0x0009e4000c101d2e */
.L_x_3003:
[----:B------:R-:W-:Y:S05]  /*78e0*/  BSYNC B0 ;  /* 0x0000000000007941 */ /* 0x000fea0003800000 */
.L_x_3002:
        /* <DEDUP_REMOVED lines=16> */
.L_x_3005:
[----:B------:R-:W-:Y:S05]  /*79f0*/  BSYNC B0 ;  /* 0x0000000000007941 */ /* 0x000fea0003800000 */
.L_x_3004:
[----:B------:R-:W-:Y:S01]  /*7a00*/  ISETP.GE.OR P4, PT, R4, UR4, P3 ;  /* 0x0000000404007c0c */ /* 0x000fe20009f86670 */
[----:B------:R-:W-:Y:S01]  /*7a10*/  BSSY B0, `(.L_x_3006) ;  /* 0x0000010000007945 */ /* 0x000fe20003800000 */
[----:B------:R-:W-:-:S11]  /*7a20*/  VIADD R18, R12, 0x60 ;  /* 0x000000600c127836 */ /* 0x000fd60000000000 */
        /* <DEDUP_REMOVED lines=14> */
.L_x_3007:
[----:B------:R-:W-:Y:S05]  /*7b10*/  BSYNC B0 ;  /* 0x0000000000007941 */ /* 0x000fea0003800000 */
.L_x_3006:
[----:B------:R-:W-:Y:S01]  /*7b20*/  ISETP.GE.AND P4, PT, R18, UR7, PT ;  /* 0x0000000712007c0c */ /* 0x000fe2000bf86270 */
[----:B------:R-:W-:Y:S01]  /*7b30*/  BSSY B0, `(.L_x_3008) ;  /* 0x0000011000007945 */ /* 0x000fe20003800000 */
[----:B------:R-:W-:Y:S02]  /*7b40*/  VIADD R12, R12, 0x70 ;  /* 0x000000700c0c7836 */ /* 0x000fe40000000000 */
        /* <DEDUP_REMOVED lines=15> */
.L_x_3009:
[----:B------:R-:W-:Y:S05]  /*7c40*/  BSYNC B0 ;  /* 0x0000000000007941 */ /* 0x000fea0003800000 */
.L_x_3008:
[----:B------:R-:W-:Y:S01]  /*7c50*/  ISETP.GE.AND P5, PT, R12, UR7, PT ;  /* 0x000000070c007c0c */ /* 0x000fe2000bfa6270 */
        /* <DEDUP_REMOVED lines=16> */
.L_x_3011:
[----:B------:R-:W-:Y:S05]  /*7d60*/  BSYNC B0 ;  /* 0x0000000000007941 */ /* 0x000fea0003800000 */
.L_x_3010:
[----:B------:R-:W-:Y:S01]  /*7d70*/  ULDC.64 UR4, c[0x0][0x850] ;  /* 0x0002140000047ab9 */ /* 0x000fe20000000a00 */
[----:B------:R-:W-:Y:S01]  /*7d80*/  ULDC UR10, c[0x0][0x83c] ;  /* 0x00020f00000a7ab9 */ /* 0x000fe20000000800 */
[----:B------:R-:W-:Y:S01]  /*7d90*/  IMAD.U32 R7, RZ, RZ, UR4 ;  /* 0x00000004ff077e24 */ /* 0x000fe2000f8e00ff */
[----:B------:R-:W-:Y:S01]  /*7da0*/  UIMAD UR4, UR9, UR4, URZ ;  /* 0x00000004090472a4 */ /* 0x000fe2000f8e023f */
[----:B------:R-:W-:Y:S01]  /*7db0*/  ISETP.GE.OR P2, PT, R4, UR10, P2 ;  /* 0x0000000a04007c0c */ /* 0x000fe20009746670 */
[----:B------:R-:W-:Y:S01]  /*7dc0*/  ULDC.64 UR6, c[0x0][0x858] ;  /* 0x0002160000067ab9 */ /* 0x000fe20000000a00 */
[----:B------:R-:W-:Y:S01]  /*7dd0*/  IMAD.WIDE.U32 R6, R7, UR37, R4 ;  /* 0x0000002507067c25 */ /* 0x000fe2000f8e0004 */
[----:B------:R-:W-:Y:S01]  /*7de0*/  UIMAD UR4, UR37, UR5, UR4 ;  /* 0x00000005250472a4 */ /* 0x000fe2000f8e0204 */
[----:B------:R-:W-:Y:S01]  /*7df0*/  P2R R0, PR, RZ, 0x20 ;  /* 0x00000020ff007803 */ /* 0x000fe20000000000 */
[----:B------:R-:W-:Y:S01]  /*7e00*/  BSSY B0, `(.L_x_3012) ;  /* 0x000001d000007945 */ /* 0x000fe20003800000 */
[----:B------:R-:W-:Y:S01]  /*7e10*/  ISETP.NE.AND P5, PT, R14, RZ, PT ;  /* 0x000000ff0e00720c */ /* 0x000fe20003fa5270 */
[----:B-1----:R-:W-:Y:S01]  /*7e20*/  IMAD.U32 R9, RZ, RZ, UR6 ;  /* 0x00000006ff097e24 */ /* 0x002fe2000f8e00ff */
[----:B------:R-:W-:Y:S01]  /*7e30*/  ISETP.NE.AND P6, PT, R15, RZ, PT ;  /* 0x000000ff0f00720c */ /* 0x000fe20003fc5270 */
[----:B------:R-:W-:Y:S01]  /*7e40*/  VIADD R7, R7, UR4 ;  /* 0x0000000407077c36 */ /* 0x000fe20008000000 */
[----:B------:R-:W-:Y:S01]  /*7e50*/  UIMAD UR4, UR8, UR6, URZ ;  /* 0x00000006080472a4 */ /* 0x000fe2000f8e023f */
[----:B------:R-:W-:Y:S01]  /*7e60*/  ISETP.GE.OR P5, PT, R4, UR10, P5 ;  /* 0x0000000a04007c0c */ /* 0x000fe2000afa6670 */
[----:B------:R-:W-:-:S02]  /*7e70*/  IMAD.WIDE.U32 R8, R9, UR39, R6 ;  /* 0x0000002709087c25 */ /* 0x000fc4000f8e0006 */
[----:B------:R-:W-:Y:S01]  /*7e80*/  UIMAD UR4, UR39, UR7, UR4 ;  /* 0x00000007270472a4 */ /* 0x000fe2000f8e0204 */
[----:B------:R-:W-:Y:S02]  /*7e90*/  P2R R10, PR, RZ, 0x20 ;  /* 0x00000020ff0a7803 */ /* 0x000fe40000000000 */
[----:B------:R-:W-:Y:S02]  /*7ea0*/  ISETP.NE.AND P5, PT, R0, RZ, PT ;  /* 0x000000ff0000720c */ /* 0x000fe40003fa5270 */
[C---:B------:R-:W-:Y:S01]  /*7eb0*/  ISETP.GE.OR P6, PT, R4.reuse, UR10, P6 ;  /* 0x0000000a04007c0c */ /* 0x040fe2000b7c6670 */
[----:B------:R-:W-:Y:S01]  /*7ec0*/  VIADD R7, R9, UR4 ;  /* 0x0000000409077c36 */ /* 0x000fe20008000000 */
[C---:B------:R-:W-:Y:S02]  /*7ed0*/  ISETP.GE.OR P0, PT, R4.reuse, UR10, P0 ;  /* 0x0000000a04007c0c */ /* 0x040fe40008706670 */
[C---:B------:R-:W-:Y:S02]  /*7ee0*/  ISETP.GE.OR P1, PT, R4.reuse, UR10, P1 ;  /* 0x0000000a04007c0c */ /* 0x040fe40008f26670 */
[----:B------:R-:W-:-:S02]  /*7ef0*/  ISETP.GE.OR P3, PT, R4, UR10, P3 ;  /* 0x0000000a04007c0c */ /* 0x000fc40009f66670 */
        /* <DEDUP_REMOVED lines=13> */
.L_x_3013:
[----:B------:R-:W-:Y:S05]  /*7fd0*/  BSYNC B0 ;  /* 0x0000000000007941 */ /* 0x000fea0003800000 */
.L_x_3012:
        /* <DEDUP_REMOVED lines=16> */
.L_x_3015:
[----:B------:R-:W-:Y:S05]  /*80e0*/  BSYNC B0 ;  /* 0x0000000000007941 */ /* 0x000fea0003800000 */
.L_x_3014:
        /* <DEDUP_REMOVED lines=15> */
.L_x_3017:
[----:B------:R-:W-:Y:S05]  /*81e0*/  BSYNC B0 ;  /* 0x0000000000007941 */ /* 0x000fea0003800000 */
.L_x_3016:
        /* <DEDUP_REMOVED lines=15> */
.L_x_3019:
[----:B------:R-:W-:Y:S05]  /*82e0*/  BSYNC B0 ;  /* 0x0000000000007941 */ /* 0x000fea0003800000 */
.L_x_3018:
        /* <DEDUP_REMOVED lines=15> */
.L_x_3021:
[----:B------:R-:W-:Y:S05]  /*83e0*/  BSYNC B0 ;  /* 0x0000000000007941 */ /* 0x000fea0003800000 */
.L_x_3020:
        /* <DEDUP_REMOVED lines=15> */
.L_x_3023:
[----:B------:R-:W-:Y:S05]  /*84e0*/  BSYNC B0 ;  /* 0x0000000000007941 */ /* 0x000fea0003800000 */
.L_x_3022:
        /* <DEDUP_REMOVED lines=15> */
.L_x_3025:
[----:B------:R-:W-:Y:S05]  /*85e0*/  BSYNC B0 ;  /* 0x0000000000007941 */ /* 0x000fea0003800000 */
.L_x_3024:
        /* <DEDUP_REMOVED lines=15> */
.L_x_2932:
        /* <DEDUP_REMOVED lines=29> */
.L_x_3027:
[----:B------:R-:W-:Y:S01]  /*88b0*/  ULDC UR9, c[0x0][0x8c4] ;  /* 0x0002310000097ab9 */ /* 0x000fe20000000800 */
[----:B------:R-:W-:Y:S01]  /*88c0*/  UMOV UR7, UR8 ;  /* 0x0000000800077c82 */ /* 0x000fe20008000000 */
[----:B------:R-:W-:-:S11]  /*88d0*/  UISETP.NE.AND UP0, UPT, UR9, 0x1, UPT ;  /* 0x000000010900788c */ /* 0x000fd6000bf05270 */
[----:B------:R-:W-:Y:S02]  /*88e0*/  @UP0 ULDC.64 UR10, c[0x0][0x8c8] ;  /* 0x00023200000a0ab9 */ /* 0x000fe40000000a00 */
[----:B------:R-:W-:-:S04]  /*88f0*/  UIMAD.WIDE.U32 UR4, UR8, UR10, URZ ;  /* 0x0000000a080472a5 */ /* 0x000fc8000f8e003f */
[----:B------:R-:W-:-:S04]  /*8900*/  @UP0 USHF.R.U32.HI UR7, URZ, UR11, UR5 ;  /* 0x0000000b3f070299 */ /* 0x000fc80008011605 */
[----:B------:R-:W-:-:S12]  /*8910*/  UIMAD UR4, UR7, UR9, URZ ;  /* 0x00000009070472a4 */ /* 0x000fd8000f8e023f */
.L_x_3028:
        /* <DEDUP_REMOVED lines=10> */
[----:B------:R-:W-:Y:S01]  /*89c0*/  ULDC.64 UR4, c[0x0][0x8f8] ;  /* 0x00023e0000047ab9 */ /* 0x000fe20000000a00 */
[----:B------:R-:W-:Y:S01]  /*89d0*/  UIADD3 UR6, -UR13, URZ, URZ ;  /* 0x0000003f0d067290 */ /* 0x000fe2000fffe13f */
[----:B------:R-:W-:-:S03]  /*89e0*/  ISETP.NE.U32.AND P0, PT, RZ, UR4, PT ;  /* 0x00000004ff007c0c */ /* 0x000fc6000bf05070 */
[----:B------:R-:W-:Y:S01]  /*89f0*/  UIMAD UR6, UR9, UR6, UR8 ;  /* 0x00000006090672a4 */ /* 0x000fe2000f8e0208 */
        /* <DEDUP_REMOVED lines=9> */
.L_x_3029:
        /* <DEDUP_REMOVED lines=11> */
[----:B------:R-:W-:Y:S01]  /*8b40*/  R2UR UR4, R0 ;  /* 0x00000000000472ca */ /* 0x000fe200000e0000 */
[----:B------:R-:W-:-:S14]  /*8b50*/  BRA `(.L_x_3030) ;  /* 0x0000000000047947 */ /* 0x000fdc0003800000 */
.L_x_3031:
[----:B------:R-:W-:-:S05]  /*8b60*/  ULDC UR4, c[0x0][0x8ec] ;  /* 0x00023b0000047ab9 */ /* 0x000fca0000000800 */
.L_x_3030:
        /* <DEDUP_REMOVED lines=9> */
[----:B------:R-:W-:Y:S01]  /*8c00*/  ULDC.64 UR14, c[0x0][0x788] ;  /* 0x0001e200000e7ab9 */ /* 0x000fe20000000a00 */
        /* <DEDUP_REMOVED lines=19> */
[----:B------:R-:W-:-:S11]  /*8d40*/  USHF.R.S32.HI UR11, URZ, 0x1f, UR6 ;  /* 0x0000001f3f0b7899 */ /* 0x000fd60008011406 */
        /* <DEDUP_REMOVED lines=16> */
.L_x_3032:
        /* <DEDUP_REMOVED lines=13> */
.L_x_3033:
        /* <DEDUP_REMOVED lines=12> */
.L_x_3034:
[----:B------:R-:W-:Y:S01]  /*8fe0*/  ULEA UR7, UR7, UR10, 0x7 ;  /* 0x0000000a07077291 */ /* 0x000fe2000f8e383f */
[----:B------:R-:W-:Y:S01]  /*8ff0*/  ULDC UR9, c[0x0][0x74c] ;  /* 0x0001d30000097ab9 */ /* 0x000fe20000000800 */
[----:B------:R-:W-:Y:S02]  /*9000*/  UIADD3 UR10, UR10, 0x3f, URZ ;  /* 0x0000003f0a0a7890 */ /* 0x000fe4000fffe03f */
[----:B------:R-:W-:-:S04]  /*9010*/  UIADD3 UR7, UR7, -UR9, -UR8 ;  /* 0x8000000907077290 */ /* 0x000fc8000fffe808 */
        /* <DEDUP_REMOVED lines=11> */
[----:B------:R-:W-:Y:S01]  /*90d0*/  ULDC.64 UR14, c[0x0][0x2d8] ;  /* 0x0000b600000e7ab9 */ /* 0x000fe20000000a00 */
[----:B------:R-:W-:Y:S01]  /*90e0*/  ULDC.64 UR28, c[0x0][0x2e0] ;  /* 0x0000b800001c7ab9 */ /* 0x000fe20000000a00 */
[----:B------:R-:W-:Y:S02]  /*90f0*/  UIMAD UR10, UR11, UR14, URZ ;  /* 0x0000000e0b0a72a4 */ /* 0x000fe4000f8e023f */
[----:B------:R-:W-:Y:S02]  /*9100*/  UIMAD.WIDE.U32 UR8, UR6, UR14, URZ ;  /* 0x0000000e060872a5 */ /* 0x000fe4000f8e003f */
[----:B------:R-:W-:Y:S02]  /*9110*/  UIMAD UR15, UR6, UR15, UR10 ;  /* 0x0000000f060f72a4 */ /* 0x000fe4000f8e020a */
[----:B------:R-:W-:Y:S02]  /*9120*/  UIADD3 UR6, UR7, -UR12, URZ ;  /* 0x8000000c07067290 */ /* 0x000fe4000fffe03f */
[----:B------:R-:W-:-:S02]  /*9130*/  USHF.R.S32.HI UR11, URZ, 0x1f, UR13 ;  /* 0x0000001f3f0b7899 */ /* 0x000fc4000801140d */
[----:B------:R-:W-:Y:S02]  /*9140*/  ULOP3.LUT UR6, UR6, 0x1, URZ, 0xc0, !UPT ;  /* 0x0000000106067892 */ /* 0x000fe4000f8ec03f */
[----:B------:R-:W-:Y:S02]  /*9150*/  USEL UR13, UR13, URZ, !UP0 ;  /* 0x0000003f0d0d7287 */ /* 0x000fe4000c000000 */
[----:B------:R-:W-:Y:S02]  /*9160*/  USEL UR14, UR11, URZ, !UP0 ;  /* 0x0000003f0b0e7287 */ /* 0x000fe4000c000000 */
[----:B------:R-:W-:Y:S02]  /*9170*/  UISETP.NE.U32.AND UP0, UPT, UR6, 0x1, UPT ;  /* 0x000000010600788c */ /* 0x000fe4000bf05070 */
[----:B------:R-:W-:Y:S02]  /*9180*/  UIADD3 UR10, UP1, UR4, UR8, URZ ;  /* 0x00000008040a7290 */ /* 0x000fe4000ff3e03f */
[----:B------:R-:W-:-:S02]  /*9190*/  UIADD3 UR15, UR9, UR15, URZ ;  /* 0x0000000f090f7290 */ /* 0x000fc4000fffe03f */
[----:B------:R-:W-:Y:S01]  /*91a0*/  PLOP3.LUT P1, PT, PT, PT, UP0, 0x80, 0x0 ;  /* 0x000000000000781c */ /* 0x000fe20003f2f008 */
[----:B------:R-:W-:Y:S02]  /*91b0*/  UIMAD UR14, UR14, UR28, URZ ;  /* 0x0000001c0e0e72a4 */ /* 0x000fe4000f8e023f */
[----:B------:R-:W-:Y:S02]  /*91c0*/  UIADD3.X UR11, UR5, UR15, URZ, UP1, !UPT ;  /* 0x0000000f050b7290 */ /* 0x000fe40008ffe43f */
[----:B------:R-:W-:Y:S02]  /*91d0*/  UIMAD UR14, UR13, UR29, UR14 ;  /* 0x0000001d0d0e72a4 */ /* 0x000fe4000f8e020e */
[----:B------:R-:W-:Y:S01]  /*91e0*/  UIMAD.WIDE.U32 UR10, UR13, UR28, UR10 ;  /* 0x0000001c0d0a72a5 */ /* 0x000fe2000f8e000a */
[----:B------:R-:W-:-:S03]  /*91f0*/  ELECT P0, URZ, PT ;  /* 0x00000000003f782f */ /* 0x000fc60003800000 */
[----:B------:R-:W-:Y:S02]  /*9200*/  UIADD3 UR27, UR11, UR14, URZ ;  /* 0x0000000e0b1b7290 */ /* 0x000fe4000fffe03f */
[----:B------:R-:W-:Y:S10]  /*9210*/  @P1 BRA `(.L_x_3035) ;  /* 0x0000000000bc1947 */ /* 0x000ff40003800000 */
        /* <DEDUP_REMOVED lines=18> */
.L_x_3037:
[----:B------:R-:W-:Y:S05]  /*9340*/  BSYNC B0 ;  /* 0x0000000000007941 */ /* 0x000fea0003800000 */
.L_x_3036:
        /* <DEDUP_REMOVED lines=19> */
.L_x_3039:
[----:B------:R-:W-:Y:S05]  /*9480*/  BSYNC B0 ;  /* 0x0000000000007941 */ /* 0x000fea0003800000 */
.L_x_3038:
[----:B------:R-:W-:Y:S06]  /*9490*/  BAR.ARV 0xa, 0xa0 ;  /* 0x0282800000007b1d */ /* 0x000fec0000002000 */
[----:B------:R-:W-:Y:S04]  /*94a0*/  BSSY B0, `(.L_x_3040) ;  /* 0x0000003000007945 */ /* 0x000fe80003800000 */
[----:B------:R-:W-:Y:S05]  /*94b0*/  @!P0 BRA `(.L_x_3041) ;  /* 0x0000000000048947 */ /* 0x000fea0003800000 */
[----:B------:R-:W-:-:S04]  /*94c0*/  DEPBAR.LE SB0, 0x0 ;  /* 0x000080000000791a */ /* 0x000fc80000000000 */
.L_x_3041:
[----:B------:R-:W-:Y:S05]  /*94d0*/  BSYNC B0 ;  /* 0x0000000000007941 */ /* 0x000fea0003800000 */
.L_x_3040:
[----:B------:R-:W-:Y:S06]  /*94e0*/  BAR.ARV 0xb, 0xa0 ;  /* 0x02c2800000007b1d */ /* 0x000fec0000002000 */
[----:B------:R-:W-:Y:S01]  /*94f0*/  UIADD3 UR18, UR12, 0x1, URZ ;  /* 0x000000010c127890 */ /* 0x000fe2000fffe03f */
[----:B------:R-:W-:Y:S11]  /*9500*/  BRA `(.L_x_3042) ;  /* 0x0000000000047947 */ /* 0x000ff60003800000 */
.L_x_3035:
[----:B------:R-:W-:-:S05]  /*9510*/  UMOV UR18, UR12 ;  /* 0x0000000c00127c82 */ /* 0x000fca0008000000 */
.L_x_3042:
[----:B------:R-:W-:-:S04]  /*9520*/  UIADD3 UR6, UR12, 0x1, URZ ;  /* 0x000000010c067890 */ /* 0x000fc8000fffe03f */
[----:B------:R-:W-:-:S06]  /*9530*/  UISETP.NE.AND UP0, UPT, UR7, UR6, UPT ;  /* 0x000000060700728c */ /* 0x000fcc000bf05270 */
[----:B------:R-:W-:-:S13]  /*9540*/  PLOP3.LUT P1, PT, PT, PT, UP0, 0x80, 0x0 ;  /* 0x000000000000781c */ /* 0x000fda0003f2f008 */
[----:B------:R-:W-:Y:S05]  /*9550*/  @!P1 BRA `(.L_x_2939) ;  /* 0x0000003000189947 */ /* 0x000fea0003800000 */
[----:B------:R-:W-:Y:S01]  /*9560*/  UMOV UR16, UR8 ;  /* 0x0000000800107c82 */ /* 0x000fe20008000000 */
[----:B------:R-:W-:Y:S01]  /*9570*/  UMOV UR17, UR15 ;  /* 0x0000000f00117c82 */ /* 0x000fe20008000000 */
[----:B------:R-:W-:Y:S01]  /*9580*/  ULDC.64 UR20, c[0x0][0x2c0] ;  /* 0x0000b00000147ab9 */ /* 0x000fe20000000a00 */
[----:B------:R-:W-:Y:S02]  /*9590*/  UIMAD.WIDE.U32 UR16, UR13, UR28, UR16 ;  /* 0x0000001c0d1072a5 */ /* 0x000fe4000f8e0010 */
[----:B------:R-:W-:Y:S02]  /*95a0*/  USHF.L.U32 UR19, UR18, 0xd, URZ ;  /* 0x0000000d12137899 */ /* 0x000fe4000800063f */
[----:B------:R-:W-:Y:S01]  /*95b0*/  UIADD3 UR25, UP0, UR4, UR16, URZ ;  /* 0x0000001004197290 */ /* 0x000fe2000ff1e03f */
[----:B------:R-:W-:Y:S01]  /*95c0*/  UMOV UR6, URZ ;  /* 0x0000003f00067c82 */ /* 0x000fe20008000000 */
[----:B------:R-:W-:Y:S02]  /*95d0*/  ULDC.64 UR30, c[0x0][0x2c0] ;  /* 0x0000b000001e7ab9 */ /* 0x000fe40000000a00 */
[----:B------:R-:W-:-:S02]  /*95e0*/  UIADD3.X UR16, UR5, UR14, UR17, UP0, !UPT ;  /* 0x0000000e05107290 */ /* 0x000fc400087fe411 */
[----:B------:R-:W-:Y:S01]  /*95f0*/  ULEA UR24, UP0, UR25, UR20, 0x2 ;  /* 0x0000001419187291 */ /* 0x000fe2000f80103f */
[----:B------:R-:W-:-:S03]  /*9600*/  UMOV UR26, UR19 ;  /* 0x00000013001a7c82 */ /* 0x000fc60008000000 */
[----:B------:R-:W-:Y:S02]  /*9610*/  ULEA.HI.X UR25, UR25, UR21, UR16, 0x2, UP0 ;  /* 0x0000001519197291 */ /* 0x000fe400080f1410 */
[----:B------:R-:W-:Y:S02]  /*9620*/  UIADD3 UR20, UP0, UR24, 0x4000, URZ ;  /* 0x0000400018147890 */ /* 0x000fe4000ff1e03f */
[----:B------:R-:W-:Y:S02]  /*9630*/  UIADD3 UR22, UP1, UR24, 0x8000, URZ ;  /* 0x0000800018167890 */ /* 0x000fe4000ff3e03f */
[----:B------:R-:W-:Y:S02]  /*9640*/  UIADD3 UR24, UP2, UR24, 0xc000, URZ ;  /* 0x0000c00018187890 */ /* 0x000fe4000ff5e03f */
[----:B------:R-:W-:Y:S02]  /*9650*/  UIADD3.X UR21, URZ, UR25, URZ, UP0, !UPT ;  /* 0x000000193f157290 */ /* 0x000fe400087fe43f */
[----:B------:R-:W-:-:S02]  /*9660*/  UIADD3.X UR23, URZ, UR25, URZ, UP1, !UPT ;  /* 0x000000193f177290 */ /* 0x000fc40008ffe43f */
[----:B------:R-:W-:-:S12]  /*9670*/  UIADD3.X UR25, URZ, UR25, URZ, UP2, !UPT ;  /* 0x000000193f197290 */ /* 0x000fd800097fe43f */
.L_x_3055:
        /* <DEDUP_REMOVED lines=20> */
.L_x_3044:
[----:B------:R-:W-:Y:S05]  /*97c0*/  BSYNC B0 ;  /* 0x0000000000007941 */ /* 0x000fea0003800000 */
.L_x_3043:
        /* <DEDUP_REMOVED lines=13> */
.L_x_3046:
[----:B------:R-:W-:Y:S05]  /*98a0*/  BSYNC B0 ;  /* 0x0000000000007941 */ /* 0x000fea0003800000 */
.L_x_3045:
[----:B------:R-:W-:Y:S06]  /*98b0*/  BAR.ARV 0xa, 0xa0 ;  /* 0x0282800000007b1d */ /* 0x000fec0000002000 */
[----:B------:R-:W-:Y:S04]  /*98c0*/  BSSY B0, `(.L_x_3047) ;  /* 0x0000003000007945 */ /* 0x000fe80003800000 */
[----:B------:R-:W-:Y:S05]  /*98d0*/  @!P0 BRA `(.L_x_3048) ;  /* 0x0000000000048947 */ /* 0x000fea0003800000 */
[----:B------:R-:W-:-:S04]  /*98e0*/  DEPBAR.LE SB0, 0x0 ;  /* 0x000080000000791a */ /* 0x000fc80000000000 */
.L_x_3048:
[----:B------:R-:W-:Y:S05]  /*98f0*/  BSYNC B0 ;  /* 0x0000000000007941 */ /* 0x000fea0003800000 */
.L_x_3047:
        /* <DEDUP_REMOVED lines=13> */
.L_x_3050:
[----:B------:R-:W-:Y:S05]  /*99d0*/  BSYNC B0 ;  /* 0x0000000000007941 */ /* 0x000fea0003800000 */
.L_x_3049:
        /* <DEDUP_REMOVED lines=13> */
.L_x_3052:
[----:B------:R-:W-:Y:S05]  /*9ab0*/  BSYNC B0 ;  /* 0x0000000000007941 */ /* 0x000fea0003800000 */
.L_x_3051:
[----:B------:R-:W-:Y:S01]  /*9ac0*/  UIADD3 UR18, UR18, 0x2, URZ ;  /* 0x0000000212127890 */ /* 0x000fe2000fffe03f */
[----:B------:R-:W-:Y:S06]  /*9ad0*/  BAR.ARV 0xa, 0xa0 ;  /* 0x0282800000007b1d */ /* 0x000fec0000002000 */
[----:B------:R-:W-:Y:S01]  /*9ae0*/  UISETP.GE.AND UP0, UPT, UR18, UR7, UPT ;  /* 0x000000071200728c */ /* 0x000fe2000bf06270 */
[----:B------:R-:W-:Y:S04]  /*9af0*/  BSSY B0, `(.L_x_3053) ;  /* 0x0000003000007945 */ /* 0x000fe80003800000 */
[----:B------:R-:W-:Y:S06]  /*9b00*/  @!P0 BRA `(.L_x_3054) ;  /* 0x0000000000048947 */ /* 0x000fec0003800000 */
[----:B------:R-:W-:-:S04]  /*9b10*/  DEPBAR.LE SB0, 0x0 ;  /* 0x000080000000791a */ /* 0x000fc80000000000 */
.L_x_3054:
[----:B------:R-:W-:Y:S05]  /*9b20*/  BSYNC B0 ;  /* 0x0000000000007941 */ /* 0x000fea0003800000 */
.L_x_3053:
[----:B------:R-:W-:Y:S06]  /*9b30*/  BAR.ARV 0xb, 0xa0 ;  /* 0x02c2800000007b1d */ /* 0x000fec0000002000 */
[----:B------:R-:W-:Y:S01]  /*9b40*/  PLOP3.LUT P1, PT, PT, PT, UP0, 0x80, 0x0 ;  /* 0x000000000000781c */ /* 0x000fe20003f2f008 */
[----:B------:R-:W-:Y:S02]  /*9b50*/  UIADD3 UR26, UR26, 0x4000, URZ ;  /* 0x000040001a1a7890 */ /* 0x000fe4000fffe03f */
[----:B------:R-:W-:-:S10]  /*9b60*/  UIADD3 UR6, UR6, 0x4000, URZ ;  /* 0x0000400006067890 */ /* 0x000fd4000fffe03f */
[----:B------:R-:W-:Y:S05]  /*9b70*/  @!P1 BRA `(.L_x_3055) ;  /* 0xfffffff800c09947 */ /* 0x000fea000383ffff */
[----:B------:R-:W-:Y:S05]  /*9b80*/  BRA `(.L_x_2939) ;  /* 0x00000028008c7947 */ /* 0x000fea0003800000 */
.L_x_3026:
[----:B------:R-:W1:Y:S01]  /*9b90*/  S2UR UR7, SR_CTAID.X ;  /* 0x00000000000779c3 */ /* 0x000e620000002500 */
[----:B------:R-:W-:Y:S02]  /*9ba0*/  ULDC UR8, c[0x0][0x8d0] ;  /* 0x0002340000087ab9 */ /* 0x000fe40000000800 */
[----:B------:R-:W-:-:S11]  /*9bb0*/  UISETP.NE.AND UP0, UPT, UR8, 0x1, UPT ;  /* 0x000000010800788c */ /* 0x000fd6000bf05270 */
[----:B------:R-:W-:Y:S01]  /*9bc0*/  @UP0 ULDC UR4, c[0x0][0x8d4] ;  /* 0x0002350000040ab9 */ /* 0x000fe20000000800 */
[----:B------:R-:W-:Y:S01]  /*9bd0*/  @UP0 ULDC UR9, c[0x0][0x8d8] ;  /* 0x0002360000090ab9 */ /* 0x000fe20000000800 */
[----:B-1----:R-:W-:Y:S02]  /*9be0*/  UIMAD.WIDE.U32 UR4, UR7, UR4, URZ ;  /* 0x00000004070472a5 */ /* 0x002fe4000f8e003f */
[----:B------:R-:W-:Y:S02]  /*9bf0*/  UMOV UR6, UR7 ;  /* 0x0000000700067c82 */ /* 0x000fe40008000000 */
[----:B------:R-:W-:-:S03]  /*9c00*/  @UP0 USHF.R.U32.HI UR6, URZ, UR9, UR5 ;  /* 0x000000093f060299 */ /* 0x000fc60008011605 */
[----:B------:R-:W-:Y:S02]  /*9c10*/  ULDC UR4, c[0x0][0x8e8] ;  /* 0x00023a0000047ab9 */ /* 0x000fe40000000800 */
[----:B------:R-:W-:Y:S02]  /*9c20*/  UISETP.GE.AND UP0, UPT, UR6, UR4, UPT ;  /* 0x000000040600728c */ /* 0x000fe4000bf06270 */
[----:B------:R-:W-:-:S04]  /*9c30*/  UIADD3 UR4, -UR6, URZ, URZ ;  /* 0x0000003f06047290 */ /* 0x000fc8000fffe13f */
[----:B------:R-:W-:Y:S01]  /*9c40*/  PLOP3.LUT P0, PT, PT, PT, UP0, 0x80, 0x0 ;  /* 0x000000000000781c */ /* 0x000fe20003f0f008 */
[----:B------:R-:W-:-:S12]  /*9c50*/  UIMAD UR8, UR8, UR4, UR7 ;  /* 0x00000004080872a4 */ /* 0x000fd8000f8e0207 */
        /* <DEDUP_REMOVED lines=9> */
.L_x_3056:
[----:B------:R-:W-:Y:S01]  /*9cf0*/  ULDC UR9, c[0x0][0x8c4] ;  /* 0x0002310000097ab9 */ /* 0x000fe20000000800 */
[----:B------:R-:W-:Y:S01]  /*9d00*/  UMOV UR7, UR8 ;  /* 0x0000000800077c82 */ /* 0x000fe20008000000 */
[----:B------:R-:W-:-:S11]  /*9d10*/  UISETP.NE.AND UP0, UPT, UR9, 0x1, UPT ;  /* 0x000000010900788c */ /* 0x000fd6000bf05270 */
[----:B------:R-:W-:Y:S02]  /*9d20*/  @UP0 ULDC.64 UR10, c[0x0][0x8c8] ;  /* 0x00023200000a0ab9 */ /* 0x000fe40000000a00 */
[----:B------:R-:W-:-:S04]  /*9d30*/  UIMAD.WIDE.U32 UR4, UR8, UR10, URZ ;  /* 0x0000000a080472a5 */ /* 0x000fc8000f8e003f */
[----:B------:R-:W-:-:S04]  /*9d40*/  @UP0 USHF.R.U32.HI UR7, URZ, UR11, UR5 ;  /* 0x0000000b3f070299 */ /* 0x000fc80008011605 */
[----:B------:R-:W-:-:S12]  /*9d50*/  UIMAD UR4, UR7, UR9, URZ ;  /* 0x00000009070472a4 */ /* 0x000fd8000f8e023f */
.L_x_3057:
        /* <DEDUP_REMOVED lines=23> */
.L_x_3058:
        /* <DEDUP_REMOVED lines=14> */
.L_x_3060:
[----:B------:R-:W-:-:S05]  /*9fb0*/  ULDC UR4, c[0x0][0x8ec] ;  /* 0x00023b0000047ab9 */ /* 0x000fca0000000800 */
.L_x_3059:
[----:B------:R-:W-:Y:S01]  /*9fc0*/  UIADD3 UR4, UR4, 0x7f, URZ ;  /* 0x0000007f04047890 */ /* 0x000fe2000fffe03f */
[----:B------:R-:W-:Y:S02]  /*9fd0*/  IMAD.MOV.U32 R10, RZ, RZ, 0x1 ;  /* 0x00000001ff0a7424 */ /* 0x000fe400078e00ff */
[----:B------:R-:W-:Y:S01]  /*9fe0*/  IMAD.MOV.U32 R2, RZ, RZ, RZ ;  /* 0x000000ffff027224 */ /* 0x000fe200078e00ff */
        /* <DEDUP_REMOVED lines=13> */
[----:B------:R-:W1:Y:S02]  /*a0c0*/  LDC R0, c[0x0][0x280] ;  /* 0x0000a000ff007b82 */ /* 0x000e640000000800 */
[----:B------:R-:W-:Y:S01]  /*a0d0*/  IMAD.U32 R2, RZ, RZ, UR8 ;  /* 0x00000008ff027e24 */ /* 0x000fe2000f8e00ff */
[----:B------:R-:W-:Y:S01]  /*a0e0*/  UISETP.NE.U32.AND UP0, UPT, UR4, URZ, UPT ;  /* 0x0000003f0400728c */ /* 0x000fe2000bf05070 */
[----:B------:R-:W-:Y:S01]  /*a0f0*/  PLOP3.LUT P1, PT, PT, PT, UP1, 0x80, 0x0 ;  /* 0x000000000000781c */ /* 0x000fe20003f2f018 */
[----:B------:R-:W-:Y:S01]  /*a100*/  IMAD.U32 R3, RZ, RZ, UR9 ;  /* 0x00000009ff037e24 */ /* 0x000fe2000f8e00ff */
[----:B------:R-:W-:Y:S01]  /*a110*/  ULDC.64 UR14, c[0x0][0x778] ;  /* 0x0001de00000e7ab9 */ /* 0x000fe20000000a00 */
[----:B------:R-:W-:Y:S01]  /*a120*/  UISETP.NE.AND.EX UP0, UPT, UR5, URZ, UPT, UP0 ;  /* 0x0000003f0500728c */ /* 0x000fe2000bf05300 */
[----:B------:R-:W-:-:S02]  /*a130*/  ULDC.64 UR18, c[0x0][0x788] ;  /* 0x0001e20000127ab9 */ /* 0x000fc40000000a00 */
[----:B------:R-:W-:-:S07]  /*a140*/  ULDC.64 UR4, c[0x0][0x780] ;  /* 0x0001e00000047ab9 */ /* 0x000fce0000000a00 */
[----:B------:R-:W2:Y:S01]  /*a150*/  @P1 LDG.E R6, desc[UR46][R2.64] ;  /* 0x0000002e02061981 */ /* 0x000ea2000c1e1900 */
[----:B------:R-:W-:Y:S01]  /*a160*/  UISETP.NE.U32.AND UP2, UPT, UR4, URZ, UPT ;  /* 0x0000003f0400728c */ /* 0x000fe2000bf45070 */
[----:B------:R-:W-:Y:S01]  /*a170*/  PLOP3.LUT P2, PT, PT, PT, UP0, 0x80, 0x0 ;  /* 0x000000000000781c */ /* 0x000fe20003f4f008 */
[----:B------:R-:W-:Y:S01]  /*a180*/  UIMAD.WIDE UR14, UR13, 0x4, UR14 ;  /* 0x000000040d0e78a5 */ /* 0x000fe2000f8e020e */
[----:B------:R3:W4:Y:S01]  /*a190*/  @P1 LDG.E R4, desc[UR46][R2.64] ;  /* 0x0000002e02041981 */ /* 0x000722000c1e1900 */
[----:B------:R-:W-:-:S06]  /*a1a0*/  UISETP.NE.AND.EX UP2, UPT, UR5, URZ, UPT, UP2 ;  /* 0x0000003f0500728c */ /* 0x000fcc000bf45320 */
[----:B------:R-:W-:Y:S01]  /*a1b0*/  PLOP3.LUT P3, PT, PT, PT, UP2, 0x80, 0x0 ;  /* 0x000000000000781c */ /* 0x000fe20003f6f028 */
[----:B---3--:R-:W-:-:S04]  /*a1c0*/  IMAD.U32 R2, RZ, RZ, UR14 ;  /* 0x0000000eff027e24 */ /* 0x008fc8000f8e00ff */
[----:B------:R-:W-:Y:S01]  /*a1d0*/  @UP2 ULDC.64 UR4, c[0x0][0x780] ;  /* 0x0001e00000042ab9 */ /* 0x000fe20000000a00 */
[----:B------:R-:W-:Y:S01]  /*a1e0*/  IMAD.U32 R3, RZ, RZ, UR15 ;  /* 0x0000000fff037e24 */ /* 0x000fe2000f8e00ff */
[----:B------:R-:W-:-:S04]  /*a1f0*/  @UP2 UIMAD.WIDE UR4, UR13, 0x4, UR4 ;  /* 0x000000040d0428a5 */ /* 0x000fc8000f8e0204 */
[----:B------:R3:W4:Y:S02]  /*a200*/  @P2 LDG.E R5, desc[UR46][R2.64] ;  /* 0x0000002e02052981 */ /* 0x000724000c1e1900 */
[----:B---3--:R-:W-:Y:S02]  /*a210*/  IMAD.U32 R2, RZ, RZ, UR4 ;  /* 0x00000004ff027e24 */ /* 0x008fe4000f8e00ff */
[----:B------:R-:W-:-:S05]  /*a220*/  IMAD.U32 R3, RZ, RZ, UR5 ;  /* 0x00000005ff037e24 */ /* 0x000fca000f8e00ff */
[----:B-1----:R1:W5:Y:S01]  /*a230*/  @P3 LDG.E R0, desc[UR46][R2.64] ;  /* 0x0000002e02003981 */ /* 0x002362000c1e1900 */
        /* <DEDUP_REMOVED lines=10> */
[----:B------:R-:W-:-:S03]  /*a2e0*/  @P2 R2UR UR11, R5 ;  /* 0x00000000050b22ca */ /* 0x000fc600000e0000 */
[----:B------:R-:W-:-:S04]  /*a2f0*/  @UP1 ULOP3.LUT UR10, UR5, 0xffffffc0, URZ, 0xc0, !UPT ;  /* 0xffffffc0050a1892 */ /* 0x000fc8000f8ec03f */
[----:B------:R-:W-:Y:S01]  /*a300*/  @UP1 USHF.R.S32.HI UR12, URZ, 0x1f, UR10 ;  /* 0x0000001f3f0c1899 */ /* 0x000fe2000801140a */
[----:B-1----:R-:W-:Y:S11]  /*a310*/  @P3 BRA `(.L_x_3062) ;  /* 0x0000000000183947 */ /* 0x002ff60003800000 */
[----:B------:R-:W-:Y:S05]  /*a320*/  @!P1 BRA `(.L_x_3062) ;  /* 0x0000000000149947 */ /* 0x000fea0003800000 */
[----:B------:R-:W-:Y:S02]  /*a330*/  IMAD.U32 R2, RZ, RZ, UR8 ;  /* 0x00000008ff027e24 */ /* 0x000fe4000f8e00ff */
[----:B------:R-:W-:-:S05]  /*a340*/  IMAD.U32 R3, RZ, RZ, UR9 ;  /* 0x00000009ff037e24 */ /* 0x000fca000f8e00ff */
[----:B------:R-:W2:Y:S04]  /*a350*/  LDG.E R5, desc[UR46][R2.64] ;  /* 0x0000002e02057981 */ /* 0x000ea8000c1e1900 */
[----:B-----5:R-:W2:Y:S02]  /*a360*/  LDG.E R0, desc[UR46][R2.64+0x4] ;  /* 0x0000042e02007981 */ /* 0x020ea4000c1e1900 */
[----:B--2---:R-:W-:-:S07]  /*a370*/  IMAD.IADD R0, R0, 0x1, -R5 ;  /* 0x0000000100007824 */ /* 0x004fce00078e0a05 */
.L_x_3062:
[----:B------:R-:W-:Y:S01]  /*a380*/  UMOV UR4, URZ ;  /* 0x0000003f00047c82 */ /* 0x000fe20008000000 */
[----:B------:R-:W-:Y:S01]  /*a390*/  UMOV UR5, URZ ;  /* 0x0000003f00057c82 */ /* 0x000fe20008000000 */
[----:B------:R-:W-:Y:S01]  /*a3a0*/  IMAD.U32 R4, RZ, RZ, UR18 ;  /* 0x00000012ff047e24 */ /* 0x000fe2000f8e00ff */
[----:B------:R-:W-:Y:S01]  /*a3b0*/  @UP1 UMOV UR4, UR10 ;  /* 0x0000000a00041c82 */ /* 0x000fe20008000000 */
[----:B------:R-:W-:Y:S01]  /*a3c0*/  @UP1 UMOV UR5, UR12 ;  /* 0x0000000c00051c82 */ /* 0x000fe20008000000 */
[----:B------:R-:W-:Y:S05]  /*a3d0*/  @!P0 BRA `(.L_x_3063) ;  /* 0x0000000000188947 */ /* 0x000fea0003800000 */
[----:B------:R-:W-:Y:S02]  /*a3e0*/  ULDC.64 UR8, c[0x0][0x788] ;  /* 0x0001e20000087ab9 */ /* 0x000fe40000000a00 */
[----:B------:R-:W-:-:S06]  /*a3f0*/  UIMAD.WIDE UR8, UR13, 0x4, UR8 ;  /* 0x000000040d0878a5 */ /* 0x000fcc000f8e0208 */
[----:B------:R-:W-:Y:S02]  /*a400*/  IMAD.U32 R2, RZ, RZ, UR8 ;  /* 0x00000008ff027e24 */ /* 0x000fe4000f8e00ff */
[----:B------:R-:W-:-:S05]  /*a410*/  IMAD.U32 R3, RZ, RZ, UR9 ;  /* 0x00000009ff037e24 */ /* 0x000fca000f8e00ff */
[----:B------:R1:W5:Y:S01]  /*a420*/  LDG.E R4, desc[UR46][R2.64] ;  /* 0x0000002e02047981 */ /* 0x000362000c1e1900 */
[----:B------:R-:W-:Y:S05]  /*a430*/  BRA `(.L_x_3064) ;  /* 0x0000000000187947 */ /* 0x000fea0003800000 */
.L_x_3063:
[----:B------:R-:W-:Y:S05]  /*a440*/  @!P2 BRA `(.L_x_3064) ;  /* 0x000000000014a947 */ /* 0x000fea0003800000 */
[----:B------:R-:W-:Y:S02]  /*a450*/  IMAD.U32 R2, RZ, RZ, UR14 ;  /* 0x0000000eff027e24 */ /* 0x000fe4000f8e00ff */
[----:B------:R-:W-:-:S05]  /*a460*/  IMAD.U32 R3, RZ, RZ, UR15 ;  /* 0x0000000fff037e24 */ /* 0x000fca000f8e00ff */
[----:B------:R-:W2:Y:S04]  /*a470*/  LDG.E R5, desc[UR46][R2.64] ;  /* 0x0000002e02057981 */ /* 0x000ea8000c1e1900 */
[----:B------:R-:W2:Y:S02]  /*a480*/  LDG.E R4, desc[UR46][R2.64+0x4] ;  /* 0x0000042e02047981 */ /* 0x000ea4000c1e1900 */
[----:B--2---:R-:W-:-:S07]  /*a490*/  IMAD.IADD R4, R4, 0x1, -R5 ;  /* 0x0000000104047824 */ /* 0x004fce00078e0a05 */
.L_x_3064:
[----:B-1----:R-:W-:Y:S01]  /*a4a0*/  IMAD.U32 R3, RZ, RZ, UR7 ;  /* 0x00000007ff037e24 */ /* 0x002fe2000f8e00ff */
[----:B------:R-:W-:-:S03]  /*a4b0*/  ULDC UR8, c[0x0][0x74c] ;  /* 0x0001d30000087ab9 */ /* 0x000fc60000000800 */
[----:B-----5:R-:W-:Y:S02]  /*a4c0*/  IMAD R3, R3, 0x80, R0 ;  /* 0x0000008003037824 */ /* 0x020fe400078e0200 */
[----:B------:R-:W-:-:S03]  /*a4d0*/  VIADD R0, R0, 0x3f ;  /* 0x0000003f00007836 */ /* 0x000fc60000000000 */
[----:B------:R-:W-:-:S04]  /*a4e0*/  IADD3 R3, R3, -UR8, -R4 ;  /* 0x8000000803037c10 */ /* 0x000fc8000fffe804 */
[----:B------:R-:W-:-:S04]  /*a4f0*/  SHF.R.S32.HI R2, RZ, 0x1f, R3 ;  /* 0x0000001fff027819 */ /* 0x000fc80000011403 */
[----:B------:R-:W-:Y:S02]  /*a500*/  LEA.HI R2, R2, R3, RZ, 0x6 ;  /* 0x0000000302027211 */ /* 0x000fe400078f30ff */
[----:B------:R-:W-:Y:S02]  /*a510*/  SHF.R.S32.HI R3, RZ, 0x1f, R0 ;  /* 0x0000001fff037819 */ /* 0x000fe40000011400 */
[----:B------:R-:W-:Y:S02]  /*a520*/  SHF.R.S32.HI R2, RZ, 0x6, R2 ;  /* 0x00000006ff027819 */ /* 0x000fe40000011402 */
[----:B------:R-:W-:Y:S02]  /*a530*/  LEA.HI R0, R3, R0, RZ, 0x6 ;  /* 0x0000000003007211 */ /* 0x000fe400078f30ff */
[----:B------:R-:W-:Y:S01]  /*a540*/  VIMNMX R4, RZ, R2, !PT ;  /* 0x00000002ff047248 */ /* 0x000fe20007fe0100 */
[----:B------:R-:W-:Y:S01]  /*a550*/  IMAD.MOV.U32 R2, RZ, RZ, RZ ;  /* 0x000000ffff027224 */ /* 0x000fe200078e00ff */
[----:B------:R-:W-:-:S04]  /*a560*/  SHF.R.S32.HI R0, RZ, 0x6, R0 ;  /* 0x00000006ff007819 */ /* 0x000fc80000011400 */
[----:B------:R-:W-:-:S13]  /*a570*/  ISETP.GT.AND P0, PT, R0, R4, PT ;  /* 0x000000040000720c */ /* 0x000fda0003f04270 */
[----:B------:R-:W-:Y:S05]  /*a580*/  @!P0 BRA `(.L_x_3061) ;  /* 0x0000001c00788947 */ /* 0x000fea0003800000 */
[----:B------:R-:W-:Y:S01]  /*a590*/  USHF.R.S32.HI UR10, URZ, 0x1f, UR20 ;  /* 0x0000001f3f0a7899 */ /* 0x000fe20008011414 */
[----:B------:R-:W-:Y:S01]  /*a5a0*/  BSSY B0, `(.L_x_3061) ;  /* 0x00001dc000007945 */ /* 0x000fe20003800000 */
[----:B------:R-:W-:Y:S01]  /*a5b0*/  UISETP.NE.U32.AND UP1, UPT, UR16, URZ, UPT ;  /* 0x0000003f1000728c */ /* 0x000fe2000bf25070 */
[----:B------:R-:W-:Y:S01]  /*a5c0*/  IMAD.MOV.U32 R2, RZ, RZ, RZ ;  /* 0x000000ffff027224 */ /* 0x000fe200078e00ff */
[----:B------:R-:W-:Y:S01]  /*a5d0*/  ULDC.64 UR14, c[0x0][0x718] ;  /* 0x0001c600000e7ab9 */ /* 0x000fe20000000a00 */
[----:B------:R-:W-:Y:S01]  /*a5e0*/  UMOV UR8, UR4 ;  /* 0x0000000400087c82 */ /* 0x000fe20008000000 */
[----:B------:R-:W-:Y:S02]  /*a5f0*/  UIMAD UR12, UR10, UR14, URZ ;  /* 0x0000000e0a0c72a4 */ /* 0x000fe4000f8e023f */
[----:B------:R-:W-:Y:S02]  /*a600*/  UISETP.NE.AND.EX UP1, UPT, UR17, URZ, UPT, UP1 ;  /* 0x0000003f1100728c */ /* 0x000fe4000bf25310 */
[----:B------:R-:W-:Y:S01]  /*a610*/  UIMAD UR12, UR20, UR15, UR12 ;  /* 0x0000000f140c72a4 */ /* 0x000fe2000f8e020c */
[----:B------:R-:W-:-:S02]  /*a620*/  ULDC.64 UR16, c[0x0][0x730] ;  /* 0x0001cc0000107ab9 */ /* 0x000fc40000000a00 */
[----:B------:R-:W-:Y:S01]  /*a630*/  ULDC UR15, c[0x0][0x2e8] ;  /* 0x0000ba00000f7ab9 */ /* 0x000fe20000000800 */
[----:B------:R-:W-:Y:S01]  /*a640*/  UIMAD UR10, UR10, UR16, URZ ;  /* 0x000000100a0a72a4 */ /* 0x000fe2000f8e023f */
[----:B------:R-:W-:Y:S01]  /*a650*/  UMOV UR9, UR5 ;  /* 0x0000000500097c82 */ /* 0x000fe20008000000 */
[----:B------:R-:W-:Y:S02]  /*a660*/  UISETP.NE.AND UP2, UPT, UR15, 0x1, UPT ;  /* 0x000000010f00788c */ /* 0x000fe4000bf45270 */
[----:B------:R-:W-:Y:S02]  /*a670*/  UIMAD.WIDE.U32 UR4, UR20, UR14, UR8 ;  /* 0x0000000e140472a5 */ /* 0x000fe4000f8e0008 */
[----:B------:R-:W-:Y:S02]  /*a680*/  UIMAD.WIDE.U32 UR8, UR20, UR16, UR8 ;  /* 0x00000010140872a5 */ /* 0x000fe4000f8e0008 */
[----:B------:R-:W-:Y:S02]  /*a690*/  UIMAD UR14, UR20, UR17, UR10 ;  /* 0x00000011140e72a4 */ /* 0x000fe4000f8e020a */
[----:B------:R-:W-:Y:S01]  /*a6a0*/  USHF.R.S32.HI UR10, URZ, 0x1f, UR13 ;  /* 0x0000001f3f0a7899 */ /* 0x000fe2000801140d */
[----:B------:R-:W-:Y:S01]  /*a6b0*/  ELECT P0, URZ, PT ;  /* 0x00000000003f782f */ /* 0x000fe20003800000 */
[----:B------:R-:W-:-:S02]  /*a6c0*/  USEL UR21, UR13, URZ, !UP1 ;  /* 0x0000003f0d157287 */ /* 0x000fc4000c800000 */
[----:B------:R-:W-:Y:S01]  /*a6d0*/  UIADD3 UR9, UR9, UR14, URZ ;  /* 0x0000000e09097290 */ /* 0x000fe2000fffe03f */
[----:B------:R-:W-:Y:S01]  /*a6e0*/  ULDC.64 UR18, c[0x0][0x738] ;  /* 0x0001ce0000127ab9 */ /* 0x000fe20000000a00 */
[----:B------:R-:W-:Y:S01]  /*a6f0*/  USEL UR10, UR10, URZ, !UP1 ;  /* 0x0000003f0a0a7287 */ /* 0x000fe2000c800000 */
[----:B------:R-:W-:Y:S01]  /*a700*/  ULDC.64 UR16, c[0x0][0x720] ;  /* 0x0001c80000107ab9 */ /* 0x000fe20000000a00 */
[----:B------:R-:W-:Y:S02]  /*a710*/  UIMAD.WIDE.U32 UR14, UR18, UR21, UR8 ;  /* 0x00000015120e72a5 */ /* 0x000fe4000f8e0008 */
[----:B------:R-:W-:Y:S01]  /*a720*/  UIADD3 UR23, UR5, UR12, URZ ;  /* 0x0000000c05177290 */ /* 0x000fe2000fffe03f */
[----:B------:R-:W-:Y:S01]  /*a730*/  @UP2 ULDC UR8, c[0x0][0x2ec] ;  /* 0x0000bb0000082ab9 */ /* 0x000fe20000000800 */
[----:B------:R-:W-:Y:S02]  /*a740*/  UIMAD UR5, UR10, UR16, URZ ;  /* 0x000000100a0572a4 */ /* 0x000fe4000f8e023f */
[----:B------:R-:W-:-:S02]  /*a750*/  UIMAD UR10, UR10, UR18, URZ ;  /* 0x000000120a0a72a4 */ /* 0x000fc4000f8e023f */
[----:B------:R-:W-:Y:S02]  /*a760*/  UIMAD.WIDE.U32 UR8, UR20, UR8, URZ ;  /* 0x00000008140872a5 */ /* 0x000fe4000f8e003f */
[----:B------:R-:W-:Y:S01]  /*a770*/  ULEA UR11, UR7, UR11, 0x7 ;  /* 0x0000000b070b7291 */ /* 0x000fe2000f8e383f */
[----:B------:R-:W-:Y:S02]  /*a780*/  UMOV UR22, UR4 ;  /* 0x0000000400167c82 */ /* 0x000fe40008000000 */
[----:B------:R-:W-:Y:S01]  /*a790*/  @UP2 ULDC UR7, c[0x0][0x2f0] ;  /* 0x0000bc0000072ab9 */ /* 0x000fe20000000800 */
[----:B------:R-:W-:Y:S01]  /*a7a0*/  UMOV UR12, UR20 ;  /* 0x00000014000c7c82 */ /* 0x000fe20008000000 */
[----:B------:R-:W-:Y:S02]  /*a7b0*/  UIMAD UR5, UR17, UR21, UR5 ;  /* 0x00000015110572a4 */ /* 0x000fe4000f8e0205 */
[----:B------:R-:W-:Y:S02]  /*a7c0*/  UIMAD.WIDE.U32 UR22, UR16, UR21, UR22 ;  /* 0x00000015101672a5 */ /* 0x000fe4000f8e0016 */
[----:B------:R-:W-:-:S02]  /*a7d0*/  UIMAD UR4, UR19, UR21, UR10 ;  /* 0x00000015130472a4 */ /* 0x000fc4000f8e020a */
        /* <DEDUP_REMOVED lines=10> */
.L_x_3094:
        /* <DEDUP_REMOVED lines=15> */
.L_x_3067:
[----:B------:R-:W-:Y:S01]  /*a970*/  R2UR UR19, R4 ;  /* 0x00000000041372ca */ /* 0x000fe200000e0000 */
[----:B------:R-:W2:Y:S01]  /*a980*/  LDC.64 R12, c[0x0][0x198] ;  /* 0x00006600ff0c7b82 */ /* 0x000ea20000000a00 */
[----:B------:R-:W-:Y:S01]  /*a990*/  ULDC.64 UR8, c[0x0][0x700] ;  /* 0x0001c00000087ab9 */ /* 0x000fe20000000a00 */
[----:B------:R-:W-:Y:S01]  /*a9a0*/  UMOV UR36, 0x0 ;  /* 0x0000000000247882 */ /* 0x000fe20000000000 */
[----:B------:R-:W-:Y:S01]  /*a9b0*/  IMAD.U32 R9, RZ, RZ, UR8 ;  /* 0x00000008ff097e24 */ /* 0x000fe2000f8e00ff */
[----:B------:R-:W-:Y:S01]  /*a9c0*/  R2UR UR8, R15 ;  /* 0x000000000f0872ca */ /* 0x000fe200000e0000 */
[----:B------:R-:W-:Y:S01]  /*a9d0*/  IMAD.U32 R8, RZ, RZ, UR9 ;  /* 0x00000009ff087e24 */ /* 0x000fe2000f8e00ff */
[----:B------:R-:W-:Y:S01]  /*a9e0*/  UMOV UR37, 0x14f00000 ;  /* 0x14f0000000257882 */ /* 0x000fe20000000000 */
[----:B------:R-:W-:Y:S01]  /*a9f0*/  UMOV UR18, URZ ;  /* 0x0000003f00127c82 */ /* 0x000fe20008000000 */
[----:B------:R-:W-:Y:S01]  /*aa00*/  UMOV UR26, 0x40 ;  /* 0x00000040001a7882 */ /* 0x000fe20000000000 */
[----:B------:R-:W-:Y:S01]  /*aa10*/  UMOV UR28, UR20 ;  /* 0x00000014001c7c82 */ /* 0x000fe20008000000 */
[----:B------:R-:W-:Y:S01]  /*aa20*/  UMOV UR29, UR21 ;  /* 0x00000015001d7c82 */ /* 0x000fe20008000000 */
[----:B------:R-:W-:Y:S01]  /*aa30*/  UMOV UR50, 0x0 ;  /* 0x0000000000327882 */ /* 0x000fe20000000000 */
[----:B------:R-:W-:Y:S01]  /*aa40*/  USHF.L.U32 UR19, UR19, 0x6, URZ ;  /* 0x0000000613137899 */ /* 0x000fe2000800063f */
[----:B------:R-:W-:Y:S01]  /*aa50*/  IMAD.MOV.U32 R16, RZ, RZ, RZ ;  /* 0x000000ffff107224 */ /* 0x000fe200078e00ff */
[----:B------:R-:W-:Y:S01]  /*aa60*/  UMOV UR51, 0x10000000 ;  /* 0x1000000000337882 */ /* 0x000fe20000000000 */
[----:B------:R-:W-:Y:S01]  /*aa70*/  UMOV UR10, UR18 ;  /* 0x00000012000a7c82 */ /* 0x000fe20008000000 */
[----:B------:R-:W-:-:S02]  /*aa80*/  UIADD3 UR7, UP0, UR19, UR22, URZ ;  /* 0x0000001613077290 */ /* 0x000fc4000ff1e03f */
[----:B------:R-:W-:Y:S01]  /*aa90*/  IMAD.U32 R3, RZ, RZ, UR19 ;  /* 0x00000013ff037e24 */ /* 0x000fe2000f8e00ff */
[----:B------:R-:W-:Y:S02]  /*aaa0*/  UIADD3 UR16, UR8, 0x18000, URZ ;  /* 0x0001800008107890 */ /* 0x000fe4000fffe03f */
[----:B------:R-:W-:Y:S01]  /*aab0*/  UIADD3 UR17, UR8, 0x30810, URZ ;  /* 0x0003081008117890 */ /* 0x000fe2000fffe03f */
[----:B------:R-:W-:Y:S01]  /*aac0*/  PLOP3.LUT P1, PT, PT, PT, UP0, 0x80, 0x0 ;  /* 0x000000000000781c */ /* 0x000fe20003f2f008 */
[----:B-1----:R-:W-:Y:S01]  /*aad0*/  IMAD.U32 R2, RZ, RZ, UR7 ;  /* 0x00000007ff027e24 */ /* 0x002fe2000f8e00ff */
[----:B------:R-:W-:Y:S01]  /*aae0*/  UIADD3 UR19, UR19, UR6, URZ ;  /* 0x0000000613137290 */ /* 0x000fe2000fffe03f */
[----:B--2---:R-:W-:Y:S01]  /*aaf0*/  IMAD.MOV.U32 R7, RZ, RZ, R12 ;  /* 0x000000ffff077224 */ /* 0x004fe200078e000c */
[----:B------:R-:W-:Y:S01]  /*ab00*/  LEA.HI.X.SX32 R3, R3, R14, 0x1, P1 ;  /* 0x0000000e03037211 */ /* 0x000fe200008f0eff */
[----:B------:R-:W-:Y:S01]  /*ab10*/  IMAD.MOV.U32 R6, RZ, RZ, R13 ;  /* 0x000000ffff067224 */ /* 0x000fe200078e000d */
[C---:B------:R-:W-:Y:S01]  /*ab20*/  LEA R5, P1, R2.reuse, R9, 0x2 ;  /* 0x0000000902057211 */ /* 0x040fe200078210ff */
[----:B------:R-:W-:Y:S01]  /*ab30*/  UIADD3 UR24, UR8, 0x1a000, URZ ;  /* 0x0001a00008187890 */ /* 0x000fe2000fffe03f */
[----:B------:R-:W-:Y:S01]  /*ab40*/  IMAD.MOV.U32 R12, RZ, RZ, 0x10000 ;  /* 0x00010000ff0c7424 */ /* 0x000fe200078e00ff */
[----:B------:R-:W-:Y:S01]  /*ab50*/  UIADD3 UR52, UR8, 0x28000, URZ ;  /* 0x0002800008347890 */ /* 0x000fe2000fffe03f */
[----:B------:R-:W-:Y:S01]  /*ab60*/  LEA.HI.X R2, R2, R8, R3, 0x2, P1 ;  /* 0x0000000802027211 */ /* 0x000fe200008f1403 */
[----:B------:R-:W-:Y:S01]  /*ab70*/  UMOV UR25, UR17 ;  /* 0x0000001100197c82 */ /* 0x000fe20008000000 */
[----:B------:R-:W-:Y:S01]  /*ab80*/  R2UR UR32, R5 ;  /* 0x00000000052072ca */ /* 0x000fe200000e0000 */
[----:B------:R-:W-:Y:S01]  /*ab90*/  VIADD R5, R0, 0xffffffff ;  /* 0xffffffff00057836 */ /* 0x000fe20000000000 */
[----:B------:R-:W-:Y:S01]  /*aba0*/  R2UR UR33, R2 ;  /* 0x00000000022172ca */ /* 0x000fe200000e0000 */
[----:B------:R-:W-:Y:S01]  /*abb0*/  UMOV UR27, UR19 ;  /* 0x00000013001b7c82 */ /* 0x000fe20008000000 */
[C---:B------:R-:W-:Y:S01]  /*abc0*/  IADD3 R2, P1, R7.reuse, 0x2f0, RZ ;  /* 0x000002f007027810 */ /* 0x040fe20007f3e0ff */
[----:B------:R-:W-:Y:S01]  /*abd0*/  UMOV UR7, 0x10 ;  /* 0x0000001000077882 */ /* 0x000fe20000000000 */
[----:B------:R1:W-:Y:S01]  /*abe0*/  STL [R1+0x4], R5 ;  /* 0x0000040501007387 */ /* 0x0003e20000100800 */
[----:B------:R-:W-:Y:S01]  /*abf0*/  UMOV UR53, UR17 ;  /* 0x0000001100357c82 */ /* 0x000fe20008000000 */
[----:B------:R-:W-:Y:S01]  /*ac00*/  R2UR UR30, R2 ;  /* 0x00000000021e72ca */ /* 0x000fe200000e0000 */
[----:B------:R-:W-:Y:S01]  /*ac10*/  UIADD3 UR9, UR8, 0x30800, URZ ;  /* 0x0003080008097890 */ /* 0x000fe2000fffe03f */
[----:B------:R-:W-:Y:S01]  /*ac20*/  IADD3 R2, P2, R7, 0x3f0, RZ ;  /* 0x000003f007027810 */ /* 0x000fe20007f5e0ff */
[----:B------:R-:W-:Y:S01]  /*ac30*/  UIADD3 UR40, UR8, 0x4000, URZ ;  /* 0x0000400008287890 */ /* 0x000fe2000fffe03f */
[----:B------:R-:W-:-:S02]  /*ac40*/  UMOV UR42, 0x40 ;  /* 0x00000040002a7882 */ /* 0x000fc40000000000 */
[----:B------:R-:W-:Y:S01]  /*ac50*/  R2UR UR48, R2 ;  /* 0x00000000023072ca */ /* 0x000fe200000e0000 */
[--C-:B------:R-:W-:Y:S01]  /*ac60*/  IMAD.X R2, RZ, RZ, R6.reuse, P1 ;  /* 0x000000ffff027224 */ /* 0x100fe200008e0606 */
[----:B------:R-:W-:Y:S01]  /*ac70*/  UMOV UR43, UR11 ;  /* 0x0000000b002b7c82 */ /* 0x000fe20008000000 */
[----:B------:R-:W-:Y:S01]  /*ac80*/  UMOV UR44, UR12 ;  /* 0x0000000c002c7c82 */ /* 0x000fe20008000000 */
[----:B------:R-:W-:Y:S01]  /*ac90*/  UMOV UR45, UR13 ;  /* 0x0000000d002d7c82 */ /* 0x000fe20008000000 */
[----:B------:R-:W-:Y:S01]  /*aca0*/  UMOV UR41, UR9 ;  /* 0x0000000900297c82 */ /* 0x000fe20008000000 */
[----:B------:R-:W-:Y:S01]  /*acb0*/  R2UR UR31, R2 ;  /* 0x00000000021f72ca */ /* 0x000fe200000e0000 */
[----:B------:R-:W-:-:S05]  /*acc0*/  IMAD.X R2, RZ, RZ, R6, P2 ;  /* 0x000000ffff027224 */ /* 0x000fca00010e0606 */
[----:B------:R-:W-:Y:S02]  /*acd0*/  R2UR UR49, R2 ;  /* 0x00000000023172ca */ /* 0x000fe400000e0000 */
[----:B------:R-:W-:-:S04]  /*ace0*/  IADD3 R2, P1, R7, 0xf0, RZ ;  /* 0x000000f007027810 */ /* 0x000fc80007f3e0ff */
[----:B------:R-:W-:Y:S01]  /*acf0*/  R2UR UR34, R2 ;  /* 0x00000000022272ca */ /* 0x000fe200000e0000 */
[----:B------:R-:W-:Y:S01]  /*ad00*/  IMAD.X R3, RZ, RZ, R6, P1 ;  /* 0x000000ffff037224 */ /* 0x000fe200008e0606 */
[----:B------:R-:W-:-:S04]  /*ad10*/  ISETP.GE.AND P1, PT, R4, R5, PT ;  /* 0x000000050400720c */ /* 0x000fc80003f26270 */
[----:B------:R-:W-:-:S13]  /*ad20*/  R2UR UR35, R3 ;  /* 0x00000000032372ca */ /* 0x000fda00000e0000 */
        /* <DEDUP_REMOVED lines=20> */
[-C--:B------:R-:W-:Y:S01]  /*ae70*/  LOP3.LUT R17, RZ, R4.reuse, RZ, 0x33, !PT ;  /* 0x00000004ff117212 */ /* 0x080fe200078e33ff */
[C---:B------:R-:W-:Y:S02]  /*ae80*/  VIADD R5, R0.reuse, 0xfffffffe ;  /* 0xfffffffe00057836 */ /* 0x040fe40000000000 */
[----:B------:R-:W-:Y:S02]  /*ae90*/  IMAD.MOV.U32 R10, RZ, RZ, 0x1 ;  /* 0x00000001ff0a7424 */ /* 0x000fe400078e00ff */
[----:B------:R-:W-:Y:S01]  /*aea0*/  IMAD.IADD R17, R0, 0x1, R17 ;  /* 0x0000000100117824 */ /* 0x000fe200078e0211 */
[----:B------:R-:W-:Y:S01]  /*aeb0*/  ISETP.NE.AND P1, PT, R5, R4, PT ;  /* 0x000000040500720c */ /* 0x000fe20003f25270 */
[----:B------:R-:W-:-:S03]  /*aec0*/  IMAD.MOV.U32 R0, RZ, RZ, R4 ;  /* 0x000000ffff007224 */ /* 0x000fc600078e0004 */
[----:B------:R-:W-:-:S05]  /*aed0*/  LOP3.LUT R5, R17, 0x1, RZ, 0xc0, !PT ;  /* 0x0000000111057812 */ /* 0x000fca00078ec0ff */
[----:B------:R1:W-:Y:S04]  /*aee0*/  STL [R1+0x8], R5 ;  /* 0x0000080501007387 */ /* 0x0003e80000100800 */
[----:B------:R-:W-:Y:S05]  /*aef0*/  @!P1 BRA `(.L_x_3069) ;  /* 0x0000000800d09947 */ /* 0x000fea0003800000 */
[----:B------:R-:W-:Y:S02]  /*af00*/  IMAD.IADD R17, R17, 0x1, -R5 ;  /* 0x0000000111117824 */ /* 0x000fe400078e0a05 */
[----:B------:R-:W-:Y:S02]  /*af10*/  IMAD.MOV.U32 R0, RZ, RZ, R4 ;  /* 0x000000ffff007224 */ /* 0x000fe400078e0004 */
[----:B------:R-:W-:-:S07]  /*af20*/  IMAD.MOV.U32 R10, RZ, RZ, 0x1 ;  /* 0x00000001ff0a7424 */ /* 0x000fce00078e00ff */
.L_x_3078:
[----:B-123--:R-:W-:-:S04]  /*af30*/  SHF.L.U32 R18, R10, 0x1f, RZ ;  /* 0x0000001f0a127819 */ /* 0x00efc800000006ff */
[----:B------:R-:W2:Y:S02]  /*af40*/  SYNCS.PHASECHK.TRANS64.TRYWAIT P1, [R15+URZ+0x30840], R18 ;  /* 0x030840120f0075a7 */ /* 0x000ea4000802017f */
[----:B--2---:R-:W-:Y:S05]  /*af50*/  @!P1 BRA `(.L_x_3070) ;  /* 0x0000001800189947 */ /* 0x004fea0003800000 */
.L_x_3095:
        /* <DEDUP_REMOVED lines=8> */
.L_x_3071:
        /* <DEDUP_REMOVED lines=37> */
.L_x_3096:
        /* <DEDUP_REMOVED lines=8> */
.L_x_3073:
        /* <DEDUP_REMOVED lines=37> */
.L_x_3097:
        /* <DEDUP_REMOVED lines=8> */
.L_x_3075:
        /* <DEDUP_REMOVED lines=31> */
.L_x_3099:
        /* <DEDUP_REMOVED lines=8> */
.L_x_3077:
        /* <DEDUP_REMOVED lines=37> */
.L_x_3069:
[----:B------:R-:W4:Y:S02]  /*ba40*/  LDL.LU R4, [R1+0x8] ;  /* 0x0000080001047983 */ /* 0x000f240000300800 */
[----:B----4-:R-:W-:Y:S02]  /*ba50*/  ISETP.NE.AND P1, PT, R4, RZ, PT ;  /* 0x000000ff0400720c */ /* 0x010fe40003f25270 */
[----:B------:R4:W5:Y:S11]  /*ba60*/  LDL R4, [R1+0x4] ;  /* 0x0000040001047983 */ /* 0x0009760000100800 */
[----:B----4-:R-:W-:Y:S05]  /*ba70*/  @!P1 BRA `(.L_x_3068) ;  /* 0x00000004005c9947 */ /* 0x010fea0003800000 */
[----:B------:R-:W-:-:S04]  /*ba80*/  SHF.L.U32 R12, R10, 0x1f, RZ ;  /* 0x0000001f0a0c7819 */ /* 0x000fc800000006ff */
[----:B------:R-:W4:Y:S02]  /*ba90*/  SYNCS.PHASECHK.TRANS64.TRYWAIT P1, [R15+URZ+0x30840], R12 ;  /* 0x0308400c0f0075a7 */ /* 0x000f24000802017f */
[----:B----4-:R-:W-:Y:S05]  /*baa0*/  @!P1 BRA `(.L_x_3079) ;  /* 0x0000000c00989947 */ /* 0x010fea0003800000 */
.L_x_3100:
        /* <DEDUP_REMOVED lines=8> */
.L_x_3080:
        /* <DEDUP_REMOVED lines=34> */
.L_x_3101:
        /* <DEDUP_REMOVED lines=8> */
.L_x_3082:
[----:B------:R2:W5:Y:S01]  /*bdd0*/  LDL.LU R4, [R1+0x4] ;  /* 0x0000040001047983 */ /* 0x0005620000300800 */
        /* <DEDUP_REMOVED lines=18> */
[----:B------:R-:W-:-:S02]  /*bf00*/  UIADD3 UR16, UR32, 0x1e000, URZ ;  /* 0x0001e00020107890 */ /* 0x000fc4000fffe03f */
[----:B------:R-:W-:Y:S01]  /*bf10*/  LEA.HI.X.SX32 R5, R5, R14, 0x1, P0 ;  /* 0x0000000e05057211 */ /* 0x000fe200000f0eff */
[----:B------:R-:W-:Y:S01]  /*bf20*/  UIADD3 UR32, UR32, 0x28100, URZ ;  /* 0x0002810020207890 */ /* 0x000fe2000fffe03f */
[C---:B------:R-:W-:Y:S01]  /*bf30*/  LEA R9, P0, R0.reuse, R9, 0x2 ;  /* 0x0000000900097211 */ /* 0x040fe200078010ff */
[----:B------:R-:W-:Y:S01]  /*bf40*/  UMOV UR17, UR25 ;  /* 0x0000001900117c82 */ /* 0x000fe20008000000 */
[----:B------:R-:W-:Y:S01]  /*bf50*/  UMOV UR19, UR27 ;  /* 0x0000001b00137c82 */ /* 0x000fe20008000000 */
[----:B------:R-:W-:Y:S01]  /*bf60*/  UMOV UR33, UR25 ;  /* 0x0000001900217c82 */ /* 0x000fe20008000000 */
[----:B------:R-:W-:Y:S01]  /*bf70*/  LEA.HI.X R8, R0, R8, R5, 0x2, P0 ;  /* 0x0000000800087211 */ /* 0x000fe200000f1405 */
[----:B------:R2:W-:Y:S01]  /*bf80*/  UTMALDG.4D [UR24], [UR8], desc[UR30] ;  /* 0x00001e18080075b4 */ /* 0x0005e20008019000 */
[----:B------:R-:W-:Y:S01]  /*bf90*/  R2UR UR34, R9 ;  /* 0x00000000092272ca */ /* 0x000fe200000e0000 */
[----:B------:R-:W-:Y:S01]  /*bfa0*/  UMOV UR7, 0x10 ;  /* 0x0000001000077882 */ /* 0x000fe20000000000 */
[----:B------:R-:W-:Y:S01]  /*bfb0*/  R2UR UR35, R8 ;  /* 0x00000000082372ca */ /* 0x000fe200000e0000 */
[----:B------:R2:W-:-:S12]  /*bfc0*/  UTMALDG.4D [UR16], [UR8], desc[UR30] ;  /* 0x00001e10080075b4 */ /* 0x0005d80008019000 */
[----:B------:R2:W-:Y:S02]  /*bfd0*/  UBLKCP.S.G [UR32], [UR34], UR7 ;  /* 0x00000020220073ba */ /* 0x0005e40008000207 */
[----:B--2---:R-:W-:-:S07]  /*bfe0*/  IMAD.MOV.U32 R16, RZ, RZ, 0x1 ;  /* 0x00000001ff107424 */ /* 0x004fce00078e00ff */
.L_x_3068:
[----:B------:R-:W1:Y:S01]  /*bff0*/  S2R R0, SR_TID.X ;  /* 0x0000000000007919 */ /* 0x000e620000002100 */
[----:B------:R-:W-:Y:S01]  /*c000*/  IMAD R3, R16, 0x8, R15 ;  /* 0x0000000810037824 */ /* 0x000fe200078e020f */
[----:B-1----:R-:W-:Y:S02]  /*c010*/  LOP3.LUT R2, R0, 0x7f, RZ, 0xc0, !PT ;  /* 0x0000007f00027812 */ /* 0x002fe400078ec0ff */
[----:B------:R-:W-:Y:S02]  /*c020*/  SHF.L.U32 R0, R10, 0x1f, RZ ;  /* 0x0000001f0a007819 */ /* 0x000fe400000006ff */
[----:B------:R-:W-:Y:S02]  /*c030*/  ISETP.NE.AND P1, PT, R2, RZ, PT ;  /* 0x000000ff0200720c */ /* 0x000fe40003f25270 */
[----:B------:R-:W1:Y:S02]  /*c040*/  SYNCS.PHASECHK.TRANS64.TRYWAIT P0, [R3+URZ+0x30840], R0 ;  /* 0x03084000030075a7 */ /* 0x000e64000800017f */
[----:B-1----:R-:W-:Y:S09]  /*c050*/  @!P0 BRA `(.L_x_3083) ;  /* 0x0000000800548947 */ /* 0x002ff20003800000 */
.L_x_3102:
[----:B------:R-:W-:Y:S05]  /*c060*/  @P1 BRA `(.L_x_3084) ;  /* 0x0000000000181947 */ /* 0x000fea0003800000 */
[----:B------:R-:W1:Y:S01]  /*c070*/  S2R R2, SR_TID.X ;  /* 0x0000000000027919 */ /* 0x000e620000002100 */
[----:B------:R-:W-:-:S04]  /*c080*/  IMAD.MOV.U32 R0, RZ, RZ, 0x4100 ;  /* 0x00004100ff007424 */ /* 0x000fc800078e00ff */
[----:B------:R1:W-:Y:S02]  /*c090*/  SYNCS.ARRIVE.TRANS64 RZ, [R3+URZ+0x30830], R0 ;  /* 0x0308300003ff79a7 */ /* 0x0003e4000800003f */
[----:B-1----:R-:W-:-:S13]  /*c0a0*/  LOP3.LUT P0, RZ, R2, 0x1f, RZ, 0xc0, !PT ;  /* 0x0000001f02ff7812 */ /* 0x002fda000780c0ff */
[----:B------:R-:W-:Y:S05]  /*c0b0*/  @!P0 BRA `(.L_x_3084) ;  /* 0x0000000000048947 */ /* 0x000fea0003800000 */
[----:B------:R-:W-:Y:S01]  /*c0c0*/  BPT.TRAP 0x1 ;  /* 0x000000040000795c */ /* 0x000fe20000300000 */
.L_x_3084:
        /* <DEDUP_REMOVED lines=41> */
.L_x_3065:
[----:B------:R-:W-:Y:S05]  /*c360*/  BSYNC B0 ;  /* 0x0000000000007941 */ /* 0x000fea0003800000 */
.L_x_3061:
[----:B------:R-:W-:-:S03]  /*c370*/  UMOV UR7, 0xffffffff ;  /* 0xffffffff00077882 */ /* 0x000fc60000000000 */
[----:B------:R-:W-:Y:S05]  /*c380*/  BRA.DIV UR7, `(.L_x_3085) ;  /* 0x00000006079c7947 */ /* 0x000fea000b800000 */
[----:B------:R-:W-:-:S13]  /*c390*/  ELECT P6, URZ, PT ;  /* 0x00000000003f782f */ /* 0x000fda00038c0000 */
.L_x_3105:
[----:B------:R-:W-:Y:S05]  /*c3a0*/  @!P6 BRA `(.L_x_2939) ;  /* 0x000000000084e947 */ /* 0x000fea0003800000 */
[----:B------:R-:W-:-:S06]  /*c3b0*/  ULOP3.LUT UR7, UR38, 0x2, URZ, 0xfc, !UPT ;  /* 0x0000000226077892 */ /* 0x000fcc000f8efc3f */
[----:B------:R-:W-:-:S05]  /*c3c0*/  IMAD.U32 R0, RZ, RZ, UR7 ;  /* 0x00000007ff007e24 */ /* 0x000fca000f8e00ff */
[----:B------:R-:W-:-:S13]  /*c3d0*/  ISETP.NE.AND P2, PT, R0, 0x3, PT ;  /* 0x000000030000780c */ /* 0x000fda0003f45270 */
[----:B------:R-:W-:Y:S05]  /*c3e0*/  @!P2 BRA `(.L_x_3086) ;  /* 0x000000000004a947 */ /* 0x000fea0003800000 */
[----:B------:R-:W-:Y:S01]  /*c3f0*/  BPT.TRAP 0x1 ;  /* 0x000000040000795c */ /* 0x000fe20000300000 */
.L_x_3086:
        /* <DEDUP_REMOVED lines=15> */
.L_x_3106:
[----:B------:R-:W2:Y:S02]  /*c4f0*/  SYNCS.PHASECHK.TRANS64.TRYWAIT P0, [R3+URZ], R0 ;  /* 0x00000000030075a7 */ /* 0x000ea4000800017f */
[----:B--2---:R-:W-:Y:S05]  /*c500*/  @!P0 BRA `(.L_x_3088) ;  /* 0x0000000400708947 */ /* 0x004fea0003800000 */
.L_x_3107:
[----:B------:R-:W-:Y:S05]  /*c510*/  @!P2 BRA `(.L_x_3089) ;  /* 0x000000000004a947 */ /* 0x000fea0003800000 */
[----:B------:R-:W-:Y:S01]  /*c520*/  BPT.TRAP 0x1 ;  /* 0x000000040000795c */ /* 0x000fe20000300000 */
.L_x_3089:
[----:B--2---:R-:W-:-:S04]  /*c530*/  VIADD R3, R8, 0x30840 ;  /* 0x0003084008037836 */ /* 0x004fc80000000000 */
[----:B------:R-:W-:-:S04]  /*c540*/  IMAD R5, R2, 0x8, R3 ;  /* 0x0000000802057824 */ /* 0x000fc800078e0203 */
[----:B------:R-:W2:Y:S02]  /*c550*/  SYNCS.PHASECHK.TRANS64.TRYWAIT P0, [R5+URZ], R4 ;  /* 0x00000004050075a7 */ /* 0x000ea4000800017f */
[----:B--2---:R-:W-:Y:S05]  /*c560*/  @!P0 BRA `(.L_x_3090) ;  /* 0x00000004006c8947 */ /* 0x004fea0003800000 */
.L_x_3108:
[----:B------:R-:W-:-:S07]  /*c570*/  IMAD R3, R6, 0x8, R3 ;  /* 0x0000000806037824 */ /* 0x000fce00078e0203 */
.L_x_3091:
[----:B---3--:R3:W4:Y:S02]  /*c580*/  SYNCS.PHASECHK.TRANS64.TRYWAIT P0, [R3+URZ], R0 ;  /* 0x00000000030075a7 */ /* 0x008724000800017f */
[----:B----4-:R-:W-:Y:S05]  /*c590*/  @!P0 NANOSLEEP.SYNCS 0x989680 ;  /* 0x009896800000895d */ /* 0x010fea0003900000 */
[----:B------:R-:W4:Y:S02]  /*c5a0*/  @!P0 SYNCS.PHASECHK.TRANS64 P0, [R3+URZ], R0 ;  /* 0x00000000030085a7 */ /* 0x000f24000800007f */
[----:B----4-:R-:W-:Y:S05]  /*c5b0*/  @!P0 BRA `(.L_x_3091) ;  /* 0xfffffffc00f08947 */ /* 0x010fea000383ffff */
.L_x_2939:
[----:B------:R-:W-:Y:S05]  /*c5c0*/  BSYNC B6 ;  /* 0x0000000000067941 */ /* 0x000fea0003800000 */
.L_x_2931:
[----:B------:R-:W-:Y:S05]  /*c5d0*/  EXIT ;  /* 0x000000000000794d */ /* 0x000fea0003800000 */
.L_x_2949:
[----:B------:R-:W-:Y:S02]  /*c5e0*/  IMAD.MOV.U32 R12, RZ, RZ, RZ ;  /* 0x000000ffff0c7224 */ /* 0x000fe400078e00ff */
[----:B------:R-:W-:Y:S02]  /*c5f0*/  IMAD.MOV.U32 R11, RZ, RZ, 0x1f ;  /* 0x0000001fff0b7424 */ /* 0x000fe400078e00ff */
[----:B------:R-:W-:-:S07]  /*c600*/  IMAD.MOV.U32 R15, RZ, RZ, -0x1 ;  /* 0xffffffffff0f7424 */ /* 0x000fce00078e00ff */
[----:B------:R-:W-:Y:S05]  /*c610*/  WARPSYNC.COLLECTIVE R15, `(.L_x_3092) ;  /* 0x000000000f087348 */ /* 0x000fea0003c00000 */
[----:B------:R1:W2:Y:S02]  /*c620*/  SHFL.IDX P6, R14, R13, R12, R11 ;  /* 0x0000000c0d0e7389 */ /* 0x0002a400000c000b */
[----:B-12---:R-:W-:Y:S01]  /*c630*/  ENDCOLLECTIVE ;  /* 0x000000000000791b */ /* 0x006fe20003800000 */
.L_x_3092:
[----:B------:R-:W-:Y:S05]  /*c640*/  BRA `(.L_x_3093) ;  /* 0xffffff5000847947 */ /* 0x000fea000383ffff */
.L_x_2951:
        /* <DEDUP_REMOVED lines=8> */
.L_x_2955:
[----:B---3--:R3:W4:Y:S02]  /*c6d0*/  SYNCS.PHASECHK.TRANS64.TRYWAIT P1, [R0+URZ+0x30810], R209 ;  /* 0x030810d1000075a7 */ /* 0x008724000802017f */
[----:B----4-:R-:W-:Y:S05]  /*c6e0*/  @!P1 NANOSLEEP.SYNCS 0x989680 ;  /* 0x009896800000995d */ /* 0x010fea0003900000 */
[----:B------:R-:W4:Y:S02]  /*c6f0*/  @!P1 SYNCS.PHASECHK.TRANS64 P1, [R0+URZ+0x30810], R209 ;  /* 0x030810d1000095a7 */ /* 0x000f24000802007f */
[----:B----4-:R-:W-:Y:S05]  /*c700*/  @!P1 BRA `(.L_x_2955) ;  /* 0xfffffffc00f09947 */ /* 0x010fea000383ffff */
[----:B------:R-:W-:Y:S05]  /*c710*/  BRA `(.L_x_2954) ;  /* 0xffffff58006c7947 */ /* 0x000fea000383ffff */
.L_x_2959:
[----:B------:R1:W1:Y:S02]  /*c720*/  SYNCS.PHASECHK.TRANS64.TRYWAIT P1, [R0+URZ+0x30830], R209 ;  /* 0x030830d1000075a7 */ /* 0x000264000802017f */
[----:B-1----:R-:W-:Y:S05]  /*c730*/  @!P1 NANOSLEEP.SYNCS 0x989680 ;  /* 0x009896800000995d */ /* 0x002fea0003900000 */
[----:B------:R-:W1:Y:S02]  /*c740*/  @!P1 SYNCS.PHASECHK.TRANS64 P1, [R0+URZ+0x30830], R209 ;  /* 0x030830d1000095a7 */ /* 0x000e64000802007f */
[----:B-1----:R-:W-:Y:S05]  /*c750*/  @!P1 BRA `(.L_x_2959) ;  /* 0xfffffffc00f09947 */ /* 0x002fea000383ffff */
[----:B------:R-:W-:Y:S05]  /*c760*/  BRA `(.L_x_2958) ;  /* 0xffffff60008c7947 */ /* 0x000fea000383ffff */
.L_x_3066:
[----:B-1----:R1:W2:Y:S02]  /*c770*/  SYNCS.PHASECHK.TRANS64.TRYWAIT P0, [R15+URZ+0x30820], R2 ;  /* 0x030820020f0075a7 */ /* 0x0022a4000800017f */
[----:B--2---:R-:W-:Y:S05]  /*c780*/  @!P0 NANOSLEEP.SYNCS 0x989680 ;  /* 0x009896800000895d */ /* 0x004fea0003900000 */
[----:B------:R-:W2:Y:S02]  /*c790*/  @!P0 SYNCS.PHASECHK.TRANS64 P0, [R15+URZ+0x30820], R2 ;  /* 0x030820020f0085a7 */ /* 0x000ea4000800007f */
[----:B--2---:R-:W-:Y:S05]  /*c7a0*/  @!P0 BRA `(.L_x_3066) ;  /* 0xfffffffc00f08947 */ /* 0x004fea000383ffff */
[----:B------:R-:W-:Y:S05]  /*c7b0*/  BRA `(.L_x_3094) ;  /* 0xffffffe000307947 */ /* 0x000fea000383ffff */
.L_x_3070:
[----:B--2---:R2:W3:Y:S02]  /*c7c0*/  SYNCS.PHASECHK.TRANS64.TRYWAIT P1, [R15+URZ+0x30840], R18 ;  /* 0x030840120f0075a7 */ /* 0x0044e4000802017f */
[----:B---3--:R-:W-:Y:S05]  /*c7d0*/  @!P1 NANOSLEEP.SYNCS 0x989680 ;  /* 0x009896800000995d */ /* 0x008fea0003900000 */
[----:B------:R-:W3:Y:S02]  /*c7e0*/  @!P1 SYNCS.PHASECHK.TRANS64 P1, [R15+URZ+0x30840], R18 ;  /* 0x030840120f0095a7 */ /* 0x000ee4000802007f */
[----:B---3--:R-:W-:Y:S05]  /*c7f0*/  @!P1 BRA `(.L_x_3070) ;  /* 0xfffffffc00f09947 */ /* 0x008fea000383ffff */
[----:B------:R-:W-:Y:S05]  /*c800*/  BRA `(.L_x_3095) ;  /* 0xffffffe400d47947 */ /* 0x000fea000383ffff */
.L_x_3072:
[----:B-1----:R1:W3:Y:S02]  /*c810*/  SYNCS.PHASECHK.TRANS64.TRYWAIT P1, [R15+URZ+0x30828], R18 ;  /* 0x030828120f0075a7 */ /* 0x0022e4000802017f */
[----:B---3--:R-:W-:Y:S05]  /*c820*/  @!P1 NANOSLEEP.SYNCS 0x989680 ;  /* 0x009896800000995d */ /* 0x008fea0003900000 */
[----:B------:R-:W3:Y:S02]  /*c830*/  @!P1 SYNCS.PHASECHK.TRANS64 P1, [R15+URZ+0x30828], R18 ;  /* 0x030828120f0095a7 */ /* 0x000ee4000802007f */
[----:B---3--:R-:W-:Y:S05]  /*c840*/  @!P1 BRA `(.L_x_3072) ;  /* 0xfffffffc00f09947 */ /* 0x008fea000383ffff */
[----:B------:R-:W-:Y:S05]  /*c850*/  BRA `(.L_x_3096) ;  /* 0xffffffe800747947 */ /* 0x000fea000383ffff */
.L_x_3074:
[----:B---3--:R3:W4:Y:S02]  /*c860*/  SYNCS.PHASECHK.TRANS64.TRYWAIT P1, [R15+URZ+0x30848], R18 ;  /* 0x030848120f0075a7 */ /* 0x008724000802017f */
[----:B----4-:R-:W-:Y:S05]  /*c870*/  @!P1 NANOSLEEP.SYNCS 0x989680 ;  /* 0x009896800000995d */ /* 0x010fea0003900000 */
[----:B------:R-:W4:Y:S02]  /*c880*/  @!P1 SYNCS.PHASECHK.TRANS64 P1, [R15+URZ+0x30848], R18 ;  /* 0x030848120f0095a7 */ /* 0x000f24000802007f */
[----:B----4-:R-:W-:Y:S05]  /*c890*/  @!P1 BRA `(.L_x_3074) ;  /* 0xfffffffc00f09947 */ /* 0x010fea000383ffff */
[----:B------:R-:W-:Y:S05]  /*c8a0*/  BRA `(.L_x_3097) ;  /* 0xffffffec00147947 */ /* 0x000fea000383ffff */
.L_x_3076:
[----:B------:R-:W-:-:S07]  /*c8b0*/  SHF.L.U32 R4, R10, 0x1f, RZ ;  /* 0x0000001f0a047819 */ /* 0x000fce00000006ff */
.L_x_3098:
[----:B----4-:R4:W1:Y:S02]  /*c8c0*/  SYNCS.PHASECHK.TRANS64.TRYWAIT P1, [R15+URZ+0x30820], R4 ;  /* 0x030820040f0075a7 */ /* 0x010864000802017f */
[----:B-1----:R-:W-:Y:S05]  /*c8d0*/  @!P1 NANOSLEEP.SYNCS 0x989680 ;  /* 0x009896800000995d */ /* 0x002fea0003900000 */
[----:B------:R-:W1:Y:S02]  /*c8e0*/  @!P1 SYNCS.PHASECHK.TRANS64 P1, [R15+URZ+0x30820], R4 ;  /* 0x030820040f0095a7 */ /* 0x000e64000802007f */
[----:B-1----:R-:W-:Y:S05]  /*c8f0*/  @!P1 BRA `(.L_x_3098) ;  /* 0xfffffffc00f09947 */ /* 0x002fea000383ffff */
[----:B------:R-:W-:Y:S05]  /*c900*/  BRA `(.L_x_3099) ;  /* 0xffffffec00987947 */ /* 0x000fea000383ffff */
.L_x_3079:
[----:B----4-:R4:W1:Y:S02]  /*c910*/  SYNCS.PHASECHK.TRANS64.TRYWAIT P1, [R15+URZ+0x30840], R12 ;  /* 0x0308400c0f0075a7 */ /* 0x010864000802017f */
[----:B-1----:R-:W-:Y:S05]  /*c920*/  @!P1 NANOSLEEP.SYNCS 0x989680 ;  /* 0x009896800000995d */ /* 0x002fea0003900000 */
[----:B------:R-:W1:Y:S02]  /*c930*/  @!P1 SYNCS.PHASECHK.TRANS64 P1, [R15+URZ+0x30840], R12 ;  /* 0x0308400c0f0095a7 */ /* 0x000e64000802007f */
[----:B-1----:R-:W-:Y:S05]  /*c940*/  @!P1 BRA `(.L_x_3079) ;  /* 0xfffffffc00f09947 */ /* 0x002fea000383ffff */
[----:B------:R-:W-:Y:S05]  /*c950*/  BRA `(.L_x_3100) ;  /* 0xfffffff000547947 */ /* 0x000fea000383ffff */
.L_x_3081:
[----:B-1----:R1:W2:Y:S02]  /*c960*/  SYNCS.PHASECHK.TRANS64.TRYWAIT P1, [R15+URZ+0x30828], R12 ;  /* 0x0308280c0f0075a7 */ /* 0x0022a4000802017f */
[----:B--2---:R-:W-:Y:S05]  /*c970*/  @!P1 NANOSLEEP.SYNCS 0x989680 ;  /* 0x009896800000995d */ /* 0x004fea0003900000 */
[----:B------:R-:W2:Y:S02]  /*c980*/  @!P1 SYNCS.PHASECHK.TRANS64 P1, [R15+URZ+0x30828], R12 ;  /* 0x0308280c0f0095a7 */ /* 0x000ea4000802007f */
[----:B--2---:R-:W-:Y:S05]  /*c990*/  @!P1 BRA `(.L_x_3081) ;  /* 0xfffffffc00f09947 */ /* 0x004fea000383ffff */
[----:B------:R-:W-:Y:S05]  /*c9a0*/  BRA `(.L_x_3101) ;  /* 0xfffffff000e87947 */ /* 0x000fea000383ffff */
.L_x_3083:
[----:B------:R1:W1:Y:S02]  /*c9b0*/  SYNCS.PHASECHK.TRANS64.TRYWAIT P0, [R3+URZ+0x30840], R0 ;  /* 0x03084000030075a7 */ /* 0x000264000800017f */
[----:B-1----:R-:W-:Y:S05]  /*c9c0*/  @!P0 NANOSLEEP.SYNCS 0x989680 ;  /* 0x009896800000895d */ /* 0x002fea0003900000 */
[----:B------:R-:W1:Y:S02]  /*c9d0*/  @!P0 SYNCS.PHASECHK.TRANS64 P0, [R3+URZ+0x30840], R0 ;  /* 0x03084000030085a7 */ /* 0x000e64000800007f */
[----:B-1----:R-:W-:Y:S05]  /*c9e0*/  @!P0 BRA `(.L_x_3083) ;  /* 0xfffffffc00f08947 */ /* 0x002fea000383ffff */
[----:B------:R-:W-:Y:S05]  /*c9f0*/  BRA `(.L_x_3102) ;  /* 0xfffffff400987947 */ /* 0x000fea000383ffff */
.L_x_3085:
[----:B------:R-:W-:Y:S01]  /*ca00*/  BSSY B0, `(.L_x_3103) ;  /* 0x0000006000007945 */ /* 0x000fe20003800000 */
[----:B------:R-:W-:-:S07]  /*ca10*/  IMAD.MOV.U32 R15, RZ, RZ, -0x1 ;  /* 0xffffffffff0f7424 */ /* 0x000fce00078e00ff */
[----:B------:R-:W-:Y:S05]  /*ca20*/  WARPSYNC.COLLECTIVE R15, `(.L_x_3104) ;  /* 0x000000000f0c7348 */ /* 0x000fea0003c00000 */
[----:B------:R-:W-:Y:S02]  /*ca30*/  ELECT P6, UR62, PT ;  /* 0x00000000003e782f */ /* 0x000fe400038c0000 */
[----:B------:R-:W-:Y:S01]  /*ca40*/  MOV R14, UR62 ;  /* 0x0000003e000e7c02 */ /* 0x000fe20008000f00 */
[----:B------:R-:W-:Y:S10]  /*ca50*/  ENDCOLLECTIVE ;  /* 0x000000000000791b */ /* 0x000ff40003800000 */
.L_x_3104:
[----:B------:R-:W-:Y:S05]  /*ca60*/  BSYNC B0 ;  /* 0x0000000000007941 */ /* 0x000fea0003800000 */
.L_x_3103:
[----:B------:R-:W-:Y:S05]  /*ca70*/  BRA `(.L_x_3105) ;  /* 0xfffffff800487947 */ /* 0x000fea000383ffff */
.L_x_3087:
[----:B-1----:R1:W2:Y:S02]  /*ca80*/  SYNCS.PHASECHK.TRANS64.TRYWAIT P0, [R7+URZ], R4 ;  /* 0x00000004070075a7 */ /* 0x0022a4000800017f */
[----:B--2---:R-:W-:Y:S05]  /*ca90*/  @!P0 NANOSLEEP.SYNCS 0x989680 ;  /* 0x009896800000895d */ /* 0x004fea0003900000 */
[----:B------:R-:W2:Y:S02]  /*caa0*/  @!P0 SYNCS.PHASECHK.TRANS64 P0, [R7+URZ], R4 ;  /* 0x00000004070085a7 */ /* 0x000ea4000800007f */
[----:B--2---:R-:W-:Y:S05]  /*cab0*/  @!P0 BRA `(.L_x_3087) ;  /* 0xfffffffc00f08947 */ /* 0x004fea000383ffff */
[----:B------:R-:W-:Y:S05]  /*cac0*/  BRA `(.L_x_3106) ;  /* 0xfffffff800887947 */ /* 0x000fea000383ffff */
.L_x_3088:
[----:B--2---:R2:W3:Y:S02]  /*cad0*/  SYNCS.PHASECHK.TRANS64.TRYWAIT P0, [R3+URZ], R0 ;  /* 0x00000000030075a7 */ /* 0x0044e4000800017f */
[----:B---3--:R-:W-:Y:S05]  /*cae0*/  @!P0 NANOSLEEP.SYNCS 0x989680 ;  /* 0x009896800000895d */ /* 0x008fea0003900000 */
[----:B------:R-:W3:Y:S02]  /*caf0*/  @!P0 SYNCS.PHASECHK.TRANS64 P0, [R3+URZ], R0 ;  /* 0x00000000030085a7 */ /* 0x000ee4000800007f */
[----:B---3--:R-:W-:Y:S05]  /*cb00*/  @!P0 BRA `(.L_x_3088) ;  /* 0xfffffffc00f08947 */ /* 0x008fea000383ffff */
[----:B------:R-:W-:Y:S05]  /*cb10*/  BRA `(.L_x_3107) ;  /* 0xfffffff8007c7947 */ /* 0x000fea000383ffff */
.L_x_3090:
[----:B--2---:R2:W3:Y:S02]  /*cb20*/  SYNCS.PHASECHK.TRANS64.TRYWAIT P0, [R5+URZ], R4 ;  /* 0x00000004050075a7 */ /* 0x0044e4000800017f */
[----:B---3--:R-:W-:Y:S05]  /*cb30*/  @!P0 NANOSLEEP.SYNCS 0x989680 ;  /* 0x009896800000895d */ /* 0x008fea0003900000 */
[----:B------:R-:W3:Y:S02]  /*cb40*/  @!P0 SYNCS.PHASECHK.TRANS64 P0, [R5+URZ], R4 ;  /* 0x00000004050085a7 */ /* 0x000ee4000800007f */
[----:B---3--:R-:W-:Y:S05]  /*cb50*/  @!P0 BRA `(.L_x_3090) ;  /* 0xfffffffc00f08947 */ /* 0x008fea000383ffff */
[----:B------:R-:W-:Y:S05]  /*cb60*/  BRA `(.L_x_3108) ;  /* 0xfffffff800807947 */ /* 0x000fea000383ffff */
.L_x_3109:
        /* <DEDUP_REMOVED lines=9> */
.L_x_3674:


//--------------------- .text._ZN7cutlass13device_kernelIN5flash11enable_sm90INS1_16FlashAttnBwdSm90INS1_25CollectiveMainloopBwdSm90ILi2ELi2ELi2EN4cute5tupleIJNS5_1CILi1EEES8_S8_EEENS6_IJNS7_ILi64EEENS7_ILi128EEESB_EEENS_6half_tEfNS_4arch4Sm90ELb1ELb0ELb1ELb1ELb1ELb1ELb0ELb0ELi2ELi1ELi2ELi1ELb0EEENS1_21CollectiveEpilogueBwdISC_SD_SF_Li256ELb1ELb0ELi1EEENS1_25SingleTileBwdLPTSchedulerILb1ELi128ELb1EEEEEEEEEvNT_6ParamsE --------------------------
	.section	.text._ZN7cutlass13device_kernelIN5flash11enable_sm90INS1_16FlashAttnBwdSm90INS1_25CollectiveMainloopBwdSm90ILi2ELi2ELi2EN4cute5tupleIJNS5_1CILi1EEES8_S8_EEENS6_IJNS7_ILi64EEENS7_ILi128EEESB_EEENS_6half_tEfNS_4arch4Sm90ELb1ELb0ELb1ELb1ELb1ELb1ELb0ELb0ELi2ELi1ELi2ELi1ELb0EEENS1_21CollectiveEpilogueBwdISC_SD_SF_Li256ELb1ELb0ELi1EEENS1_25SingleTileBwdLPTSchedulerILb1ELi128ELb1EEEEEEEEEvNT_6ParamsE,"ax",@progbits
	.align	128
.text._ZN7cutlass13device_kernelIN5flash11enable_sm90INS1_16FlashAttnBwdSm90INS1_25CollectiveMainloopBwdSm90ILi2ELi2ELi2EN4cute5tupleIJNS5_1CILi1EEES8_S8_EEENS6_IJNS7_ILi64EEENS7_ILi128EEESB_EEENS_6half_tEfNS_4arch4Sm90ELb1ELb0ELb1ELb1ELb1ELb1ELb0ELb0ELi2ELi1ELi2ELi1ELb0EEENS1_21CollectiveEpilogueBwdISC_SD_SF_Li256ELb1ELb0ELi1EEENS1_25SingleTileBwdLPTSchedulerILb1ELi128ELb1EEEEEEEEEvNT_6ParamsE:
        .type           _ZN7cutlass13device_kernelIN5flash11enable_sm90INS1_16FlashAttnBwdSm90INS1_25CollectiveMainloopBwdSm90ILi2ELi2ELi2EN4cute5tupleIJNS5_1CILi1EEES8_S8_EEENS6_IJNS7_ILi64EEENS7_ILi128EEESB_EEENS_6half_tEfNS_4arch4Sm90ELb1ELb0ELb1ELb1ELb1ELb1ELb0ELb0ELi2ELi1ELi2ELi1ELb0EEENS1_21CollectiveEpilogueBwdISC_SD_SF_Li256ELb1ELb0ELi1EEENS1_25SingleTileBwdLPTSchedulerILb1ELi128ELb1EEEEEEEEEvNT_6ParamsE,@function
        .size           _ZN7cutlass13device_kernelIN5flash11enable_sm90INS1_16FlashAttnBwdSm90INS1_25CollectiveMainloopBwdSm90ILi2ELi2ELi2EN4cute5tupleIJNS5_1CILi1EEES8_S8_EEENS6_IJNS7_ILi64EEENS7_ILi128EEESB_EEENS_6half_tEfNS_4arch4Sm90ELb1ELb0ELb1ELb1ELb1ELb1ELb0ELb0ELi2ELi1ELi2ELi1ELb0EEENS1_21CollectiveEpilogueBwdISC_SD_SF_Li256ELb1ELb0ELi1EEENS1_25SingleTileBwdLPTSchedulerILb1ELi128ELb1EEEEEEEEEvNT_6ParamsE,(.L_x_3675 - _ZN7cutlass13device_kernelIN5flash11enable_sm90INS1_16FlashAttnBwdSm90INS1_25CollectiveMainloopBwdSm90ILi2ELi2ELi2EN4cute5tupleIJNS5_1CILi1EEES8_S8_EEENS6_IJNS7_ILi64EEENS7_ILi128EEESB_EEENS_6half_tEfNS_4arch4Sm90ELb1ELb0ELb1ELb1ELb1ELb1ELb0ELb0ELi2ELi1ELi2ELi1ELb0EEENS1_21CollectiveEpilogueBwdISC_SD_SF_Li256ELb1ELb0ELi1EEENS1_25SingleTileBwdLPTSchedulerILb1ELi128ELb1EEEEEEEEEvNT_6ParamsE)
        .other          _ZN7cutlass13device_kernelIN5flash11enable_sm90INS1_16FlashAttnBwdSm90INS1_25CollectiveMainloopBwdSm90ILi2ELi2ELi2EN4cute5tupleIJNS5_1CILi1EEES8_S8_EEENS6_IJNS7_ILi64EEENS7_ILi128EEESB_EEENS_6half_tEfNS_4arch4Sm90ELb1ELb0ELb1ELb1ELb1ELb1ELb0ELb0ELi2ELi1ELi2ELi1ELb0EEENS1_21CollectiveEpilogueBwdISC_SD_SF_Li256ELb1ELb0ELi1EEENS1_25SingleTileBwdLPTSchedulerILb1ELi128ELb1EEEEEEEEEvNT_6ParamsE,@"STO_CUDA_ENTRY STV_DEFAULT"
_ZN7cutlass13device_kernelIN5flash11enable_sm90INS1_16FlashAttnBwdSm90INS1_25CollectiveMainloopBwdSm90ILi2ELi2ELi2EN4cute5tupleIJNS5_1CILi1EEES8_S8_EEENS6_IJNS7_ILi64EEENS7_ILi128EEESB_EEENS_6half_tEfNS_4arch4Sm90ELb1ELb0ELb1ELb1ELb1ELb1ELb0ELb0ELi2ELi1ELi2ELi1ELb0EEENS1_21CollectiveEpilogueBwdISC_SD_SF_Li256ELb1ELb0ELi1EEENS1_25SingleTileBwdLPTSchedulerILb1ELi128ELb1EEEEEEEEEvNT_6ParamsE:
        /* <DEDUP_REMOVED lines=24> */
.L_x_3111:
[----:B------:R-:W-:Y:S05]  /*0180*/  BSYNC B0 ;  /* 0x0000000000007941 */ /* 0x000fea0003800000 */
.L_x_3110:
        /* <DEDUP_REMOVED lines=37> */
.L_x_3112:
        /* <DEDUP_REMOVED lines=22> */
.L_x_3113:
[----:B------:R-:W-:Y:S01]  /*0540*/  PLOP3.LUT P0, PT, PT, PT, UP0, 0x80, 0x0 ;  /* 0x000000000000781c */ /* 0x000fe20003f0f008 */
[----:B------:R-:W-:Y:S01]  /*0550*/  NOP ;  /* 0x0000000000007918 */ /* 0x000fe20000000000 */
[----:B------:R-:W-:Y:S01]  /*0560*/  ULDC.64 UR46, c[0x0][0x208] ;  /* 0x00008200002e7ab9 */ /* 0x000fe20000000a00 */
[----:B------:R-:W-:Y:S01]  /*0570*/  BSSY B6, `(.L_x_3114) ;  /* 0x0000c97000067945 */ /* 0x000fe20003800000 */
[----:B-12-4-:R-:W-:Y:S09]  /*0580*/  BAR.SYNC.DEFER_BLOCKING 0x0 ;  /* 0x0000000000007b1d */ /* 0x016ff20000010000 */
[----:B------:R-:W-:Y:S05]  /*0590*/  @!P0 BRA `(.L_x_3115) ;  /* 0x0000008000588947 */ /* 0x000fea0003800000 */
.L_x_3116:
        /* <DEDUP_REMOVED lines=32> */
.L_x_3117:
[----:B------:R-:W-:Y:S01]  /*07a0*/  ULDC UR8, c[0x0][0x8c4] ;  /* 0x0002310000087ab9 */ /* 0x000fe20000000800 */
[----:B------:R-:W-:Y:S01]  /*07b0*/  UMOV UR7, UR9 ;  /* 0x0000000900077c82 */ /* 0x000fe20008000000 */
[----:B------:R-:W-:-:S11]  /*07c0*/  UISETP.NE.AND UP0, UPT, UR8, 0x1, UPT ;  /* 0x000000010800788c */ /* 0x000fd6000bf05270 */
[----:B------:R-:W-:Y:S02]  /*07d0*/  @UP0 ULDC.64 UR10, c[0x0][0x8c8] ;  /* 0x00023200000a0ab9 */ /* 0x000fe40000000a00 */
[----:B------:R-:W-:-:S04]  /*07e0*/  UIMAD.WIDE.U32 UR4, UR9, UR10, URZ ;  /* 0x0000000a090472a5 */ /* 0x000fc8000f8e003f */
[----:B------:R-:W-:-:S04]  /*07f0*/  @UP0 USHF.R.U32.HI UR7, URZ, UR11, UR5 ;  /* 0x0000000b3f070299 */ /* 0x000fc80008011605 */
[----:B------:R-:W-:-:S12]  /*0800*/  UIMAD UR4, UR7, UR8, URZ ;  /* 0x00000008070472a4 */ /* 0x000fd8000f8e023f */
.L_x_3118:
        /* <DEDUP_REMOVED lines=23> */
.L_x_3119:
        /* <DEDUP_REMOVED lines=14> */
.L_x_3121:
[----:B------:R-:W-:-:S05]  /*0a60*/  ULDC UR4, c[0x0][0x8ec] ;  /* 0x00023b0000047ab9 */ /* 0x000fca0000000800 */
.L_x_3120:
[----:B------:R-:W-:Y:S02]  /*0a70*/  UIADD3 UR4, UR4, 0x7f, URZ ;  /* 0x0000007f04047890 */ /* 0x000fe4000fffe03f */
[----:B------:R-:W-:Y:S02]  /*0a80*/  ULOP3.LUT UR39, URZ, UR7, URZ, 0x33, !UPT ;  /* 0x000000073f277292 */ /* 0x000fe4000f8e333f */
[----:B------:R-:W-:-:S04]  /*0a90*/  USHF.R.S32.HI UR5, URZ, 0x1f, UR4 ;  /* 0x0000001f3f057899 */ /* 0x000fc80008011404 */
[----:B------:R-:W-:-:S04]  /*0aa0*/  ULEA.HI UR5, UR5, UR4, URZ, 0x7 ;  /* 0x0000000405057291 */ /* 0x000fc8000f8f383f */
[----:B------:R-:W-:-:S04]  /*0ab0*/  USHF.R.S32.HI UR5, URZ, 0x7, UR5 ;  /* 0x000000073f057899 */ /* 0x000fc80008011405 */
[----:B------:R-:W-:Y:S02]  /*0ac0*/  UISETP.GT.AND UP0, UPT, UR5, UR7, UPT ;  /* 0x000000070500728c */ /* 0x000fe4000bf04270 */
[----:B------:R-:W-:Y:S02]  /*0ad0*/  UIADD3 UR39, UR5, UR39, URZ ;  /* 0x0000002705277290 */ /* 0x000fe4000fffe03f */
[----:B------:R-:W-:-:S06]  /*0ae0*/  USEL UR37, UR37, 0xffffffff, UP0 ;  /* 0xffffffff25257887 */ /* 0x000fcc0008000000 */
        /* <DEDUP_REMOVED lines=14> */
.L_x_3123:
        /* <DEDUP_REMOVED lines=14> */
.L_x_3124:
        /* <DEDUP_REMOVED lines=11> */
.L_x_3125:
        /* <DEDUP_REMOVED lines=13> */
.L_x_3126:
        /* <DEDUP_REMOVED lines=104> */
.L_x_3129:
        /* <DEDUP_REMOVED lines=15> */
.L_x_3128:
        /* <DEDUP_REMOVED lines=23> */
.L_x_3131:
        /* <DEDUP_REMOVED lines=15> */
.L_x_3130:
        /* <DEDUP_REMOVED lines=8> */
.L_x_3294:
        /* <DEDUP_REMOVED lines=15> */
.L_x_3133:
        /* <DEDUP_REMOVED lines=104> */
.L_x_3145:
[----:B------:R-:W-:-:S05]  /*1ff0*/  IMAD.U32 R0, RZ, RZ, UR38 ;  /* 0x00000026ff007e24 */ /* 0x000fca000f8e00ff */
[----:B------:R-:W-:-:S04]  /*2000*/  LOP3.LUT R0, R0, 0x1, RZ, 0xfc, !PT ;  /* 0x0000000100007812 */ /* 0x000fc800078efcff */
[----:B------:R-:W-:-:S13]  /*2010*/  ISETP.NE.AND P0, PT, R0, 0x3, PT ;  /* 0x000000030000780c */ /* 0x000fda0003f05270 */
[----:B------:R-:W-:Y:S05]  /*2020*/  @!P0 BRA `(.L_x_3135) ;  /* 0x0000000000048947 */ /* 0x000fea0003800000 */
[----:B------:R-:W-:Y:S01]  /*2030*/  BPT.TRAP 0x1 ;  /* 0x000000040000795c */ /* 0x000fe20000300000 */
.L_x_3135:
        /* <DEDUP_REMOVED lines=8> */
.L_x_3136:
[----:B---3--:R-:W-:Y:S05]  /*20c0*/  @P1 BRA `(.L_x_3137) ;  /* 0x0000000000081947 */ /* 0x008fea0003800000 */
[----:B------:R-:W3:Y:S02]  /*20d0*/  SYNCS.PHASECHK.TRANS64.TRYWAIT P1, [R0+URZ+0x30810], R209 ;  /* 0x030810d1000075a7 */ /* 0x000ee4000802017f */
[----:B---3--:R-:W-:Y:S05]  /*20e0*/  @!P1 BRA `(.L_x_3138) ;  /* 0x000000ac00c09947 */ /* 0x008fea0003800000 */
.L_x_3137:
        /* <DEDUP_REMOVED lines=84> */
.L_x_3139:
[----:B------:R1:W1:Y:S01]  /*2630*/  SYNCS.PHASECHK.TRANS64.TRYWAIT P1, [R0+URZ+0x30830], R209 ;  /* 0x030830d1000075a7 */ /* 0x000262000802017f */
[----:B------:R-:W-:Y:S05]  /*2640*/  @!P0 BRA `(.L_x_3140) ;  /* 0x0000000000048947 */ /* 0x000fea0003800000 */
[----:B------:R-:W-:Y:S01]  /*2650*/  BPT.TRAP 0x1 ;  /* 0x000000040000795c */ /* 0x000fe20000300000 */
.L_x_3140:
        /* <DEDUP_REMOVED lines=54> */
.L_x_3141:
        /* <DEDUP_REMOVED lines=492> */
.L_x_3143:
        /* <DEDUP_REMOVED lines=49> */
.L_x_3144:
        /* <DEDUP_REMOVED lines=78> */
.L_x_3127:
        /* <DEDUP_REMOVED lines=163> */
.L_x_3147:
        /* <DEDUP_REMOVED lines=60> */
.L_x_3149:
[----:B------:R-:W-:Y:S05]  /*5e60*/  BSYNC B0 ;  /* 0x0000000000007941 */ /* 0x000fea0003800000 */
.L_x_3148:
        /* <DEDUP_REMOVED lines=15> */
.L_x_3151:
[----:B------:R-:W-:Y:S05]  /*5f60*/  BSYNC B0 ;  /* 0x0000000000007941 */ /* 0x000fea0003800000 */
.L_x_3150:
        /* <DEDUP_REMOVED lines=18> */
.L_x_3153:
[----:B------:R-:W-:Y:S05]  /*6090*/  BSYNC B0 ;  /* 0x0000000000007941 */ /* 0x000fea0003800000 */
.L_x_3152:
        /* <DEDUP_REMOVED lines=17> */
.L_x_3155:
[----:B------:R-:W-:Y:S05]  /*61b0*/  BSYNC B0 ;  /* 0x0000000000007941 */ /* 0x000fea0003800000 */
.L_x_3154:
        /* <DEDUP_REMOVED lines=18> */
.L_x_3157:
[----:B------:R-:W-:Y:S05]  /*62e0*/  BSYNC B0 ;  /* 0x0000000000007941 */ /* 0x000fea0003800000 */
.L_x_3156:
        /* <DEDUP_REMOVED lines=18> */
.L_x_3159:
[----:B------:R-:W-:Y:S05]  /*6410*/  BSYNC B0 ;  /* 0x0000000000007941 */ /* 0x000fea0003800000 */
.L_x_3158:
        /* <DEDUP_REMOVED lines=19> */
.L_x_3161:
[----:B------:R-:W-:Y:S05]  /*6550*/  BSYNC B0 ;  /* 0x0000000000007941 */ /* 0x000fea0003800000 */
.L_x_3160:
        /* <DEDUP_REMOVED lines=18> */
.L_x_3163:
[----:B------:R-:W-:Y:S05]  /*6680*/  BSYNC B0 ;  /* 0x0000000000007941 */ /* 0x000fea0003800000 */
.L_x_3162:
        /* <DEDUP_REMOVED lines=39> */
.L_x_3165:
[----:B------:R-:W-:Y:S05]  /*6900*/  BSYNC B0 ;  /* 0x0000000000007941 */ /* 0x000fea0003800000 */
.L_x_3164:
        /* <DEDUP_REMOVED lines=17> */
.L_x_3167:
[----:B------:R-:W-:Y:S05]  /*6a20*/  BSYNC B0 ;  /* 0x0000000000007941 */ /* 0x000fea0003800000 */
.L_x_3166:
        /* <DEDUP_REMOVED lines=15> */
.L_x_3169:
[----:B------:R-:W-:Y:S05]  /*6b20*/  BSYNC B0 ;  /* 0x0000000000007941 */ /* 0x000fea0003800000 */
.L_x_3168:
        /* <DEDUP_REMOVED lines=15> */
.L_x_3171:
[----:B------:R-:W-:Y:S05]  /*6c20*/  BSYNC B0 ;  /* 0x0000000000007941 */ /* 0x000fea0003800000 */
.L_x_3170:
        /* <DEDUP_REMOVED lines=15> */
.L_x_3173:
[----:B------:R-:W-:Y:S05]  /*6d20*/  BSYNC B0 ;  /* 0x0000000000007941 */ /* 0x000fea0003800000 */
.L_x_3172:
        /* <DEDUP_REMOVED lines=15> */
.L_x_3175:
[----:B------:R-:W-:Y:S05]  /*6e20*/  BSYNC B0 ;  /* 0x0000000000007941 */ /* 0x000fea0003800000 */
.L_x_3174:
        /* <DEDUP_REMOVED lines=15> */
.L_x_3177:
[----:B------:R-:W-:Y:S05]  /*6f20*/  BSYNC B0 ;  /* 0x0000000000007941 */ /* 0x000fea0003800000 */
.L_x_3176:
        /* <DEDUP_REMOVED lines=15> */
.L_x_3146:
        /* <DEDUP_REMOVED lines=40> */
.L_x_3178:
        /* <DEDUP_REMOVED lines=50> */
.L_x_3180:
[----:B------:R-:W-:Y:S05]  /*75c0*/  BSYNC B0 ;  /* 0x0000000000007941 */ /* 0x000fea0003800000 */
.L_x_3179:
        /* <DEDUP_REMOVED lines=16> */
.L_x_3182:
[----:B------:R-:W-:Y:S05]  /*76d0*/  BSYNC B0 ;  /* 0x0000000000007941 */ /* 0x000fea0003800000 */
.L_x_3181:
        /* <DEDUP_REMOVED lines=16> */
.L_x_3184:
[----:B------:R-:W-:Y:S05]  /*77e0*/  BSYNC B0 ;  /* 0x0000000000007941 */ /* 0x000fea0003800000 */
.L_x_3183:
        /* <DEDUP_REMOVED lines=17> */
.L_x_3186:
[----:B------:R-:W-:Y:S05]  /*7900*/  BSYNC B0 ;  /* 0x0000000000007941 */ /* 0x000fea0003800000 */
.L_x_3185:
        /* <DEDUP_REMOVED lines=16> */
.L_x_3188:
[----:B------:R-:W-:Y:S05]  /*7a10*/  BSYNC B0 ;  /* 0x0000000000007941 */ /* 0x000fea0003800000 */
.L_x_3187:
        /* <DEDUP_REMOVED lines=17> */
.L_x_3190:
[----:B------:R-:W-:Y:S05]  /*7b30*/  BSYNC B0 ;  /* 0x0000000000007941 */ /* 0x000fea0003800000 */
.L_x_3189:
        /* <DEDUP_REMOVED lines=18> */
.L_x_3192:
[----:B------:R-:W-:Y:S05]  /*7c60*/  BSYNC B0 ;  /* 0x0000000000007941 */ /* 0x000fea0003800000 */
.L_x_3191:
        /* <DEDUP_REMOVED lines=17> */
.L_x_3194:
[----:B------:R-:W-:Y:S05]  /*7d80*/  BSYNC B0 ;  /* 0x0000000000007941 */ /* 0x000fea0003800000 */
.L_x_3193:
        /* <DEDUP_REMOVED lines=38> */
.L_x_3196:
[----:B------:R-:W-:Y:S05]  /*7ff0*/  BSYNC B0 ;  /* 0x0000000000007941 */ /* 0x000fea0003800000 */
.L_x_3195:
        /* <DEDUP_REMOVED lines=16> */
.L_x_3198:
[----:B------:R-:W-:Y:S05]  /*8100*/  BSYNC B0 ;  /* 0x0000000000007941 */ /* 0x000fea0003800000 */
.L_x_3197:
        /* <DEDUP_REMOVED lines=15> */
.L_x_3200:
[----:B------:R-:W-:Y:S05]  /*8200*/  BSYNC B0 ;  /* 0x0000000000007941 */ /* 0x000fea0003800000 */
.L_x_3199:
        /* <DEDUP_REMOVED lines=15> */
.L_x_3202:
[----:B------:R-:W-:Y:S05]  /*8300*/  BSYNC B0 ;  /* 0x0000000000007941 */ /* 0x000fea0003800000 */
.L_x_3201:
        /* <DEDUP_REMOVED lines=15> */
.L_x_3204:
[----:B------:R-:W-:Y:S05]  /*8400*/  BSYNC B0 ;  /* 0x0000000000007941 */ /* 0x000fea0003800000 */
.L_x_3203:
        /* <DEDUP_REMOVED lines=15> */
.L_x_3206:
[----:B------:R-:W-:Y:S05]  /*8500*/  BSYNC B0 ;  /* 0x0000000000007941 */ /* 0x000fea0003800000 */
.L_x_3205:
        /* <DEDUP_REMOVED lines=15> */
.L_x_3208:
[----:B------:R-:W-:Y:S05]  /*8600*/  BSYNC B0 ;  /* 0x0000000000007941 */ /* 0x000fea0003800000 */
.L_x_3207:
        /* <DEDUP_REMOVED lines=15> */
.L_x_3115:
        /* <DEDUP_REMOVED lines=29> */
.L_x_3210:
[----:B------:R-:W-:Y:S01]  /*88d0*/  ULDC UR9, c[0x0][0x8c4] ;  /* 0x0002310000097ab9 */ /* 0x000fe20000000800 */
[----:B------:R-:W-:Y:S01]  /*88e0*/  UMOV UR7, UR8 ;  /* 0x0000000800077c82 */ /* 0x000fe20008000000 */
[----:B------:R-:W-:-:S11]  /*88f0*/  UISETP.NE.AND UP0, UPT, UR9, 0x1, UPT ;  /* 0x000000010900788c */ /* 0x000fd6000bf05270 */
[----:B------:R-:W-:Y:S02]  /*8900*/  @UP0 ULDC.64 UR10, c[0x0][0x8c8] ;  /* 0x00023200000a0ab9 */ /* 0x000fe40000000a00 */
[----:B------:R-:W-:-:S04]  /*8910*/  UIMAD.WIDE.U32 UR4, UR8, UR10, URZ ;  /* 0x0000000a080472a5 */ /* 0x000fc8000f8e003f */
[----:B------:R-:W-:-:S04]  /*8920*/  @UP0 USHF.R.U32.HI UR7, URZ, UR11, UR5 ;  /* 0x0000000b3f070299 */ /* 0x000fc80008011605 */
[----:B------:R-:W-:-:S12]  /*8930*/  UIMAD UR4, UR7, UR9, URZ ;  /* 0x00000009070472a4 */ /* 0x000fd8000f8e023f */
.L_x_3211:
        /* <DEDUP_REMOVED lines=23> */
.L_x_3212:
        /* <DEDUP_REMOVED lines=13> */
.L_x_3214:
[----:B------:R-:W-:-:S05]  /*8b80*/  ULDC UR4, c[0x0][0x8ec] ;  /* 0x00023b0000047ab9 */ /* 0x000fca0000000800 */
.L_x_3213:
[----:B------:R-:W-:-:S04]  /*8b90*/  UIADD3 UR4, UR4, 0x7f, URZ ;  /* 0x0000007f04047890 */ /* 0x000fc8000fffe03f */
[----:B------:R-:W-:-:S04]  /*8ba0*/  USHF.R.S32.HI UR5, URZ, 0x1f, UR4 ;  /* 0x0000001f3f057899 */ /* 0x000fc80008011404 */
[----:B------:R-:W-:-:S04]  /*8bb0*/  ULEA.HI UR5, UR5, UR4, URZ, 0x7 ;  /* 0x0000000405057291 */ /* 0x000fc8000f8f383f */
[----:B------:R-:W-:-:S04]  /*8bc0*/  USHF.R.S32.HI UR5, URZ, 0x7, UR5 ;  /* 0x000000073f057899 */ /* 0x000fc80008011405 */
[----:B------:R-:W-:Y:S02]  /*8bd0*/  UISETP.GT.AND UP0, UPT, UR5, UR7, UPT ;  /* 0x000000070500728c */ /* 0x000fe4000bf04270 */
[----:B------:R-:W-:Y:S02]  /*8be0*/  ULOP3.LUT UR7, URZ, UR7, URZ, 0x33, !UPT ;  /* 0x000000073f077292 */ /* 0x000fe4000f8e333f */
[----:B------:R-:W-:Y:S02]  /*8bf0*/  USEL UR10, UR10, 0xffffffff, UP0 ;  /* 0xffffffff0a0a7887 */ /* 0x000fe40008000000 */
[----:B------:R-:W-:-:S04]  /*8c00*/  UIADD3 UR7, UR5, UR7, URZ ;  /* 0x0000000705077290 */ /* 0x000fc8000fffe03f */
        /* <DEDUP_REMOVED lines=40> */
.L_x_3215:
        /* <DEDUP_REMOVED lines=13> */
.L_x_3216:
        /* <DEDUP_REMOVED lines=12> */
.L_x_3217:
[----:B------:R-:W-:Y:S01]  /*9020*/  ULEA UR8, UR7, UR14, 0x7 ;  /* 0x0000000e07087291 */ /* 0x000fe2000f8e383f */
[----:B------:R-:W-:-:S03]  /*9030*/  ULDC UR9, c[0x0][0x74c] ;  /* 0x0001d30000097ab9 */ /* 0x000fc60000000800 */
[----:B------:R-:W-:Y:S02]  /*9040*/  UIADD3 UR9, UR8, -UR9, -UR11 ;  /* 0x8000000908097290 */ /* 0x000fe4000fffe80b */
        /* <DEDUP_REMOVED lines=13> */
[----:B------:R-:W1:Y:S01]  /*9120*/  S2R R0, SR_TID.X ;  /* 0x0000000000007919 */ /* 0x000e620000002100 */
[----:B------:R-:W-:Y:S01]  /*9130*/  UIMAD UR16, UR20, UR18, URZ ;  /* 0x00000012141072a4 */ /* 0x000fe2000f8e023f */
[----:B------:R-:W-:Y:S01]  /*9140*/  LOP3.LUT R8, RZ, UR7, RZ, 0x33, !PT ;  /* 0x00000007ff087c12 */ /* 0x000fe2000f8e33ff */
[----:B------:R-:W-:Y:S02]  /*9150*/  USHF.R.S32.HI UR15, URZ, 0x1f, UR10 ;  /* 0x0000001f3f0f7899 */ /* 0x000fe4000801140a */
[----:B------:R-:W-:Y:S02]  /*9160*/  UIMAD UR17, UR6, UR19, UR16 ;  /* 0x00000013061172a4 */ /* 0x000fe4000f8e0210 */
[----:B------:R-:W-:Y:S02]  /*9170*/  UIADD3 UR19, UR11, 0x7f, URZ ;  /* 0x0000007f0b137890 */ /* 0x000fe4000fffe03f */
[----:B------:R-:W-:Y:S01]  /*9180*/  UIMAD.WIDE.U32 UR8, UR6, UR18, URZ ;  /* 0x00000012060872a5 */ /* 0x000fe2000f8e003f */
[----:B------:R-:W-:Y:S01]  /*9190*/  ULDC UR21, c[0x0][0x288] ;  /* 0x0000a20000157ab9 */ /* 0x000fe20000000800 */
[----:B------:R-:W-:-:S02]  /*91a0*/  UIADD3 UR16, UR12, -UR13, URZ ;  /* 0x8000000d0c107290 */ /* 0x000fc4000fffe03f */
[----:B------:R-:W-:Y:S01]  /*91b0*/  UIADD3 UR14, UR11, 0xbf, -UR14 ;  /* 0x000000bf0b0e7890 */ /* 0x000fe2000fffe80e */
[----:B------:R-:W-:Y:S01]  /*91c0*/  ULDC UR22, c[0x0][0x760] ;  /* 0x0001d80000167ab9 */ /* 0x000fe20000000800 */
[----:B------:R-:W-:Y:S02]  /*91d0*/  USEL UR29, UR10, URZ, !UP0 ;  /* 0x0000003f0a1d7287 */ /* 0x000fe4000c000000 */
[----:B------:R-:W-:Y:S02]  /*91e0*/  USEL UR23, UR15, URZ, !UP0 ;  /* 0x0000003f0f177287 */ /* 0x000fe4000c000000 */
[----:B------:R-:W-:Y:S02]  /*91f0*/  UIMAD UR18, UR10, UR21, URZ ;  /* 0x000000150a1272a4 */ /* 0x000fe4000f8e023f */
[----:B------:R-:W-:Y:S02]  /*9200*/  USHF.R.S32.HI UR11, URZ, 0x1f, UR19 ;  /* 0x0000001f3f0b7899 */ /* 0x000fe40008011413 */
[----:B------:R-:W-:-:S02]  /*9210*/  UIMAD UR15, UR21, UR22, URZ ;  /* 0x00000016150f72a4 */ /* 0x000fc4000f8e023f */
[----:B------:R-:W-:Y:S02]  /*9220*/  UIADD3 UR10, UP0, UR4, UR8, URZ ;  /* 0x00000008040a7290 */ /* 0x000fe4000ff1e03f */
[----:B------:R-:W-:Y:S02]  /*9230*/  UIADD3 UR17, UR9, UR17, URZ ;  /* 0x0000001109117290 */ /* 0x000fe4000fffe03f */
[----:B------:R-:W-:Y:S01]  /*9240*/  ULOP3.LUT UR21, UR16, 0x1, URZ, 0xc0, !UPT ;  /* 0x0000000110157892 */ /* 0x000fe2000f8ec03f */
[----:B-1----:R-:W-:Y:S01]  /*9250*/  LOP3.LUT R0, R0, 0x1f, RZ, 0xc0, !PT ;  /* 0x0000001f00007812 */ /* 0x002fe200078ec0ff */
[----:B------:R-:W-:Y:S02]  /*9260*/  ULEA.HI UR22, UR11, UR19, URZ, 0x7 ;  /* 0x000000130b167291 */ /* 0x000fe4000f8f383f */
[----:B------:R-:W-:Y:S02]  /*9270*/  UIADD3.X UR11, UR5, UR17, URZ, UP0, !UPT ;  /* 0x00000011050b7290 */ /* 0x000fe400087fe43f */
[----:B------:R-:W-:Y:S01]  /*9280*/  UISETP.NE.U32.AND UP0, UPT, UR21, 0x1, UPT ;  /* 0x000000011500788c */ /* 0x000fe2000bf05070 */
[----:B------:R-:W-:Y:S01]  /*9290*/  ULDC.64 UR30, c[0x0][0x2e0] ;  /* 0x0000b800001e7ab9 */ /* 0x000fe20000000a00 */
[----:B------:R-:W-:-:S02]  /*92a0*/  UIADD3 UR16, UP1, UR6, UR18, URZ ;  /* 0x0000001206107290 */ /* 0x000fc4000ff3e03f */
[----:B------:R-:W-:Y:S02]  /*92b0*/  UIMAD UR6, UR23, UR30, URZ ;  /* 0x0000001e170672a4 */ /* 0x000fe4000f8e023f */
[----:B------:R-:W-:Y:S01]  /*92c0*/  PLOP3.LUT P1, PT, PT, PT, UP0, 0x80, 0x0 ;  /* 0x000000000000781c */ /* 0x000fe20003f2f008 */
[----:B------:R-:W-:Y:S02]  /*92d0*/  UIMAD.WIDE.U32 UR10, UR29, UR30, UR10 ;  /* 0x0000001e1d0a72a5 */ /* 0x000fe4000f8e000a */
[----:B------:R-:W-:Y:S01]  /*92e0*/  UIMAD UR21, UR29, UR31, UR6 ;  /* 0x0000001f1d1572a4 */ /* 0x000fe2000f8e0206 */
[----:B------:R-:W-:Y:S01]  /*92f0*/  ELECT P0, URZ, PT ;  /* 0x00000000003f782f */ /* 0x000fe20003800000 */
[----:B------:R-:W-:Y:S02]  /*9300*/  ULEA.HI.X.SX32 UR20, UR18, UR20, 0x1, UP1 ;  /* 0x0000001412147291 */ /* 0x000fe400088f0e3f */
[----:B------:R-:W-:Y:S02]  /*9310*/  USHF.R.S32.HI UR22, URZ, 0x7, UR22 ;  /* 0x000000073f167899 */ /* 0x000fe40008011416 */
[----:B------:R-:W-:-:S04]  /*9320*/  UIADD3 UR32, UR11, UR21, URZ ;  /* 0x000000150b207290 */ /* 0x000fc8000fffe03f */
[----:B------:R-:W-:Y:S08]  /*9330*/  @P1 BRA `(.L_x_3218) ;  /* 0x0000000400881947 */ /* 0x000ff00003800000 */
        /* <DEDUP_REMOVED lines=18> */
.L_x_3221:
[----:B------:R-:W2:Y:S04]  /*9460*/  LDG.E.STRONG.GPU R4, desc[UR46][R2.64] ;  /* 0x0000002e02047981 */ /* 0x000ea8000c1ef900 */
[----:B--2---:R-:W-:Y:S01]  /*9470*/  CCTL.IVALL ;  /* 0x00000000ff00798f */ /* 0x004fe20002000000 */
[----:B------:R-:W-:Y:S05]  /*9480*/  YIELD ;  /* 0x0000000000007946 */ /* 0x000fea0003800000 */
[----:B------:R-:W-:-:S13]  /*9490*/  ISETP.NE.AND P1, PT, R4, R5, PT ;  /* 0x000000050400720c */ /* 0x000fda0003f25270 */
[----:B------:R-:W-:Y:S05]  /*94a0*/  @P1 BRA `(.L_x_3221) ;  /* 0xfffffffc00ec1947 */ /* 0x000fea000383ffff */
.L_x_3220:
[----:B------:R-:W-:Y:S05]  /*94b0*/  BSYNC B0 ;  /* 0x0000000000007941 */ /* 0x000fea0003800000 */
.L_x_3219:
[----:B------:R-:W-:-:S03]  /*94c0*/  UMOV UR6, 0xffffffff ;  /* 0xffffffff00067882 */ /* 0x000fc60000000000 */
[----:B------:R-:W-:Y:S05]  /*94d0*/  BRA.DIV UR6, `(.L_x_3222) ;  /* 0x0000003a06ec7947 */ /* 0x000fea000b800000 */
[----:B------:R-:W-:Y:S01]  /*94e0*/  NOP ;  /* 0x0000000000007918 */ /* 0x000fe20000000000 */
.L_x_3297:
        /* <DEDUP_REMOVED lines=22> */
.L_x_3224:
[----:B------:R-:W-:Y:S05]  /*9650*/  BSYNC B0 ;  /* 0x0000000000007941 */ /* 0x000fea0003800000 */
.L_x_3223:
        /* <DEDUP_REMOVED lines=9> */
[----:B------:R-:W-:Y:S02]  /*96f0*/  UIADD3 UR24, UP0, UR6, UR10, URZ ;  /* 0x0000000a06187290 */ /* 0x000fe4000ff1e03f */
[----:B-1----:R-:W-:Y:S02]  /*9700*/  ULEA UR23, UR23, UR7, 0x18 ;  /* 0x0000000717177291 */ /* 0x002fe4000f8ec03f */
[----:B------:R-:W-:Y:S02]  /*9710*/  ULEA.HI.X.SX32 UR7, UR6, UR32, 0x1, UP0 ;  /* 0x0000002006077291 */ /* 0x000fe400080f0e3f */
        /* <DEDUP_REMOVED lines=8> */
.L_x_3226:
[----:B------:R-:W-:Y:S05]  /*97a0*/  BSYNC B0 ;  /* 0x0000000000007941 */ /* 0x000fea0003800000 */
.L_x_3225:
[----:B------:R-:W-:Y:S06]  /*97b0*/  BAR.ARV 0xa, 0xa0 ;  /* 0x0282800000007b1d */ /* 0x000fec0000002000 */
[----:B------:R-:W-:Y:S04]  /*97c0*/  BSSY B0, `(.L_x_3227) ;  /* 0x0000003000007945 */ /* 0x000fe80003800000 */
[----:B------:R-:W-:Y:S05]  /*97d0*/  @!P0 BRA `(.L_x_3228) ;  /* 0x0000000000048947 */ /* 0x000fea0003800000 */
[----:B------:R-:W-:-:S04]  /*97e0*/  DEPBAR.LE SB0, 0x0 ;  /* 0x000080000000791a */ /* 0x000fc80000000000 */
.L_x_3228:
[----:B------:R-:W-:Y:S05]  /*97f0*/  BSYNC B0 ;  /* 0x0000000000007941 */ /* 0x000fea0003800000 */
.L_x_3227:
        /* <DEDUP_REMOVED lines=19> */
.L_x_3230:
[----:B------:R-:W-:Y:S05]  /*9930*/  BSYNC B0 ;  /* 0x0000000000007941 */ /* 0x000fea0003800000 */
.L_x_3229:
[----:B------:R-:W-:Y:S01]  /*9940*/  UIADD3 UR7, UR13, 0x1, URZ ;  /* 0x000000010d077890 */ /* 0x000fe2000fffe03f */
[----:B------:R-:W-:Y:S11]  /*9950*/  BRA `(.L_x_3231) ;  /* 0x0000000000047947 */ /* 0x000ff60003800000 */
.L_x_3218:
[----:B------:R-:W-:-:S05]  /*9960*/  UMOV UR7, UR13 ;  /* 0x0000000d00077c82 */ /* 0x000fca0008000000 */
.L_x_3231:
[----:B------:R-:W-:-:S04]  /*9970*/  UIADD3 UR6, UR13, 0x1, URZ ;  /* 0x000000010d067890 */ /* 0x000fc8000fffe03f */
[----:B------:R-:W-:-:S06]  /*9980*/  UISETP.NE.AND UP0, UPT, UR12, UR6, UPT ;  /* 0x000000060c00728c */ /* 0x000fcc000bf05270 */
[----:B------:R-:W-:-:S13]  /*9990*/  PLOP3.LUT P1, PT, PT, PT, UP0, 0x80, 0x0 ;  /* 0x000000000000781c */ /* 0x000fda0003f2f008 */
[----:B------:R-:W-:Y:S05]  /*99a0*/  @!P1 BRA `(.L_x_3122) ;  /* 0x00000034004c9947 */ /* 0x000fea0003800000 */
[----:B------:R-:W-:Y:S01]  /*99b0*/  UMOV UR18, UR8 ;  /* 0x0000000800127c82 */ /* 0x000fe20008000000 */
[----:B------:R-:W-:Y:S01]  /*99c0*/  UMOV UR19, UR17 ;  /* 0x0000001100137c82 */ /* 0x000fe20008000000 */
[----:B------:R-:W-:Y:S01]  /*99d0*/  ULDC.64 UR24, c[0x0][0x2c0] ;  /* 0x0000b00000187ab9 */ /* 0x000fe20000000a00 */
[----:B------:R-:W-:Y:S01]  /*99e0*/  UIMAD.WIDE.U32 UR18, UR29, UR30, UR18 ;  /* 0x0000001e1d1272a5 */ /* 0x000fe2000f8e0012 */
[----:B------:R-:W-:Y:S01]  /*99f0*/  UMOV UR23, UR7 ;  /* 0x0000000700177c82 */ /* 0x000fe20008000000 */
[----:B------:R-:W-:Y:S02]  /*9a00*/  UMOV UR6, URZ ;  /* 0x0000003f00067c82 */ /* 0x000fe40008000000 */
[----:B------:R-:W-:-:S04]  /*9a10*/  UIADD3 UR27, UP0, UR4, UR18, URZ ;  /* 0x00000012041b7290 */ /* 0x000fc8000ff1e03f */
[----:B------:R-:W-:Y:S02]  /*9a20*/  UIADD3.X UR18, UR5, UR21, UR19, UP0, !UPT ;  /* 0x0000001505127290 */ /* 0x000fe400087fe413 */
[----:B------:R-:W-:-:S04]  /*9a30*/  ULEA UR26, UP0, UR27, UR24, 0x2 ;  /* 0x000000181b1a7291 */ /* 0x000fc8000f80103f */
[----:B------:R-:W-:Y:S02]  /*9a40*/  ULEA.HI.X UR27, UR27, UR25, UR18, 0x2, UP0 ;  /* 0x000000191b1b7291 */ /* 0x000fe400080f1412 */
[----:B------:R-:W-:-:S04]  /*9a50*/  UIADD3 UR26, UP0, UR26, 0x4000, URZ ;  /* 0x000040001a1a7890 */ /* 0x000fc8000ff1e03f */
[----:B------:R-:W-:-:S12]  /*9a60*/  UIADD3.X UR27, URZ, UR27, URZ, UP0, !UPT ;  /* 0x0000001b3f1b7290 */ /* 0x000fd800087fe43f */
.L_x_3256:
        /* <DEDUP_REMOVED lines=18> */
.L_x_3234:
[----:B------:R-:W2:Y:S04]  /*9b90*/  LDG.E.STRONG.GPU R4, desc[UR46][R2.64] ;  /* 0x0000002e02047981 */ /* 0x000ea8000c1ef900 */
[----:B--2---:R-:W-:Y:S01]  /*9ba0*/  CCTL.IVALL ;  /* 0x00000000ff00798f */ /* 0x004fe20002000000 */
[----:B------:R-:W-:Y:S05]  /*9bb0*/  YIELD ;  /* 0x0000000000007946 */ /* 0x000fea0003800000 */
[----:B------:R-:W-:-:S13]  /*9bc0*/  ISETP.NE.AND P1, PT, R4, R5, PT ;  /* 0x000000050400720c */ /* 0x000fda0003f25270 */
[----:B------:R-:W-:Y:S05]  /*9bd0*/  @P1 BRA `(.L_x_3234) ;  /* 0xfffffffc00ec1947 */ /* 0x000fea000383ffff */
.L_x_3233:
[----:B------:R-:W-:Y:S05]  /*9be0*/  BSYNC B0 ;  /* 0x0000000000007941 */ /* 0x000fea0003800000 */
.L_x_3232:
[----:B------:R-:W-:-:S03]  /*9bf0*/  UMOV UR24, 0xffffffff ;  /* 0xffffffff00187882 */ /* 0x000fc60000000000 */
[----:B------:R-:W-:Y:S05]  /*9c00*/  BRA.DIV UR24, `(.L_x_3235) ;  /* 0x00000036183c7947 */ /* 0x000fea000b800000 */
[----:B------:R-:W-:Y:S01]  /*9c10*/  NOP ;  /* 0x0000000000007918 */ /* 0x000fe20000000000 */
.L_x_3300:
        /* <DEDUP_REMOVED lines=19> */
.L_x_3237:
[----:B------:R-:W-:Y:S05]  /*9d50*/  BSYNC B0 ;  /* 0x0000000000007941 */ /* 0x000fea0003800000 */
.L_x_3236:
        /* <DEDUP_REMOVED lines=15> */
.L_x_3239:
[----:B------:R-:W-:Y:S05]  /*9e50*/  BSYNC B0 ;  /* 0x0000000000007941 */ /* 0x000fea0003800000 */
.L_x_3238:
[----:B------:R-:W-:Y:S06]  /*9e60*/  BAR.ARV 0xa, 0xa0 ;  /* 0x0282800000007b1d */ /* 0x000fec0000002000 */
[----:B------:R-:W-:Y:S04]  /*9e70*/  BSSY B0, `(.L_x_3240) ;  /* 0x0000003000007945 */ /* 0x000fe80003800000 */
[----:B------:R-:W-:Y:S05]  /*9e80*/  @!P0 BRA `(.L_x_3241) ;  /* 0x0000000000048947 */ /* 0x000fea0003800000 */
[----:B------:R-:W-:-:S04]  /*9e90*/  DEPBAR.LE SB0, 0x0 ;  /* 0x000080000000791a */ /* 0x000fc80000000000 */
.L_x_3241:
[----:B------:R-:W-:Y:S05]  /*9ea0*/  BSYNC B0 ;  /* 0x0000000000007941 */ /* 0x000fea0003800000 */
.L_x_3240:
        /* <DEDUP_REMOVED lines=19> */
.L_x_3243:
[----:B------:R-:W-:Y:S05]  /*9fe0*/  BSYNC B0 ;  /* 0x0000000000007941 */ /* 0x000fea0003800000 */
.L_x_3242:
        /* <DEDUP_REMOVED lines=17> */
.L_x_3246:
[----:B------:R-:W2:Y:S04]  /*a100*/  LDG.E.STRONG.GPU R4, desc[UR46][R2.64] ;  /* 0x0000002e02047981 */ /* 0x000ea8000c1ef900 */
[----:B--2---:R-:W-:Y:S01]  /*a110*/  CCTL.IVALL ;  /* 0x00000000ff00798f */ /* 0x004fe20002000000 */
[----:B------:R-:W-:Y:S05]  /*a120*/  YIELD ;  /* 0x0000000000007946 */ /* 0x000fea0003800000 */
[----:B------:R-:W-:-:S13]  /*a130*/  ISETP.NE.AND P1, PT, R4, R5, PT ;  /* 0x000000050400720c */ /* 0x000fda0003f25270 */
[----:B------:R-:W-:Y:S05]  /*a140*/  @P1 BRA `(.L_x_3246) ;  /* 0xfffffffc00ec1947 */ /* 0x000fea000383ffff */
.L_x_3245:
[----:B------:R-:W-:Y:S05]  /*a150*/  BSYNC B0 ;  /* 0x0000000000007941 */ /* 0x000fea0003800000 */
.L_x_3244:
[----:B------:R-:W-:-:S03]  /*a160*/  UMOV UR18, 0xffffffff ;  /* 0xffffffff00127882 */ /* 0x000fc60000000000 */
[----:B------:R-:W-:Y:S05]  /*a170*/  BRA.DIV UR18, `(.L_x_3247) ;  /* 0x0000002e12fc7947 */ /* 0x000fea000b800000 */
[----:B------:R-:W-:Y:S01]  /*a180*/  NOP ;  /* 0x0000000000007918 */ /* 0x000fe20000000000 */
.L_x_3303:
        /* <DEDUP_REMOVED lines=15> */
.L_x_3249:
[----:B------:R-:W-:Y:S05]  /*a280*/  BSYNC B0 ;  /* 0x0000000000007941 */ /* 0x000fea0003800000 */
.L_x_3248:
        /* <DEDUP_REMOVED lines=15> */
.L_x_3251:
[----:B------:R-:W-:Y:S05]  /*a380*/  BSYNC B0 ;  /* 0x0000000000007941 */ /* 0x000fea0003800000 */
.L_x_3250:
[----:B------:R-:W-:Y:S06]  /*a390*/  BAR.ARV 0xa, 0xa0 ;  /* 0x0282800000007b1d */ /* 0x000fec0000002000 */
[----:B------:R-:W-:Y:S04]  /*a3a0*/  BSSY B0, `(.L_x_3252) ;  /* 0x0000003000007945 */ /* 0x000fe80003800000 */
[----:B------:R-:W-:Y:S05]  /*a3b0*/  @!P0 BRA `(.L_x_3253) ;  /* 0x0000000000048947 */ /* 0x000fea0003800000 */
[----:B------:R-:W-:-:S04]  /*a3c0*/  DEPBAR.LE SB0, 0x0 ;  /* 0x000080000000791a */ /* 0x000fc80000000000 */
.L_x_3253:
[----:B------:R-:W-:Y:S05]  /*a3d0*/  BSYNC B0 ;  /* 0x0000000000007941 */ /* 0x000fea0003800000 */
.L_x_3252:
        /* <DEDUP_REMOVED lines=19> */
.L_x_3255:
[----:B------:R-:W-:Y:S05]  /*a510*/  BSYNC B0 ;  /* 0x0000000000007941 */ /* 0x000fea0003800000 */
.L_x_3254:
[----:B------:R-:W-:Y:S02]  /*a520*/  UIADD3 UR7, UR7, 0x2, URZ ;  /* 0x0000000207077890 */ /* 0x000fe4000fffe03f */
[----:B------:R-:W-:Y:S02]  /*a530*/  UIADD3 UR6, UR6, 0x4000, URZ ;  /* 0x0000400006067890 */ /* 0x000fe4000fffe03f */
[----:B------:R-:W-:-:S06]  /*a540*/  UISETP.GE.AND UP0, UPT, UR7, UR12, UPT ;  /* 0x0000000c0700728c */ /* 0x000fcc000bf06270 */
[----:B------:R-:W-:-:S13]  /*a550*/  PLOP3.LUT P1, PT, PT, PT, UP0, 0x80, 0x0 ;  /* 0x000000000000781c */ /* 0x000fda0003f2f008 */
[----:B------:R-:W-:Y:S05]  /*a560*/  @!P1 BRA `(.L_x_3256) ;  /* 0xfffffff400409947 */ /* 0x000fea000383ffff */
[----:B------:R-:W-:Y:S05]  /*a570*/  BRA `(.L_x_3122) ;  /* 0x0000002800587947 */ /* 0x000fea0003800000 */
.L_x_3209:
[----:B------:R-:W1:Y:S01]  /*a580*/  LDC R5, c[0x0][0x8d0] ;  /* 0x00023400ff057b82 */ /* 0x000e620000000800 */
[----:B------:R-:W2:Y:S01]  /*a590*/  S2R R3, SR_CTAID.X ;  /* 0x0000000000037919 */ /* 0x000ea20000002500 */
[----:B------:R-:W-:Y:S01]  /*a5a0*/  ULDC UR4, c[0x0][0x8e8] ;  /* 0x00023a0000047ab9 */ /* 0x000fe20000000800 */
[----:B-1----:R-:W-:Y:S01]  /*a5b0*/  ISETP.NE.AND P0, PT, R5, 0x1, PT ;  /* 0x000000010500780c */ /* 0x002fe20003f05270 */
[----:B--2---:R-:W-:-:S12]  /*a5c0*/  IMAD.MOV.U32 R2, RZ, RZ, R3 ;  /* 0x000000ffff027224 */ /* 0x004fd800078e0003 */
[----:B------:R-:W1:Y:S08]  /*a5d0*/  @P0 LDC R0, c[0x0][0x8d4] ;  /* 0x00023500ff000b82 */ /* 0x000e700000000800 */
[----:B------:R-:W2:Y:S01]  /*a5e0*/  @P0 LDC R7, c[0x0][0x8d8] ;  /* 0x00023600ff070b82 */ /* 0x000ea20000000800 */
[----:B-1----:R-:W-:-:S05]  /*a5f0*/  @P0 IMAD.HI.U32 R0, R3, R0, RZ ;  /* 0x0000000003000227 */ /* 0x002fca00078e00ff */
[----:B--2---:R-:W-:-:S04]  /*a600*/  @P0 SHF.R.U32.HI R2, RZ, R7, R0 ;  /* 0x00000007ff020219 */ /* 0x004fc80000011600 */
[----:B------:R-:W-:Y:S01]  /*a610*/  ISETP.GE.AND P0, PT, R2, UR4, PT ;  /* 0x0000000402007c0c */ /* 0x000fe2000bf06270 */
[----:B------:R-:W-:-:S04]  /*a620*/  IMAD.MOV R0, RZ, RZ, -R2 ;  /* 0x000000ffff007224 */ /* 0x000fc800078e0a02 */
[----:B------:R-:W-:-:S08]  /*a630*/  IMAD R5, R5, R0, R3 ;  /* 0x0000000005057224 */ /* 0x000fd000078e0203 */
[----:B------:R-:W-:Y:S05]  /*a640*/  @!P0 BRA `(.L_x_3257) ;  /* 0x0000000000208947 */ /* 0x000fea0003800000 */
[----:B------:R-:W1:Y:S01]  /*a650*/  LDC R3, c[0x0][0x8dc] ;  /* 0x00023700ff037b82 */ /* 0x000e620000000800 */
[----:B------:R-:W-:Y:S01]  /*a660*/  IMAD.MOV.U32 R0, RZ, RZ, R5 ;  /* 0x000000ffff007224 */ /* 0x000fe200078e0005 */
[----:B-1----:R-:W-:-:S13]  /*a670*/  ISETP.NE.AND P0, PT, R3, 0x1, PT ;  /* 0x000000010300780c */ /* 0x002fda0003f05270 */
[----:B------:R-:W1:Y:S02]  /*a680*/  @P0 LDC.64 R6, c[0x0][0x8e0] ;  /* 0x00023800ff060b82 */ /* 0x000e640000000a00 */
[----:B-1----:R-:W-:-:S05]  /*a690*/  @P0 IMAD.HI.U32 R4, R5, R6, RZ ;  /* 0x0000000605040227 */ /* 0x002fca00078e00ff */
[----:B------:R-:W-:-:S05]  /*a6a0*/  @P0 SHF.R.U32.HI R0, RZ, R7, R4 ;  /* 0x00000007ff000219 */ /* 0x000fca0000011604 */
[----:B------:R-:W-:Y:S01]  /*a6b0*/  IMAD R3, R0, R3, RZ ;  /* 0x0000000300037224 */ /* 0x000fe200078e02ff */
[----:B------:R-:W-:Y:S06]  /*a6c0*/  BRA `(.L_x_3258) ;  /* 0x00000000001c7947 */ /* 0x000fec0003800000 */
.L_x_3257:
[----:B------:R-:W1:Y:S01]  /*a6d0*/  LDC R3, c[0x0][0x8c4] ;  /* 0x00023100ff037b82 */ /* 0x000e620000000800 */
[----:B------:R-:W-:Y:S01]  /*a6e0*/  IMAD.MOV.U32 R0, RZ, RZ, R5 ;  /* 0x000000ffff007224 */ /* 0x000fe200078e0005 */
[----:B-1----:R-:W-:-:S13]  /*a6f0*/  ISETP.NE.AND P0, PT, R3, 0x1, PT ;  /* 0x000000010300780c */ /* 0x002fda0003f05270 */
[----:B------:R-:W1:Y:S02]  /*a700*/  @P0 LDC.64 R6, c[0x0][0x8c8] ;  /* 0x00023200ff060b82 */ /* 0x000e640000000a00 */
[----:B-1----:R-:W-:-:S05]  /*a710*/  @P0 IMAD.HI.U32 R4, R5, R6, RZ ;  /* 0x0000000605040227 */ /* 0x002fca00078e00ff */
[----:B------:R-:W-:-:S05]  /*a720*/  @P0 SHF.R.U32.HI R0, RZ, R7, R4 ;  /* 0x00000007ff000219 */ /* 0x000fca0000011604 */
[----:B------:R-:W-:-:S07]  /*a730*/  IMAD R3, R0, R3, RZ ;  /* 0x0000000300037224 */ /* 0x000fce00078e02ff */
.L_x_3258:
[----:B------:R-:W1:Y:S01]  /*a740*/  LDC R8, c[0x0][0x8b8] ;  /* 0x00022e00ff087b82 */ /* 0x000e620000000800 */
[----:B------:R-:W-:Y:S01]  /*a750*/  IMAD.IADD R3, R5, 0x1, -R3 ;  /* 0x0000000105037824 */ /* 0x000fe200078e0a03 */
[----:B------:R-:W-:-:S06]  /*a760*/  ULDC.64 UR6, c[0x0][0x8f8] ;  /* 0x00023e0000067ab9 */ /* 0x000fcc0000000a00 */
[----:B------:R-:W2:Y:S01]  /*a770*/  LDC R4, c[0x0][0x8c4] ;  /* 0x00023100ff047b82 */ /* 0x000ea20000000800 */
[C---:B-1----:R-:W-:Y:S02]  /*a780*/  ISETP.NE.AND P0, PT, R8.reuse, 0x1, PT ;  /* 0x000000010800780c */ /* 0x042fe40003f05270 */
[----:B------:R-:W-:Y:S01]  /*a790*/  R2UR UR20, R8 ;  /* 0x00000000081472ca */ /* 0x000fe200000e0000 */
[----:B--2---:R-:W-:-:S04]  /*a7a0*/  IMAD R3, R2, R4, R3 ;  /* 0x0000000402037224 */ /* 0x004fc800078e0203 */
[----:B------:R-:W-:-:S06]  /*a7b0*/  IMAD.MOV.U32 R11, RZ, RZ, R3 ;  /* 0x000000ffff0b7224 */ /* 0x000fcc00078e0003 */
[----:B------:R-:W1:Y:S01]  /*a7c0*/  @P0 LDC R6, c[0x0][0x8bc] ;  /* 0x00022f00ff060b82 */ /* 0x000e620000000800 */
[----:B------:R-:W-:-:S07]  /*a7d0*/  R2UR UR5, R3 ;  /* 0x00000000030572ca */ /* 0x000fce00000e0000 */
[----:B------:R-:W2:Y:S01]  /*a7e0*/  @P0 LDC R7, c[0x0][0x8c0] ;  /* 0x00023000ff070b82 */ /* 0x000ea20000000800 */
[----:B-1----:R-:W-:-:S05]  /*a7f0*/  @P0 IMAD.HI.U32 R2, R3, R6, RZ ;  /* 0x0000000603020227 */ /* 0x002fca00078e00ff */
[----:B--2---:R-:W-:Y:S02]  /*a800*/  @P0 SHF.R.U32.HI R11, RZ, R7, R2 ;  /* 0x00000007ff0b0219 */ /* 0x004fe40000011602 */
[----:B------:R-:W-:-:S03]  /*a810*/  ISETP.NE.U32.AND P0, PT, RZ, UR6, PT ;  /* 0x00000006ff007c0c */ /* 0x000fc6000bf05070 */
[----:B------:R-:W-:Y:S01]  /*a820*/  IMAD.MOV R2, RZ, RZ, -R11 ;  /* 0x000000ffff027224 */ /* 0x000fe200078e0a0b */
[----:B------:R-:W-:-:S04]  /*a830*/  ISETP.NE.AND.EX P0, PT, RZ, UR7, PT, P0 ;  /* 0x00000007ff007c0c */ /* 0x000fc8000bf05300 */
[----:B------:R-:W-:-:S13]  /*a840*/  R2UR UR4, R2 ;  /* 0x00000000020472ca */ /* 0x000fda00000e0000 */
[----:B------:R-:W-:Y:S01]  /*a850*/  UIMAD UR20, UR20, UR4, UR5 ;  /* 0x00000004141472a4 */ /* 0x000fe2000f8e0205 */
[----:B------:R-:W-:Y:S11]  /*a860*/  @!P0 BRA `(.L_x_3259) ;  /* 0x0000000000108947 */ /* 0x000ff60003800000 */
[----:B------:R-:W1:Y:S02]  /*a870*/  LDC.64 R2, c[0x0][0x8f8] ;  /* 0x00023e00ff027b82 */ /* 0x000e640000000a00 */
[----:B-1----:R-:W-:-:S05]  /*a880*/  IMAD.WIDE R2, R11, 0x4, R2 ;  /* 0x000000040b027825 */ /* 0x002fca00078e0202 */
[----:B------:R2:W5:Y:S01]  /*a890*/  LDG.E R4, desc[UR46][R2.64] ;  /* 0x0000002e02047981 */ /* 0x000562000c1e1900 */
[----:B------:R-:W-:Y:S05]  /*a8a0*/  BRA `(.L_x_3260) ;  /* 0x00000000002c7947 */ /* 0x000fea0003800000 */
.L_x_3259:
        /* <DEDUP_REMOVED lines=10> */
.L_x_3261:
[----:B------:R-:W1:Y:S02]  /*a950*/  LDC R4, c[0x0][0x8ec] ;  /* 0x00023b00ff047b82 */ /* 0x000e640000000800 */
.L_x_3260:
[----:B-1---5:R-:W-:Y:S01]  /*a960*/  VIADD R4, R4, 0x7f ;  /* 0x0000007f04047836 */ /* 0x022fe20000000000 */
[----:B------:R-:W-:Y:S01]  /*a970*/  LOP3.LUT R12, R0, 0x1ffffff, RZ, 0x3c, !PT ;  /* 0x01ffffff000c7812 */ /* 0x000fe200078e3cff */
[----:B------:R-:W-:Y:S02]  /*a980*/  IMAD.MOV.U32 R10, RZ, RZ, 0x1 ;  /* 0x00000001ff0a7424 */ /* 0x000fe400078e00ff */
[----:B--2---:R-:W-:Y:S01]  /*a990*/  IMAD.MOV.U32 R2, RZ, RZ, RZ ;  /* 0x000000ffff027224 */ /* 0x004fe200078e00ff */
[----:B------:R-:W-:-:S04]  /*a9a0*/  SHF.R.S32.HI R3, RZ, 0x1f, R4 ;  /* 0x0000001fff037819 */ /* 0x000fc80000011404 */
[----:B------:R-:W-:-:S04]  /*a9b0*/  LEA.HI R3, R3, R4, RZ, 0x7 ;  /* 0x0000000403037211 */ /* 0x000fc800078f38ff */
[----:B------:R-:W-:-:S04]  /*a9c0*/  SHF.R.S32.HI R3, RZ, 0x7, R3 ;  /* 0x00000007ff037819 */ /* 0x000fc80000011403 */
[C---:B------:R-:W-:Y:S01]  /*a9d0*/  ISETP.GT.AND P0, PT, R3.reuse, R0, PT ;  /* 0x000000000300720c */ /* 0x040fe20003f04270 */
[----:B------:R-:W-:-:S03]  /*a9e0*/  IMAD.IADD R12, R3, 0x1, R12 ;  /* 0x00000001030c7824 */ /* 0x000fc600078e020c */
[----:B------:R-:W-:-:S04]  /*a9f0*/  SEL R11, R11, 0xffffffff, P0 ;  /* 0xffffffff0b0b7807 */ /* 0x000fc80000000000 */
[----:B------:R-:W-:-:S13]  /*aa00*/  ISETP.GE.AND P0, PT, R11, RZ, PT ;  /* 0x000000ff0b00720c */ /* 0x000fda0003f06270 */
[----:B------:R-:W-:Y:S05]  /*aa10*/  @!P0 BRA `(.L_x_3262) ;  /* 0x00000020009c8947 */ /* 0x000fea0003800000 */
[----:B------:R-:W1:Y:S08]  /*aa20*/  LDC.64 R8, c[0x0][0x770] ;  /* 0x0001dc00ff087b82 */ /* 0x000e700000000a00 */
[----:B------:R-:W2:Y:S08]  /*aa30*/  LDC.64 R2, c[0x0][0x780] ;  /* 0x0001e000ff027b82 */ /* 0x000eb00000000a00 */
[----:B------:R-:W3:Y:S01]  /*aa40*/  LDC.64 R6, c[0x0][0x778] ;  /* 0x0001de00ff067b82 */ /* 0x000ee20000000a00 */
[----:B-1----:R-:W-:-:S07]  /*aa50*/  ISETP.NE.U32.AND P0, PT, R8, RZ, PT ;  /* 0x000000ff0800720c */ /* 0x002fce0003f05070 */
[----:B------:R-:W1:Y:S01]  /*aa60*/  LDC.64 R14, c[0x0][0x778] ;  /* 0x0001de00ff0e7b82 */ /* 0x000e620000000a00 */
[----:B------:R-:W-:Y:S02]  /*aa70*/  ISETP.NE.AND.EX P0, PT, R9, RZ, PT, P0 ;  /* 0x000000ff0900720c */ /* 0x000fe40003f05300 */
[----:B--2---:R-:W-:-:S05]  /*aa80*/  ISETP.NE.U32.AND P1, PT, R2, RZ, PT ;  /* 0x000000ff0200720c */ /* 0x004fca0003f25070 */
[----:B------:R-:W2:Y:S01]  /*aa90*/  LDC.64 R4, c[0x0][0x770] ;  /* 0x0001dc00ff047b82 */ /* 0x000ea20000000a00 */
[----:B------:R-:W-:-:S05]  /*aaa0*/  ISETP.NE.AND.EX P1, PT, R3, RZ, PT, P1 ;  /* 0x000000ff0300720c */ /* 0x000fca0003f25310 */
[----:B------:R-:W-:Y:S01]  /*aab0*/  VOTEU.ANY UP0, P0 ;  /* 0x00000000003f7886 */ /* 0x000fe20000000100 */
[----:B---3--:R-:W-:Y:S02]  /*aac0*/  ISETP.NE.U32.AND P0, PT, R6, RZ, PT ;  /* 0x000000ff0600720c */ /* 0x008fe40003f05070 */
[----:B------:R-:W-:Y:S02]  /*aad0*/  PLOP3.LUT P2, PT, PT, PT, UP0, 0x80, 0x0 ;  /* 0x000000000000781c */ /* 0x000fe40003f4f008 */
[----:B------:R-:W-:-:S03]  /*aae0*/  ISETP.NE.AND.EX P0, PT, R7, RZ, PT, P0 ;  /* 0x000000ff0700720c */ /* 0x000fc60003f05300 */
[----:B------:R-:W3:Y:S01]  /*aaf0*/  @P1 LDC.64 R6, c[0x0][0x780] ;  /* 0x0001e000ff061b82 */ /* 0x000ee20000000a00 */
[----:B-1----:R-:W-:-:S07]  /*ab00*/  IMAD.WIDE R2, R11, 0x4, R14 ;  /* 0x000000040b027825 */ /* 0x002fce00078e020e */
[----:B------:R-:W1:Y:S01]  /*ab10*/  LDC R15, c[0x0][0x280] ;  /* 0x0000a000ff0f7b82 */ /* 0x000e620000000800 */
[----:B--2---:R-:W-:-:S05]  /*ab20*/  IMAD.WIDE R4, R11, 0x4, R4 ;  /* 0x000000040b047825 */ /* 0x004fca00078e0204 */
[----:B------:R-:W2:Y:S01]  /*ab30*/  @P2 LDG.E R16, desc[UR46][R4.64] ;  /* 0x0000002e04102981 */ /* 0x000ea2000c1e1900 */
[----:B------:R-:W-:-:S03]  /*ab40*/  IMAD.MOV.U32 R13, RZ, RZ, RZ ;  /* 0x000000ffff0d7224 */ /* 0x000fc600078e00ff */
[----:B------:R4:W5:Y:S04]  /*ab50*/  @P2 LDG.E R0, desc[UR46][R4.64] ;  /* 0x0000002e04002981 */ /* 0x000968000c1e1900 */
[----:B------:R4:W5:Y:S01]  /*ab60*/  @P0 LDG.E R13, desc[UR46][R2.64] ;  /* 0x0000002e020d0981 */ /* 0x000962000c1e1900 */
[----:B---3--:R-:W-:-:S05]  /*ab70*/  @P1 IMAD.WIDE R6, R11, 0x4, R6 ;  /* 0x000000040b061825 */ /* 0x008fca00078e0206 */
[----:B-1----:R4:W5:Y:S01]  /*ab80*/  @P1 LDG.E R15, desc[UR46][R6.64] ;  /* 0x0000002e060f1981 */ /* 0x002962000c1e1900 */
[----:B--2---:R-:W-:-:S05]  /*ab90*/  @P2 IMAD R16, R11, 0x40, R16 ;  /* 0x000000400b102824 */ /* 0x004fca00078e0210 */
[----:B------:R-:W-:Y:S01]  /*aba0*/  @P2 R2UR UR4, R16 ;  /* 0x00000000100422ca */ /* 0x000fe200000e0000 */
[----:B----4-:R-:W-:-:S14]  /*abb0*/  @P1 BRA `(.L_x_3263) ;  /* 0x0000000000101947 */ /* 0x010fdc0003800000 */
[----:B------:R-:W-:Y:S05]  /*abc0*/  @!P2 BRA `(.L_x_3263) ;  /* 0x00000000000ca947 */ /* 0x000fea0003800000 */
[----:B------:R-:W2:Y:S04]  /*abd0*/  LDG.E R6, desc[UR46][R4.64] ;  /* 0x0000002e04067981 */ /* 0x000ea8000c1e1900 */
[----:B-----5:R-:W2:Y:S02]  /*abe0*/  LDG.E R15, desc[UR46][R4.64+0x4] ;  /* 0x0000042e040f7981 */ /* 0x020ea4000c1e1900 */
[----:B--2---:R-:W-:-:S07]  /*abf0*/  IMAD.IADD R15, R15, 0x1, -R6 ;  /* 0x000000010f0f7824 */ /* 0x004fce00078e0a06 */
.L_x_3263:
[----:B------:R-:W-:Y:S01]  /*ac00*/  @UP0 USHF.R.S32.HI UR5, URZ, 0x1f, UR4 ;  /* 0x0000001f3f050899 */ /* 0x000fe20008011404 */
[----:B------:R-:W-:Y:S01]  /*ac10*/  ULDC.64 UR8, c[0x0][0x788] ;  /* 0x0001e20000087ab9 */ /* 0x000fe20000000a00 */
[----:B------:R-:W-:Y:S01]  /*ac20*/  UMOV UR6, URZ ;  /* 0x0000003f00067c82 */ /* 0x000fe20008000000 */
[----:B------:R-:W-:Y:S01]  /*ac30*/  ISETP.NE.U32.AND P1, PT, RZ, UR8, PT ;  /* 0x00000008ff007c0c */ /* 0x000fe2000bf25070 */
[----:B------:R-:W-:Y:S01]  /*ac40*/  @UP0 ULEA.HI UR5, UR5, UR4, URZ, 0x6 ;  /* 0x0000000405050291 */ /* 0x000fe2000f8f303f */
[----:B-----5:R-:W-:Y:S02]  /*ac50*/  @P2 R2UR UR6, R0 ;  /* 0x00000000000622ca */ /* 0x020fe400000e0000 */
[----:B------:R-:W-:Y:S01]  /*ac60*/  ISETP.NE.AND.EX P1, PT, RZ, UR9, PT, P1 ;  /* 0x00000009ff007c0c */ /* 0x000fe2000bf25310 */
[----:B------:R-:W-:Y:S01]  /*ac70*/  @UP0 ULOP3.LUT UR7, UR5, 0xffffffc0, URZ, 0xc0, !UPT ;  /* 0xffffffc005070892 */ /* 0x000fe2000f8ec03f */
[----:B------:R-:W-:Y:S01]  /*ac80*/  ULDC UR9, c[0x0][0x290] ;  /* 0x0000a40000097ab9 */ /* 0x000fe20000000800 */
[----:B------:R-:W-:-:S02]  /*ac90*/  UMOV UR4, URZ ;  /* 0x0000003f00047c82 */ /* 0x000fc40008000000 */
[----:B------:R-:W-:Y:S01]  /*aca0*/  @UP0 USHF.R.S32.HI UR8, URZ, 0x1f, UR7 ;  /* 0x0000001f3f080899 */ /* 0x000fe20008011407 */
[----:B------:R-:W-:Y:S01]  /*acb0*/  IMAD.U32 R0, RZ, RZ, UR9 ;  /* 0x00000009ff007e24 */ /* 0x000fe2000f8e00ff */
[----:B------:R-:W-:Y:S01]  /*acc0*/  UMOV UR5, URZ ;  /* 0x0000003f00057c82 */ /* 0x000fe20008000000 */
[----:B------:R-:W-:-:S04]  /*acd0*/  @UP0 UMOV UR4, UR7 ;  /* 0x0000000700040c82 */ /* 0x000fc80008000000 */
[----:B------:R-:W-:Y:S01]  /*ace0*/  @UP0 UMOV UR5, UR8 ;  /* 0x0000000800050c82 */ /* 0x000fe20008000000 */
[----:B------:R-:W-:Y:S05]  /*acf0*/  @!P1 BRA `(.L_x_3264) ;  /* 0x0000000000109947 */ /* 0x000fea0003800000 */
[----:B------:R-:W1:Y:S02]  /*ad00*/  LDC.64 R2, c[0x0][0x788] ;  /* 0x0001e200ff027b82 */ /* 0x000e640000000a00 */
[----:B-1----:R-:W-:-:S05]  /*ad10*/  IMAD.WIDE R2, R11, 0x4, R2 ;  /* 0x000000040b027825 */ /* 0x002fca00078e0202 */
[----:B------:R1:W5:Y:S01]  /*ad20*/  LDG.E R0, desc[UR46][R2.64] ;  /* 0x0000002e02007981 */ /* 0x000362000c1e1900 */
[----:B------:R-:W-:Y:S05]  /*ad30*/  BRA `(.L_x_3265) ;  /* 0x0000000000107947 */ /* 0x000fea0003800000 */
.L_x_3264:
[----:B------:R-:W-:Y:S05]  /*ad40*/  @!P0 BRA `(.L_x_3265) ;  /* 0x00000000000c8947 */ /* 0x000fea0003800000 */
[----:B------:R-:W2:Y:S04]  /*ad50*/  LDG.E R5, desc[UR46][R2.64] ;  /* 0x0000002e02057981 */ /* 0x000ea8000c1e1900 */
[----:B------:R-:W2:Y:S02]  /*ad60*/  LDG.E R0, desc[UR46][R2.64+0x4] ;  /* 0x0000042e02007981 */ /* 0x000ea4000c1e1900 */
[----:B--2---:R-:W-:-:S07]  /*ad70*/  IMAD.IADD R0, R0, 0x1, -R5 ;  /* 0x0000000100007824 */ /* 0x004fce00078e0a05 */
.L_x_3265:
[----:B-1----:R-:W-:Y:S01]  /*ad80*/  IMAD R3, R12, 0x80, R15 ;  /* 0x000000800c037824 */ /* 0x002fe200078e020f */
[----:B------:R-:W-:Y:S01]  /*ad90*/  ULDC UR7, c[0x0][0x74c] ;  /* 0x0001d30000077ab9 */ /* 0x000fe20000000800 */
[----:B------:R-:W-:Y:S02]  /*ada0*/  VIADD R15, R15, 0x3f ;  /* 0x0000003f0f0f7836 */ /* 0x000fe40000000000 */
[----:B------:R-:W-:Y:S01]  /*adb0*/  IMAD.MOV.U32 R2, RZ, RZ, RZ ;  /* 0x000000ffff027224 */ /* 0x000fe200078e00ff */
[----:B-----5:R-:W-:-:S04]  /*adc0*/  IADD3 R0, R3, -UR7, -R0 ;  /* 0x8000000703007c10 */ /* 0x020fc8000fffe800 */
[----:B------:R-:W-:-:S04]  /*add0*/  SHF.R.S32.HI R3, RZ, 0x1f, R0 ;  /* 0x0000001fff037819 */ /* 0x000fc80000011400 */
[----:B------:R-:W-:Y:S02]  /*ade0*/  LEA.HI R3, R3, R0, RZ, 0x6 ;  /* 0x0000000003037211 */ /* 0x000fe400078f30ff */
[----:B------:R-:W-:Y:S02]  /*adf0*/  SHF.R.S32.HI R0, RZ, 0x1f, R15 ;  /* 0x0000001fff007819 */ /* 0x000fe4000001140f */
[----:B------:R-:W-:Y:S02]  /*ae00*/  SHF.R.S32.HI R3, RZ, 0x6, R3 ;  /* 0x00000006ff037819 */ /* 0x000fe40000011403 */
[----:B------:R-:W-:Y:S02]  /*ae10*/  LEA.HI R0, R0, R15, RZ, 0x6 ;  /* 0x0000000f00007211 */ /* 0x000fe400078f30ff */
[----:B------:R-:W-:Y:S02]  /*ae20*/  VIMNMX R4, RZ, R3, !PT ;  /* 0x00000003ff047248 */ /* 0x000fe40007fe0100 */
[----:B------:R-:W-:-:S04]  /*ae30*/  SHF.R.S32.HI R0, RZ, 0x6, R0 ;  /* 0x00000006ff007819 */ /* 0x000fc80000011400 */
[----:B------:R-:W-:-:S13]  /*ae40*/  ISETP.GT.AND P1, PT, R0, R4, PT ;  /* 0x000000040000720c */ /* 0x000fda0003f24270 */
[----:B------:R-:W-:Y:S05]  /*ae50*/  @!P1 BRA `(.L_x_3262) ;  /* 0x0000001c008c9947 */ /* 0x000fea0003800000 */
[----:B------:R-:W-:Y:S01]  /*ae60*/  ISETP.NE.U32.AND P1, PT, R8, RZ, PT ;  /* 0x000000ff0800720c */ /* 0x000fe20003f25070 */
[----:B------:R-:W-:Y:S01]  /*ae70*/  USHF.R.S32.HI UR7, URZ, 0x1f, UR20 ;  /* 0x0000001f3f077899 */ /* 0x000fe20008011414 */
[----:B------:R-:W-:Y:S01]  /*ae80*/  SHF.R.S32.HI R2, RZ, 0x1f, R11 ;  /* 0x0000001fff027819 */ /* 0x000fe2000001140b */
[----:B------:R-:W-:Y:S01]  /*ae90*/  ULDC.64 UR10, c[0x0][0x718] ;  /* 0x0001c600000a7ab9 */ /* 0x000fe20000000a00 */
[----:B------:R-:W-:Y:S01]  /*aea0*/  ISETP.NE.AND.EX P1, PT, R9, RZ, PT, P1 ;  /* 0x000000ff0900720c */ /* 0x000fe20003f25310 */
[----:B------:R-:W-:Y:S01]  /*aeb0*/  UMOV UR8, UR4 ;  /* 0x0000000400087c82 */ /* 0x000fe20008000000 */
[----:B------:R-:W-:Y:S01]  /*aec0*/  UMOV UR9, UR5 ;  /* 0x0000000500097c82 */ /* 0x000fe20008000000 */
[----:B------:R-:W-:Y:S01]  /*aed0*/  R2UR UR21, R11 ;  /* 0x000000000b1572ca */ /* 0x000fe200000e0000 */
[----:B------:R-:W-:Y:S01]  /*aee0*/  UIMAD.WIDE.U32 UR4, UR20, UR10, UR8 ;  /* 0x0000000a140472a5 */ /* 0x000fe2000f8e0008 */
[----:B------:R-:W-:Y:S01]  /*aef0*/  SEL R2, R2, RZ, !P1 ;  /* 0x000000ff02027207 */ /* 0x000fe20004800000 */
[----:B------:R-:W-:Y:S01]  /*af00*/  UIMAD UR10, UR7, UR10, URZ ;  /* 0x0000000a070a72a4 */ /* 0x000fe2000f8e023f */
[----:B------:R-:W-:Y:S01]  /*af10*/  R2UR UR18, R12 ;  /* 0x000000000c1272ca */ /* 0x000fe200000e0000 */
[----:B------:R-:W-:Y:S01]  /*af20*/  ULDC.64 UR14, c[0x0][0x730] ;  /* 0x0001cc00000e7ab9 */ /* 0x000fe20000000a00 */
[----:B------:R-:W-:Y:S01]  /*af30*/  R2UR UR12, R2 ;  /* 0x00000000020c72ca */ /* 0x000fe200000e0000 */
[----:B------:R-:W-:Y:S01]  /*af40*/  UIMAD UR7, UR7, UR14, URZ ;  /* 0x0000000e070772a4 */ /* 0x000fe2000f8e023f */
[----:B------:R-:W-:Y:S01]  /*af50*/  R2UR UR19, R13 ;  /* 0x000000000d1372ca */ /* 0x000fe200000e0000 */
[----:B------:R-:W-:Y:S01]  /*af60*/  UIMAD UR10, UR20, UR11, UR10 ;  /* 0x0000000b140a72a4 */ /* 0x000fe2000f8e020a */
[----:B------:R-:W-:Y:S01]  /*af70*/  SEL R11, R11, RZ, !P0 ;  /* 0x000000ff0b0b7207 */ /* 0x000fe20004000000 */
[----:B------:R-:W-:Y:S01]  /*af80*/  UIMAD.WIDE.U32 UR8, UR20, UR14, UR8 ;  /* 0x0000000e140872a5 */ /* 0x000fe2000f8e0008 */
[----:B------:R-:W-:Y:S01]  /*af90*/  BSSY B0, `(.L_x_3262) ;  /* 0x00001cf000007945 */ /* 0x000fe20003800000 */
[----:B------:R-:W-:Y:S01]  /*afa0*/  ULDC UR11, c[0x0][0x2e8] ;  /* 0x0000ba00000b7ab9 */ /* 0x000fe20000000800 */
[----:B------:R-:W-:Y:S01]  /*afb0*/  UIMAD UR7, UR20, UR15, UR7 ;  /* 0x0000000f140772a4 */ /* 0x000fe2000f8e0207 */
[----:B------:R-:W-:Y:S01]  /*afc0*/  R2UR UR13, R11 ;  /* 0x000000000b0d72ca */ /* 0x000fe200000e0000 */
[----:B------:R-:W-:Y:S01]  /*afd0*/  UISETP.NE.AND UP0, UPT, UR11, 0x1, UPT ;  /* 0x000000010b00788c */ /* 0x000fe2000bf05270 */
[----:B------:R-:W-:Y:S01]  /*afe0*/  IMAD.MOV.U32 R2, RZ, RZ, RZ ;  /* 0x000000ffff027224 */ /* 0x000fe200078e00ff */
[----:B------:R-:W-:Y:S01]  /*aff0*/  ULDC.64 UR14, c[0x0][0x720] ;  /* 0x0001c800000e7ab9 */ /* 0x000fe20000000a00 */
[----:B------:R-:W-:Y:S01]  /*b000*/  VOTEU.ANY UP1, P1 ;  /* 0x00000000003f7886 */ /* 0x000fe20000820100 */
[----:B------:R-:W-:-:S02]  /*b010*/  UIADD3 UR5, UR5, UR10, URZ ;  /* 0x0000000a05057290 */ /* 0x000fc4000fffe03f */
[----:B------:R-:W-:Y:S02]  /*b020*/  UIADD3 UR9, UR9, UR7, URZ ;  /* 0x0000000709097290 */ /* 0x000fe4000fffe03f */
[----:B------:R-:W-:Y:S02]  /*b030*/  USEL UR21, UR21, URZ, !UP1 ;  /* 0x0000003f15157287 */ /* 0x000fe4000c800000 */
[----:B------:R-:W-:Y:S01]  /*b040*/  UIMAD UR7, UR12, UR14, URZ ;  /* 0x0000000e0c0772a4 */ /* 0x000fe2000f8e023f */
[----:B------:R-:W-:Y:S01]  /*b050*/  ELECT P0, URZ, PT ;  /* 0x00000000003f782f */ /* 0x000fe20003800000 */
[----:B------:R-:W-:Y:S01]  /*b060*/  ULDC.64 UR16, c[0x0][0x738] ;  /* 0x0001ce0000107ab9 */ /* 0x000fe20000000a00 */
[----:B------:R-:W-:Y:S02]  /*b070*/  UIMAD.WIDE.U32 UR22, UR14, UR21, UR4 ;  /* 0x000000150e1672a5 */ /* 0x000fe4000f8e0004 */
[----:B------:R-:W-:Y:S02]  /*b080*/  UIMAD UR5, UR15, UR21, UR7 ;  /* 0x000000150f0572a4 */ /* 0x000fe4000f8e0207 */
[----:B------:R-:W-:-:S02]  /*b090*/  UIMAD.WIDE.U32 UR14, UR16, UR21, UR8 ;  /* 0x00000015100e72a5 */ /* 0x000fc4000f8e0008 */
[----:B------:R-:W-:Y:S01]  /*b0a0*/  UIMAD UR10, UR12, UR16, URZ ;  /* 0x000000100c0a72a4 */ /* 0x000fe2000f8e023f */
[----:B------:R-:W-:Y:S01]  /*b0b0*/  @UP0 ULDC UR8, c[0x0][0x2ec] ;  /* 0x0000bb0000080ab9 */ /* 0x000fe20000000800 */
[----:B------:R-:W-:Y:S01]  /*b0c0*/  @UP0 ULDC UR7, c[0x0][0x2f0] ;  /* 0x0000bc0000070ab9 */ /* 0x000fe20000000800 */
[----:B------:R-:W-:Y:S02]  /*b0d0*/  UIMAD.WIDE.U32 UR8, UR20, UR8, URZ ;  /* 0x00000008140872a5 */ /* 0x000fe4000f8e003f */
[----:B------:R-:W-:Y:S01]  /*b0e0*/  UMOV UR12, UR20 ;  /* 0x00000014000c7c82 */ /* 0x000fe20008000000 */
[----:B------:R-:W-:Y:S02]  /*b0f0*/  UIMAD UR4, UR17, UR21, UR10 ;  /* 0x00000015110472a4 */ /* 0x000fe4000f8e020a */
[----:B------:R-:W-:Y:S02]  /*b100*/  ULEA UR11, UR18, UR19, 0x7 ;  /* 0x00000013120b7291 */ /* 0x000fe4000f8e383f */
        /* <DEDUP_REMOVED lines=9> */
.L_x_3304:
        /* <DEDUP_REMOVED lines=15> */
.L_x_3268:
        /* <DEDUP_REMOVED lines=92> */
.L_x_3279:
[----:B-123--:R-:W-:-:S04]  /*b850*/  SHF.L.U32 R18, R10, 0x1f, RZ ;  /* 0x0000001f0a127819 */ /* 0x00efc800000006ff */
[----:B------:R-:W2:Y:S02]  /*b860*/  SYNCS.PHASECHK.TRANS64.TRYWAIT P1, [R15+URZ+0x30840], R18 ;  /* 0x030840120f0075a7 */ /* 0x000ea4000802017f */
[----:B--2---:R-:W-:Y:S05]  /*b870*/  @!P1 BRA `(.L_x_3271) ;  /* 0x00000018006c9947 */ /* 0x004fea0003800000 */
.L_x_3305:
        /* <DEDUP_REMOVED lines=8> */
.L_x_3272:
        /* <DEDUP_REMOVED lines=37> */
.L_x_3306:
        /* <DEDUP_REMOVED lines=8> */
.L_x_3274:
        /* <DEDUP_REMOVED lines=37> */
.L_x_3307:
        /* <DEDUP_REMOVED lines=8> */
.L_x_3276:
        /* <DEDUP_REMOVED lines=31> */
.L_x_3309:
        /* <DEDUP_REMOVED lines=8> */
.L_x_3278:
        /* <DEDUP_REMOVED lines=37> */
.L_x_3270:
[----:B------:R-:W4:Y:S02]  /*c360*/  LDL.LU R4, [R1+0x8] ;  /* 0x0000080001047983 */ /* 0x000f240000300800 */
[----:B----4-:R-:W-:Y:S02]  /*c370*/  ISETP.NE.AND P1, PT, R4, RZ, PT ;  /* 0x000000ff0400720c */ /* 0x010fe40003f25270 */
[----:B------:R4:W5:Y:S11]  /*c380*/  LDL R4, [R1+0x4] ;  /* 0x0000040001047983 */ /* 0x0009760000100800 */
[----:B----4-:R-:W-:Y:S05]  /*c390*/  @!P1 BRA `(.L_x_3269) ;  /* 0x00000004005c9947 */ /* 0x010fea0003800000 */
[----:B------:R-:W-:-:S04]  /*c3a0*/  SHF.L.U32 R12, R10, 0x1f, RZ ;  /* 0x0000001f0a0c7819 */ /* 0x000fc800000006ff */
[----:B------:R-:W4:Y:S02]  /*c3b0*/  SYNCS.PHASECHK.TRANS64.TRYWAIT P1, [R15+URZ+0x30840], R12 ;  /* 0x0308400c0f0075a7 */ /* 0x000f24000802017f */
[----:B----4-:R-:W-:Y:S05]  /*c3c0*/  @!P1 BRA `(.L_x_3280) ;  /* 0x0000000c00ec9947 */ /* 0x010fea0003800000 */
.L_x_3310:
        /* <DEDUP_REMOVED lines=8> */
.L_x_3281:
        /* <DEDUP_REMOVED lines=34> */
.L_x_3311:
        /* <DEDUP_REMOVED lines=8> */
.L_x_3283:
        /* <DEDUP_REMOVED lines=34> */
.L_x_3269:
[----:B------:R-:W1:Y:S01]  /*c910*/  S2R R0, SR_TID.X ;  /* 0x0000000000007919 */ /* 0x000e620000002100 */
[----:B------:R-:W-:Y:S01]  /*c920*/  IMAD R3, R16, 0x8, R15 ;  /* 0x0000000810037824 */ /* 0x000fe200078e020f */
[----:B-1----:R-:W-:Y:S02]  /*c930*/  LOP3.LUT R2, R0, 0x7f, RZ, 0xc0, !PT ;  /* 0x0000007f00027812 */ /* 0x002fe400078ec0ff */
[----:B------:R-:W-:Y:S02]  /*c940*/  SHF.L.U32 R0, R10, 0x1f, RZ ;  /* 0x0000001f0a007819 */ /* 0x000fe400000006ff */
[----:B------:R-:W-:Y:S02]  /*c950*/  ISETP.NE.AND P1, PT, R2, RZ, PT ;  /* 0x000000ff0200720c */ /* 0x000fe40003f25270 */
[----:B------:R-:W1:Y:S02]  /*c960*/  SYNCS.PHASECHK.TRANS64.TRYWAIT P0, [R3+URZ+0x30840], R0 ;  /* 0x03084000030075a7 */ /* 0x000e64000800017f */
[----:B-1----:R-:W-:Y:S09]  /*c970*/  @!P0 BRA `(.L_x_3284) ;  /* 0x0000000800a88947 */ /* 0x002ff20003800000 */
.L_x_3312:
[----:B------:R-:W-:Y:S05]  /*c980*/  @P1 BRA `(.L_x_3285) ;  /* 0x0000000000181947 */ /* 0x000fea0003800000 */
[----:B------:R-:W1:Y:S01]  /*c990*/  S2R R2, SR_TID.X ;  /* 0x0000000000027919 */ /* 0x000e620000002100 */
[----:B------:R-:W-:-:S04]  /*c9a0*/  IMAD.MOV.U32 R0, RZ, RZ, 0x4100 ;  /* 0x00004100ff007424 */ /* 0x000fc800078e00ff */
[----:B------:R1:W-:Y:S02]  /*c9b0*/  SYNCS.ARRIVE.TRANS64 RZ, [R3+URZ+0x30830], R0 ;  /* 0x0308300003ff79a7 */ /* 0x0003e4000800003f */
[----:B-1----:R-:W-:-:S13]  /*c9c0*/  LOP3.LUT P0, RZ, R2, 0x1f, RZ, 0xc0, !PT ;  /* 0x0000001f02ff7812 */ /* 0x002fda000780c0ff */
[----:B------:R-:W-:Y:S05]  /*c9d0*/  @!P0 BRA `(.L_x_3285) ;  /* 0x0000000000048947 */ /* 0x000fea0003800000 */
[----:B------:R-:W-:Y:S01]  /*c9e0*/  BPT.TRAP 0x1 ;  /* 0x000000040000795c */ /* 0x000fe20000300000 */
.L_x_3285:
        /* <DEDUP_REMOVED lines=41> */
.L_x_3266:
[----:B------:R-:W-:Y:S05]  /*cc80*/  BSYNC B0 ;  /* 0x0000000000007941 */ /* 0x000fea0003800000 */
.L_x_3262:
[----:B------:R-:W-:-:S03]  /*cc90*/  UMOV UR7, 0xffffffff ;  /* 0xffffffff00077882 */ /* 0x000fc60000000000 */
[----:B------:R-:W-:Y:S05]  /*cca0*/  BRA.DIV UR7, `(.L_x_3286) ;  /* 0x0000000607f07947 */ /* 0x000fea000b800000 */
[----:B------:R-:W-:-:S13]  /*ccb0*/  ELECT P6, URZ, PT ;  /* 0x00000000003f782f */ /* 0x000fda00038c0000 */
.L_x_3315:
[----:B------:R-:W-:Y:S05]  /*ccc0*/  @!P6 BRA `(.L_x_3122) ;  /* 0x000000000084e947 */ /* 0x000fea0003800000 */
[----:B------:R-:W-:-:S06]  /*ccd0*/  ULOP3.LUT UR7, UR38, 0x2, URZ, 0xfc, !UPT ;  /* 0x0000000226077892 */ /* 0x000fcc000f8efc3f */
[----:B------:R-:W-:-:S05]  /*cce0*/  IMAD.U32 R0, RZ, RZ, UR7 ;  /* 0x00000007ff007e24 */ /* 0x000fca000f8e00ff */
[----:B------:R-:W-:-:S13]  /*ccf0*/  ISETP.NE.AND P2, PT, R0, 0x3, PT ;  /* 0x000000030000780c */ /* 0x000fda0003f45270 */
[----:B------:R-:W-:Y:S05]  /*cd00*/  @!P2 BRA `(.L_x_3287) ;  /* 0x000000000004a947 */ /* 0x000fea0003800000 */
[----:B------:R-:W-:Y:S01]  /*cd10*/  BPT.TRAP 0x1 ;  /* 0x000000040000795c */ /* 0x000fe20000300000 */
.L_x_3287:
        /* <DEDUP_REMOVED lines=15> */
.L_x_3316:
[----:B------:R-:W2:Y:S02]  /*ce10*/  SYNCS.PHASECHK.TRANS64.TRYWAIT P0, [R3+URZ], R0 ;  /* 0x00000000030075a7 */ /* 0x000ea4000800017f */
[----:B--2---:R-:W-:Y:S05]  /*ce20*/  @!P0 BRA `(.L_x_3289) ;  /* 0x0000000400c48947 */ /* 0x004fea0003800000 */
.L_x_3317:
[----:B------:R-:W-:Y:S05]  /*ce30*/  @!P2 BRA `(.L_x_3290) ;  /* 0x000000000004a947 */ /* 0x000fea0003800000 */
[----:B------:R-:W-:Y:S01]  /*ce40*/  BPT.TRAP 0x1 ;  /* 0x000000040000795c */ /* 0x000fe20000300000 */
.L_x_3290:
[----:B--2---:R-:W-:-:S04]  /*ce50*/  VIADD R3, R8, 0x30840 ;  /* 0x0003084008037836 */ /* 0x004fc80000000000 */
[----:B------:R-:W-:-:S04]  /*ce60*/  IMAD R5, R2, 0x8, R3 ;  /* 0x0000000802057824 */ /* 0x000fc800078e0203 */
[----:B------:R-:W2:Y:S02]  /*ce70*/  SYNCS.PHASECHK.TRANS64.TRYWAIT P0, [R5+URZ], R4 ;  /* 0x00000004050075a7 */ /* 0x000ea4000800017f */
[----:B--2---:R-:W-:Y:S05]  /*ce80*/  @!P0 BRA `(.L_x_3291) ;  /* 0x0000000400c08947 */ /* 0x004fea0003800000 */
.L_x_3318:
[----:B------:R-:W-:-:S07]  /*ce90*/  IMAD R3, R6, 0x8, R3 ;  /* 0x0000000806037824 */ /* 0x000fce00078e0203 */
.L_x_3292:
[----:B---3--:R3:W4:Y:S02]  /*cea0*/  SYNCS.PHASECHK.TRANS64.TRYWAIT P0, [R3+URZ], R0 ;  /* 0x00000000030075a7 */ /* 0x008724000800017f */
[----:B----4-:R-:W-:Y:S05]  /*ceb0*/  @!P0 NANOSLEEP.SYNCS 0x989680 ;  /* 0x009896800000895d */ /* 0x010fea0003900000 */
[----:B------:R-:W4:Y:S02]  /*cec0*/  @!P0 SYNCS.PHASECHK.TRANS64 P0, [R3+URZ], R0 ;  /* 0x00000000030085a7 */ /* 0x000f24000800007f */
[----:B----4-:R-:W-:Y:S05]  /*ced0*/  @!P0 BRA `(.L_x_3292) ;  /* 0xfffffffc00f08947 */ /* 0x010fea000383ffff */
.L_x_3122:
[----:B------:R-:W-:Y:S05]  /*cee0*/  BSYNC B6 ;  /* 0x0000000000067941 */ /* 0x000fea0003800000 */
.L_x_3114:
[----:B------:R-:W-:Y:S05]  /*cef0*/  EXIT ;  /* 0x000000000000794d */ /* 0x000fea0003800000 */
.L_x_3132:
[----:B------:R-:W-:Y:S02]  /*cf00*/  IMAD.MOV.U32 R12, RZ, RZ, RZ ;  /* 0x000000ffff0c7224 */ /* 0x000fe400078e00ff */
[----:B------:R-:W-:Y:S02]  /*cf10*/  IMAD.MOV.U32 R11, RZ, RZ, 0x1f ;  /* 0x0000001fff0b7424 */ /* 0x000fe400078e00ff */
[----:B------:R-:W-:-:S07]  /*cf20*/  IMAD.MOV.U32 R15, RZ, RZ, -0x1 ;  /* 0xffffffffff0f7424 */ /* 0x000fce00078e00ff */
[----:B------:R-:W-:Y:S05]  /*cf30*/  WARPSYNC.COLLECTIVE R15, `(.L_x_3293) ;  /* 0x000000000f087348 */ /* 0x000fea0003c00000 */
[----:B------:R1:W2:Y:S02]  /*cf40*/  SHFL.IDX P6, R14, R13, R12, R11 ;  /* 0x0000000c0d0e7389 */ /* 0x0002a400000c000b */
[----:B-12---:R-:W-:Y:S01]  /*cf50*/  ENDCOLLECTIVE ;  /* 0x000000000000791b */ /* 0x006fe20003800000 */
.L_x_3293:
[----:B------:R-:W-:Y:S05]  /*cf60*/  BRA `(.L_x_3294) ;  /* 0xffffff4800447947 */ /* 0x000fea000383ffff */
.L_x_3134:
        /* <DEDUP_REMOVED lines=8> */
.L_x_3138:
[----:B---3--:R3:W4:Y:S02]  /*cff0*/  SYNCS.PHASECHK.TRANS64.TRYWAIT P1, [R0+URZ+0x30810], R209 ;  /* 0x030810d1000075a7 */ /* 0x008724000802017f */
[----:B----4-:R-:W-:Y:S05]  /*d000*/  @!P1 NANOSLEEP.SYNCS 0x989680 ;  /* 0x009896800000995d */ /* 0x010fea0003900000 */
[----:B------:R-:W4:Y:S02]  /*d010*/  @!P1 SYNCS.PHASECHK.TRANS64 P1, [R0+URZ+0x30810], R209 ;  /* 0x030810d1000095a7 */ /* 0x000f24000802007f */
[----:B----4-:R-:W-:Y:S05]  /*d020*/  @!P1 BRA `(.L_x_3138) ;  /* 0xfffffffc00f09947 */ /* 0x010fea000383ffff */
[----:B------:R-:W-:Y:S05]  /*d030*/  BRA `(.L_x_3137) ;  /* 0xffffff50002c7947 */ /* 0x000fea000383ffff */
.L_x_3142:
[----:B------:R1:W1:Y:S02]  /*d040*/  SYNCS.PHASECHK.TRANS64.TRYWAIT P1, [R0+URZ+0x30830], R209 ;  /* 0x030830d1000075a7 */ /* 0x000264000802017f */
[----:B-1----:R-:W-:Y:S05]  /*d050*/  @!P1 NANOSLEEP.SYNCS 0x989680 ;  /* 0x009896800000995d */ /* 0x002fea0003900000 */
[----:B------:R-:W1:Y:S02]  /*d060*/  @!P1 SYNCS.PHASECHK.TRANS64 P1, [R0+URZ+0x30830], R209 ;  /* 0x030830d1000095a7 */ /* 0x000e64000802007f */
[----:B-1----:R-:W-:Y:S05]  /*d070*/  @!P1 BRA `(.L_x_3142) ;  /* 0xfffffffc00f09947 */ /* 0x002fea000383ffff */
[----:B------:R-:W-:Y:S05]  /*d080*/  BRA `(.L_x_3141) ;  /* 0xffffff58004c7947 */ /* 0x000fea000383ffff */
.L_x_3222:
[----:B------:R-:W-:Y:S01]  /*d090*/  BSSY B0, `(.L_x_3295) ;  /* 0x0000005000007945 */ /* 0x000fe20003800000 */
[----:B------:R-:W-:-:S07]  /*d0a0*/  IMAD.MOV.U32 R15, RZ, RZ, -0x1 ;  /* 0xffffffffff0f7424 */ /* 0x000fce00078e00ff */
[----:B------:R-:W-:Y:S05]  /*d0b0*/  WARPSYNC.COLLECTIVE R15, `(.L_x_3296) ;  /* 0x000000000f087348 */ /* 0x000fea0003c00000 */
[----:B------:R-:W-:Y:S01]  /*d0c0*/  NOP ;  /* 0x0000000000007918 */ /* 0x000fe20000000000 */
[----:B------:R-:W-:Y:S01]  /*d0d0*/  ENDCOLLECTIVE ;  /* 0x000000000000791b */ /* 0x000fe20003800000 */
.L_x_3296:
[----:B------:R-:W-:Y:S05]  /*d0e0*/  BSYNC B0 ;  /* 0x0000000000007941 */ /* 0x000fea0003800000 */
.L_x_3295:
[----:B------:R-:W-:Y:S05]  /*d0f0*/  BRA `(.L_x_3297) ;  /* 0xffffffc000fc7947 */ /* 0x000fea000383ffff */
.L_x_3235:
[----:B------:R-:W-:Y:S01]  /*d100*/  BSSY B0, `(.L_x_3298) ;  /* 0x0000005000007945 */ /* 0x000fe20003800000 */
[----:B------:R-:W-:-:S07]  /*d110*/  IMAD.MOV.U32 R15, RZ, RZ, -0x1 ;  /* 0xffffffffff0f7424 */ /* 0x000fce00078e00ff */
[----:B------:R-:W-:Y:S05]  /*d120*/  WARPSYNC.COLLECTIVE R15, `(.L_x_3299) ;  /* 0x000000000f087348 */ /* 0x000fea0003c00000 */
[----:B------:R-:W-:Y:S01]  /*d130*/  NOP ;  /* 0x0000000000007918 */ /* 0x000fe20000000000 */
[----:B------:R-:W-:Y:S01]  /*d140*/  ENDCOLLECTIVE ;  /* 0x000000000000791b */ /* 0x000fe20003800000 */
.L_x_3299:
[----:B------:R-:W-:Y:S05]  /*d150*/  BSYNC B0 ;  /* 0x0000000000007941 */ /* 0x000fea0003800000 */
.L_x_3298:
[----:B------:R-:W-:Y:S05]  /*d160*/  BRA `(.L_x_3300) ;  /* 0xffffffc800ac7947 */ /* 0x000fea000383ffff */
.L_x_3247:
[----:B------:R-:W-:Y:S01]  /*d170*/  BSSY B0, `(.L_x_3301) ;  /* 0x0000005000007945 */ /* 0x000fe20003800000 */
[----:B------:R-:W-:-:S07]  /*d180*/  IMAD.MOV.U32 R15, RZ, RZ, -0x1 ;  /* 0xffffffffff0f7424 */ /* 0x000fce00078e00ff */
[----:B------:R-:W-:Y:S05]  /*d190*/  WARPSYNC.COLLECTIVE R15, `(.L_x_3302) ;  /* 0x000000000f087348 */ /* 0x000fea0003c00000 */
[----:B------:R-:W-:Y:S01]  /*d1a0*/  NOP ;  /* 0x0000000000007918 */ /* 0x000fe20000000000 */
[----:B------:R-:W-:Y:S01]  /*d1b0*/  ENDCOLLECTIVE ;  /* 0x000000000000791b */ /* 0x000fe20003800000 */
.L_x_3302:
[----:B------:R-:W-:Y:S05]  /*d1c0*/  BSYNC B0 ;  /* 0x0000000000007941 */ /* 0x000fea0003800000 */
.L_x_3301:
[----:B------:R-:W-:Y:S05]  /*d1d0*/  BRA `(.L_x_3303) ;  /* 0xffffffcc00ec7947 */ /* 0x000fea000383ffff */
.L_x_3267:
[----:B-1----:R1:W2:Y:S02]  /*d1e0*/  SYNCS.PHASECHK.TRANS64.TRYWAIT P0, [R15+URZ+0x30820], R2 ;  /* 0x030820020f0075a7 */ /* 0x0022a4000800017f */
[----:B--2---:R-:W-:Y:S05]  /*d1f0*/  @!P0 NANOSLEEP.SYNCS 0x989680 ;  /* 0x009896800000895d */ /* 0x004fea0003900000 */
[----:B------:R-:W2:Y:S02]  /*d200*/  @!P0 SYNCS.PHASECHK.TRANS64 P0, [R15+URZ+0x30820], R2 ;  /* 0x030820020f0085a7 */ /* 0x000ea4000800007f */
[----:B--2---:R-:W-:Y:S05]  /*d210*/  @!P0 BRA `(.L_x_3267) ;  /* 0xfffffffc00f08947 */ /* 0x004fea000383ffff */
[----:B------:R-:W-:Y:S05]  /*d220*/  BRA `(.L_x_3304) ;  /* 0xffffffdc00dc7947 */ /* 0x000fea000383ffff */
.L_x_3271:
[----:B--2---:R2:W3:Y:S02]  /*d230*/  SYNCS.PHASECHK.TRANS64.TRYWAIT P1, [R15+URZ+0x30840], R18 ;  /* 0x030840120f0075a7 */ /* 0x0044e4000802017f */
[----:B---3--:R-:W-:Y:S05]  /*d240*/  @!P1 NANOSLEEP.SYNCS 0x989680 ;  /* 0x009896800000995d */ /* 0x008fea0003900000 */
[----:B------:R-:W3:Y:S02]  /*d250*/  @!P1 SYNCS.PHASECHK.TRANS64 P1, [R15+URZ+0x30840], R18 ;  /* 0x030840120f0095a7 */ /* 0x000ee4000802007f */
[----:B---3--:R-:W-:Y:S05]  /*d260*/  @!P1 BRA `(.L_x_3271) ;  /* 0xfffffffc00f09947 */ /* 0x008fea000383ffff */
[----:B------:R-:W-:Y:S05]  /*d270*/  BRA `(.L_x_3305) ;  /* 0xffffffe400807947 */ /* 0x000fea000383ffff */
.L_x_3273:
[----:B-1----:R1:W3:Y:S02]  /*d280*/  SYNCS.PHASECHK.TRANS64.TRYWAIT P1, [R15+URZ+0x30828], R18 ;  /* 0x030828120f0075a7 */ /* 0x0022e4000802017f */
[----:B---3--:R-:W-:Y:S05]  /*d290*/  @!P1 NANOSLEEP.SYNCS 0x989680 ;  /* 0x009896800000995d */ /* 0x008fea0003900000 */
[----:B------:R-:W3:Y:S02]  /*d2a0*/  @!P1 SYNCS.PHASECHK.TRANS64 P1, [R15+URZ+0x30828], R18 ;  /* 0x030828120f0095a7 */ /* 0x000ee4000802007f */
[----:B---3--:R-:W-:Y:S05]  /*d2b0*/  @!P1 BRA `(.L_x_3273) ;  /* 0xfffffffc00f09947 */ /* 0x008fea000383ffff */
[----:B------:R-:W-:Y:S05]  /*d2c0*/  BRA `(.L_x_3306) ;  /* 0xffffffe800207947 */ /* 0x000fea000383ffff */
.L_x_3275:
[----:B---3--:R3:W4:Y:S02]  /*d2d0*/  SYNCS.PHASECHK.TRANS64.TRYWAIT P1, [R15+URZ+0x30848], R18 ;  /* 0x030848120f0075a7 */ /* 0x008724000802017f */
[----:B----4-:R-:W-:Y:S05]  /*d2e0*/  @!P1 NANOSLEEP.SYNCS 0x989680 ;  /* 0x009896800000995d */ /* 0x010fea0003900000 */
[----:B------:R-:W4:Y:S02]  /*d2f0*/  @!P1 SYNCS.PHASECHK.TRANS64 P1, [R15+URZ+0x30848], R18 ;  /* 0x030848120f0095a7 */ /* 0x000f24000802007f */
[----:B----4-:R-:W-:Y:S05]  /*d300*/  @!P1 BRA `(.L_x_3275) ;  /* 0xfffffffc00f09947 */ /* 0x010fea000383ffff */
[----:B------:R-:W-:Y:S05]  /*d310*/  BRA `(.L_x_3307) ;  /* 0xffffffe800c07947 */ /* 0x000fea000383ffff */
.L_x_3277:
[----:B------:R-:W-:-:S07]  /*d320*/  SHF.L.U32 R4, R10, 0x1f, RZ ;  /* 0x0000001f0a047819 */ /* 0x000fce00000006ff */
.L_x_3308:
[----:B----4-:R4:W1:Y:S02]  /*d330*/  SYNCS.PHASECHK.TRANS64.TRYWAIT P1, [R15+URZ+0x30820], R4 ;  /* 0x030820040f0075a7 */ /* 0x010864000802017f */
[----:B-1----:R-:W-:Y:S05]  /*d340*/  @!P1 NANOSLEEP.SYNCS 0x989680 ;  /* 0x009896800000995d */ /* 0x002fea0003900000 */
[----:B------:R-:W1:Y:S02]  /*d350*/  @!P1 SYNCS.PHASECHK.TRANS64 P1, [R15+URZ+0x30820], R4 ;  /* 0x030820040f0095a7 */ /* 0x000e64000802007f */
[----:B-1----:R-:W-:Y:S05]  /*d360*/  @!P1 BRA `(.L_x_3308) ;  /* 0xfffffffc00f09947 */ /* 0x002fea000383ffff */
[----:B------:R-:W-:Y:S05]  /*d370*/  BRA `(.L_x_3309) ;  /* 0xffffffec00447947 */ /* 0x000fea000383ffff */
.L_x_3280:
[----:B----4-:R4:W1:Y:S02]  /*d380*/  SYNCS.PHASECHK.TRANS64.TRYWAIT P1, [R15+URZ+0x30840], R12 ;  /* 0x0308400c0f0075a7 */ /* 0x010864000802017f */
[----:B-1----:R-:W-:Y:S05]  /*d390*/  @!P1 NANOSLEEP.SYNCS 0x989680 ;  /* 0x009896800000995d */ /* 0x002fea0003900000 */
[----:B------:R-:W1:Y:S02]  /*d3a0*/  @!P1 SYNCS.PHASECHK.TRANS64 P1, [R15+URZ+0x30840], R12 ;  /* 0x0308400c0f0095a7 */ /* 0x000e64000802007f */
[----:B-1----:R-:W-:Y:S05]  /*d3b0*/  @!P1 BRA `(.L_x_3280) ;  /* 0xfffffffc00f09947 */ /* 0x002fea000383ffff */
[----:B------:R-:W-:Y:S05]  /*d3c0*/  BRA `(.L_x_3310) ;  /* 0xfffffff000007947 */ /* 0x000fea000383ffff */
.L_x_3282:
[----:B-1----:R1:W2:Y:S02]  /*d3d0*/  SYNCS.PHASECHK.TRANS64.TRYWAIT P1, [R15+URZ+0x30828], R12 ;  /* 0x0308280c0f0075a7 */ /* 0x0022a4000802017f */
[----:B--2---:R-:W-:Y:S05]  /*d3e0*/  @!P1 NANOSLEEP.SYNCS 0x989680 ;  /* 0x009896800000995d */ /* 0x004fea0003900000 */
[----:B------:R-:W2:Y:S02]  /*d3f0*/  @!P1 SYNCS.PHASECHK.TRANS64 P1, [R15+URZ+0x30828], R12 ;  /* 0x0308280c0f0095a7 */ /* 0x000ea4000802007f */
[----:B--2---:R-:W-:Y:S05]  /*d400*/  @!P1 BRA `(.L_x_3282) ;  /* 0xfffffffc00f09947 */ /* 0x004fea000383ffff */
[----:B------:R-:W-:Y:S05]  /*d410*/  BRA `(.L_x_3311) ;  /* 0xfffffff000947947 */ /* 0x000fea000383ffff */
.L_x_3284:
[----:B------:R1:W1:Y:S02]  /*d420*/  SYNCS.PHASECHK.TRANS64.TRYWAIT P0, [R3+URZ+0x30840], R0 ;  /* 0x03084000030075a7 */ /* 0x000264000800017f */
[----:B-1----:R-:W-:Y:S05]  /*d430*/  @!P0 NANOSLEEP.SYNCS 0x989680 ;  /* 0x009896800000895d */ /* 0x002fea0003900000 */
[----:B------:R-:W1:Y:S02]  /*d440*/  @!P0 SYNCS.PHASECHK.TRANS64 P0, [R3+URZ+0x30840], R0 ;  /* 0x03084000030085a7 */ /* 0x000e64000800007f */
[----:B-1----:R-:W-:Y:S05]  /*d450*/  @!P0 BRA `(.L_x_3284) ;  /* 0xfffffffc00f08947 */ /* 0x002fea000383ffff */
[----:B------:R-:W-:Y:S05]  /*d460*/  BRA `(.L_x_3312) ;  /* 0xfffffff400447947 */ /* 0x000fea000383ffff */
.L_x_3286:
[----:B------:R-:W-:Y:S01]  /*d470*/  BSSY B0, `(.L_x_3313) ;  /* 0x0000006000007945 */ /* 0x000fe20003800000 */
[----:B------:R-:W-:-:S07]  /*d480*/  IMAD.MOV.U32 R15, RZ, RZ, -0x1 ;  /* 0xffffffffff0f7424 */ /* 0x000fce00078e00ff */
[----:B------:R-:W-:Y:S05]  /*d490*/  WARPSYNC.COLLECTIVE R15, `(.L_x_3314) ;  /* 0x000000000f0c7348 */ /* 0x000fea0003c00000 */
[----:B------:R-:W-:Y:S02]  /*d4a0*/  ELECT P6, UR62, PT ;  /* 0x00000000003e782f */ /* 0x000fe400038c0000 */
[----:B------:R-:W-:Y:S01]  /*d4b0*/  MOV R14, UR62 ;  /* 0x0000003e000e7c02 */ /* 0x000fe20008000f00 */
[----:B------:R-:W-:Y:S10]  /*d4c0*/  ENDCOLLECTIVE ;  /* 0x000000000000791b */ /* 0x000ff40003800000 */
.L_x_3314:
[----:B------:R-:W-:Y:S05]  /*d4d0*/  BSYNC B0 ;  /* 0x0000000000007941 */ /* 0x000fea0003800000 */
.L_x_3313:
[----:B------:R-:W-:Y:S05]  /*d4e0*/  BRA `(.L_x_3315) ;  /* 0xfffffff400f47947 */ /* 0x000fea000383ffff */
.L_x_3288:
[----:B-1----:R1:W2:Y:S02]  /*d4f0*/  SYNCS.PHASECHK.TRANS64.TRYWAIT P0, [R7+URZ], R4 ;  /* 0x00000004070075a7 */ /* 0x0022a4000800017f */
[----:B--2---:R-:W-:Y:S05]  /*d500*/  @!P0 NANOSLEEP.SYNCS 0x989680 ;  /* 0x009896800000895d */ /* 0x004fea0003900000 */
[----:B------:R-:W2:Y:S02]  /*d510*/  @!P0 SYNCS.PHASECHK.TRANS64 P0, [R7+URZ], R4 ;  /* 0x00000004070085a7 */ /* 0x000ea4000800007f */
[----:B--2---:R-:W-:Y:S05]  /*d520*/  @!P0 BRA `(.L_x_3288) ;  /* 0xfffffffc00f08947 */ /* 0x004fea000383ffff */
[----:B------:R-:W-:Y:S05]  /*d530*/  BRA `(.L_x_3316) ;  /* 0xfffffff800347947 */ /* 0x000fea000383ffff */
.L_x_3289:
[----:B--2---:R2:W3:Y:S02]  /*d540*/  SYNCS.PHASECHK.TRANS64.TRYWAIT P0, [R3+URZ], R0 ;  /* 0x00000000030075a7 */ /* 0x0044e4000800017f */
[----:B---3--:R-:W-:Y:S05]  /*d550*/  @!P0 NANOSLEEP.SYNCS 0x989680 ;  /* 0x009896800000895d */ /* 0x008fea0003900000 */
[----:B------:R-:W3:Y:S02]  /*d560*/  @!P0 SYNCS.PHASECHK.TRANS64 P0, [R3+URZ], R0 ;  /* 0x00000000030085a7 */ /* 0x000ee4000800007f */
[----:B---3--:R-:W-:Y:S05]  /*d570*/  @!P0 BRA `(.L_x_3289) ;  /* 0xfffffffc00f08947 */ /* 0x008fea000383ffff */
[----:B------:R-:W-:Y:S05]  /*d580*/  BRA `(.L_x_3317) ;  /* 0xfffffff800287947 */ /* 0x000fea000383ffff */
.L_x_3291:
[----:B--2---:R2:W3:Y:S02]  /*d590*/  SYNCS.PHASECHK.TRANS64.TRYWAIT P0, [R5+URZ], R4 ;  /* 0x00000004050075a7 */ /* 0x0044e4000800017f */
[----:B---3--:R-:W-:Y:S05]  /*d5a0*/  @!P0 NANOSLEEP.SYNCS 0x989680 ;  /* 0x009896800000895d */ /* 0x008fea0003900000 */
[----:B------:R-:W3:Y:S02]  /*d5b0*/  @!P0 SYNCS.PHASECHK.TRANS64 P0, [R5+URZ], R4 ;  /* 0x00000004050085a7 */ /* 0x000ee4000800007f */
[----:B---3--:R-:W-:Y:S05]  /*d5c0*/  @!P0 BRA `(.L_x_3291) ;  /* 0xfffffffc00f08947 */ /* 0x008fea000383ffff */
[----:B------:R-:W-:Y:S05]  /*d5d0*/  BRA `(.L_x_3318) ;  /* 0xfffffff8002c7947 */ /* 0x000fea000383ffff */
.L_x_3319:
        /* <DEDUP_REMOVED lines=10> */
.L_x_3675:


//--------------------- .text._ZN7cutlass13device_kernelIN5flash11enable_sm90INS1_16FlashAttnBwdSm90INS1_25CollectiveMainloopBwdSm90ILi2ELi2ELi2EN4cute5tupleIJNS5_1CILi1EEES8_S8_EEENS6_IJNS7_ILi64EEENS7_ILi128EEESB_EEENS_6half_tEfNS_4arch4Sm90ELb1ELb0ELb1ELb1ELb0ELb1ELb0ELb0ELi2ELi1ELi2ELi1ELb0EEENS1_24CollectiveEpilogueBwdGQAISC_fSF_Li256ELb1ELb0EEENS1_25SingleTileBwdLPTSchedulerILb1ELi128ELb0EEEEEEEEEvNT_6ParamsE --------------------------
	.section	.text._ZN7cutlass13device_kernelIN5flash11enable_sm90INS1_16FlashAttnBwdSm90INS1_25CollectiveMainloopBwdSm90ILi2ELi2ELi2EN4cute5tupleIJNS5_1CILi1EEES8_S8_EEENS6_IJNS7_ILi64EEENS7_ILi128EEESB_EEENS_6half_tEfNS_4arch4Sm90ELb1ELb0ELb1ELb1ELb0ELb1ELb0ELb0ELi2ELi1ELi2ELi1ELb0EEENS1_24CollectiveEpilogueBwdGQAISC_fSF_Li256ELb1ELb0EEENS1_25SingleTileBwdLPTSchedulerILb1ELi128ELb0EEEEEEEEEvNT_6ParamsE,"ax",@progbits
	.align	128
.text._ZN7cutlass13device_kernelIN5flash11enable_sm90INS1_16FlashAttnBwdSm90INS1_25CollectiveMainloopBwdSm90ILi2ELi2ELi2EN4cute5tupleIJNS5_1CILi1EEES8_S8_EEENS6_IJNS7_ILi64EEENS7_ILi128EEESB_EEENS_6half_tEfNS_4arch4Sm90ELb1ELb0ELb1ELb1ELb0ELb1ELb0ELb0ELi2ELi1ELi2ELi1ELb0EEENS1_24CollectiveEpilogueBwdGQAISC_fSF_Li256ELb1ELb0EEENS1_25SingleTileBwdLPTSchedulerILb1ELi128ELb0EEEEEEEEEvNT_6ParamsE:
        .type           _ZN7cutlass13device_kernelIN5flash11enable_sm90INS1_16FlashAttnBwdSm90INS1_25CollectiveMainloopBwdSm90ILi2ELi2ELi2EN4cute5tupleIJNS5_1CILi1EEES8_S8_EEENS6_IJNS7_ILi64EEENS7_ILi128EEESB_EEENS_6half_tEfNS_4arch4Sm90ELb1ELb0ELb1ELb1ELb0ELb1ELb0ELb0ELi2ELi1ELi2ELi1ELb0EEENS1_24CollectiveEpilogueBwdGQAISC_fSF_Li256ELb1ELb0EEENS1_25SingleTileBwdLPTSchedulerILb1ELi128ELb0EEEEEEEEEvNT_6ParamsE,@function
        .size           _ZN7cutlass13device_kernelIN5flash11enable_sm90INS1_16FlashAttnBwdSm90INS1_25CollectiveMainloopBwdSm90ILi2ELi2ELi2EN4cute5tupleIJNS5_1CILi1EEES8_S8_EEENS6_IJNS7_ILi64EEENS7_ILi128EEESB_EEENS_6half_tEfNS_4arch4Sm90ELb1ELb0ELb1ELb1ELb0ELb1ELb0ELb0ELi2ELi1ELi2ELi1ELb0EEENS1_24CollectiveEpilogueBwdGQAISC_fSF_Li256ELb1ELb0EEENS1_25SingleTileBwdLPTSchedulerILb1ELi128ELb0EEEEEEEEEvNT_6ParamsE,(.L_x_3676 - _ZN7cutlass13device_kernelIN5flash11enable_sm90INS1_16FlashAttnBwdSm90INS1_25CollectiveMainloopBwdSm90ILi2ELi2ELi2EN4cute5tupleIJNS5_1CILi1EEES8_S8_EEENS6_IJNS7_ILi64EEENS7_ILi128EEESB_EEENS_6half_tEfNS_4arch4Sm90ELb1ELb0ELb1ELb1ELb0ELb1ELb0ELb0ELi2ELi1ELi2ELi1ELb0EEENS1_24CollectiveEpilogueBwdGQAISC_fSF_Li256ELb1ELb0EEENS1_25SingleTileBwdLPTSchedulerILb1ELi128ELb0EEEEEEEEEvNT_6ParamsE)
        .other          _ZN7cutlass13device_kernelIN5flash11enable_sm90INS1_16FlashAttnBwdSm90INS1_25CollectiveMainloopBwdSm90ILi2ELi2ELi2EN4cute5tupleIJNS5_1CILi1EEES8_S8_EEENS6_IJNS7_ILi64EEENS7_ILi128EEESB_EEENS_6half_tEfNS_4arch4Sm90ELb1ELb0ELb1ELb1ELb0ELb1ELb0ELb0ELi2ELi1ELi2ELi1ELb0EEENS1_24CollectiveEpilogueBwdGQAISC_fSF_Li256ELb1ELb0EEENS1_25SingleTileBwdLPTSchedulerILb1ELi128ELb0EEEEEEEEEvNT_6ParamsE,@"STO_CUDA_ENTRY STV_DEFAULT"
_ZN7cutlass13device_kernelIN5flash11enable_sm90INS1_16FlashAttnBwdSm90INS1_25CollectiveMainloopBwdSm90ILi2ELi2ELi2EN4cute5tupleIJNS5_1CILi1EEES8_S8_EEENS6_IJNS7_ILi64EEENS7_ILi128EEESB_EEENS_6half_tEfNS_4arch4Sm90ELb1ELb0ELb1ELb1ELb0ELb1ELb0ELb0ELi2ELi1ELi2ELi1ELb0EEENS1_24CollectiveEpilogueBwdGQAISC_fSF_Li256ELb1ELb0EEENS1_25SingleTileBwdLPTSchedulerILb1ELi128ELb0EEEEEEEEEvNT_6ParamsE:
        /* <DEDUP_REMOVED lines=24> */
.L_x_3321:
[----:B------:R-:W-:Y:S05]  /*0180*/  BSYNC B0 ;  /* 0x0000000000007941 */ /* 0x000fea0003800000 */
.L_x_3320:
        /* <DEDUP_REMOVED lines=37> */
.L_x_3322:
        /* <DEDUP_REMOVED lines=22> */
.L_x_3323:
[----:B------:R-:W-:Y:S01]  /*0540*/  PLOP3.LUT P0, PT, PT, PT, UP0, 0x80, 0x0 ;  /* 0x000000000000781c */ /* 0x000fe20003f0f008 */
[----:B------:R-:W-:Y:S01]  /*0550*/  NOP ;  /* 0x0000000000007918 */ /* 0x000fe20000000000 */
[----:B------:R-:W-:Y:S01]  /*0560*/  ULDC.64 UR46, c[0x0][0x208] ;  /* 0x00008200002e7ab9 */ /* 0x000fe20000000a00 */
[----:B------:R-:W-:Y:S01]  /*0570*/  BSSY B6, `(.L_x_3324) ;  /* 0x0000931000067945 */ /* 0x000fe20003800000 */
[----:B-12-4-:R-:W-:Y:S09]  /*0580*/  BAR.SYNC.DEFER_BLOCKING 0x0 ;  /* 0x0000000000007b1d */ /* 0x016ff20000010000 */
[----:B------:R-:W-:Y:S05]  /*0590*/  @!P0 BRA `(.L_x_3325) ;  /* 0x0000005400008947 */ /* 0x000fea0003800000 */
.L_x_3326:
        /* <DEDUP_REMOVED lines=32> */
.L_x_3327:
[----:B------:R-:W-:Y:S01]  /*07a0*/  ULDC UR7, c[0x0][0x8cc] ;  /* 0x0002330000077ab9 */ /* 0x000fe20000000800 */
[----:B------:R-:W-:Y:S01]  /*07b0*/  UMOV UR36, UR10 ;  /* 0x0000000a00247c82 */ /* 0x000fe20008000000 */
[----:B------:R-:W-:-:S11]  /*07c0*/  UISETP.NE.AND UP0, UPT, UR7, 0x1, UPT ;  /* 0x000000010700788c */ /* 0x000fd6000bf05270 */
[----:B------:R-:W-:Y:S02]  /*07d0*/  @UP0 ULDC.64 UR8, c[0x0][0x8d0] ;  /* 0x0002340000080ab9 */ /* 0x000fe40000000a00 */
[----:B------:R-:W-:-:S04]  /*07e0*/  UIMAD.WIDE.U32 UR4, UR10, UR8, URZ ;  /* 0x000000080a0472a5 */ /* 0x000fc8000f8e003f */
[----:B------:R-:W-:-:S04]  /*07f0*/  @UP0 USHF.R.U32.HI UR36, URZ, UR9, UR5 ;  /* 0x000000093f240299 */ /* 0x000fc80008011605 */
[----:B------:R-:W-:-:S12]  /*0800*/  UIMAD UR4, UR36, UR7, URZ ;  /* 0x00000007240472a4 */ /* 0x000fd8000f8e023f */
.L_x_3328:
        /* <DEDUP_REMOVED lines=23> */
.L_x_3329:
        /* <DEDUP_REMOVED lines=14> */
.L_x_3331:
[----:B------:R-:W-:-:S05]  /*0a60*/  ULDC UR4, c[0x0][0x8f4] ;  /* 0x00023d0000047ab9 */ /* 0x000fca0000000800 */
.L_x_3330:
        /* <DEDUP_REMOVED lines=20> */
.L_x_3333:
        /* <DEDUP_REMOVED lines=14> */
.L_x_3334:
        /* <DEDUP_REMOVED lines=11> */
.L_x_3335:
        /* <DEDUP_REMOVED lines=13> */
.L_x_3336:
        /* <DEDUP_REMOVED lines=102> */
.L_x_3339:
        /* <DEDUP_REMOVED lines=15> */
.L_x_3338:
        /* <DEDUP_REMOVED lines=23> */
.L_x_3341:
        /* <DEDUP_REMOVED lines=15> */
.L_x_3340:
        /* <DEDUP_REMOVED lines=8> */
.L_x_3427:
        /* <DEDUP_REMOVED lines=15> */
.L_x_3343:
        /* <DEDUP_REMOVED lines=104> */
.L_x_3355:
[----:B------:R-:W-:-:S05]  /*1fb0*/  IMAD.U32 R0, RZ, RZ, UR38 ;  /* 0x00000026ff007e24 */ /* 0x000fca000f8e00ff */
[----:B------:R-:W-:-:S04]  /*1fc0*/  LOP3.LUT R0, R0, 0x1, RZ, 0xfc, !PT ;  /* 0x0000000100007812 */ /* 0x000fc800078efcff */
[----:B------:R-:W-:-:S13]  /*1fd0*/  ISETP.NE.AND P0, PT, R0, 0x3, PT ;  /* 0x000000030000780c */ /* 0x000fda0003f05270 */
[----:B------:R-:W-:Y:S05]  /*1fe0*/  @!P0 BRA `(.L_x_3345) ;  /* 0x0000000000048947 */ /* 0x000fea0003800000 */
[----:B------:R-:W-:Y:S01]  /*1ff0*/  BPT.TRAP 0x1 ;  /* 0x000000040000795c */ /* 0x000fe20000300000 */
.L_x_3345:
        /* <DEDUP_REMOVED lines=8> */
.L_x_3346:
[----:B---3--:R-:W-:Y:S05]  /*2080*/  @P1 BRA `(.L_x_3347) ;  /* 0x0000000000081947 */ /* 0x008fea0003800000 */
[----:B------:R-:W3:Y:S02]  /*2090*/  SYNCS.PHASECHK.TRANS64.TRYWAIT P1, [R0+URZ+0x30810], R209 ;  /* 0x030810d1000075a7 */ /* 0x000ee4000802017f */
[----:B---3--:R-:W-:Y:S05]  /*20a0*/  @!P1 BRA `(.L_x_3348) ;  /* 0x0000007800389947 */ /* 0x008fea0003800000 */
.L_x_3347:
        /* <DEDUP_REMOVED lines=84> */
.L_x_3349:
[----:B------:R1:W1:Y:S01]  /*25f0*/  SYNCS.PHASECHK.TRANS64.TRYWAIT P1, [R0+URZ+0x30830], R209 ;  /* 0x030830d1000075a7 */ /* 0x000262000802017f */
[----:B------:R-:W-:Y:S05]  /*2600*/  @!P0 BRA `(.L_x_3350) ;  /* 0x0000000000048947 */ /* 0x000fea0003800000 */
[----:B------:R-:W-:Y:S01]  /*2610*/  BPT.TRAP 0x1 ;  /* 0x000000040000795c */ /* 0x000fe20000300000 */
.L_x_3350:
        /* <DEDUP_REMOVED lines=54> */
.L_x_3351:
        /* <DEDUP_REMOVED lines=492> */
.L_x_3353:
        /* <DEDUP_REMOVED lines=49> */
.L_x_3354:
        /* <DEDUP_REMOVED lines=78> */
.L_x_3337:
[----:B------:R-:W-:Y:S05]  /*5030*/  @P0 BRA `(.L_x_3332) ;  /* 0x0000004800100947 */ /* 0x000fea0003800000 */
[----:B------:R-:W-:Y:S01]  /*5040*/  ULDC.64 UR4, c[0x0][0x878] ;  /* 0x00021e0000047ab9 */ /* 0x000fe20000000a00 */
[----:B------:R-:W1:Y:S01]  /*5050*/  S2R R4, SR_TID.X ;  /* 0x0000000000047919 */ /* 0x000e620000002100 */
[----:B------:R-:W-:Y:S01]  /*5060*/  UISETP.NE.U32.AND UP0, UPT, UR4, URZ, UPT ;  /* 0x0000003f0400728c */ /* 0x000fe2000bf05070 */
[----:B------:R-:W2:Y:S01]  /*5070*/  S2UR UR10, SR_CgaCtaId ;  /* 0x00000000000a79c3 */ /* 0x000ea20000008800 */
[----:B------:R-:W-:Y:S01]  /*5080*/  UMOV UR7, 0x400 ;  /* 0x0000040000077882 */ /* 0x000fe20000000000 */
[----:B------:R-:W-:Y:S02]  /*5090*/  USHF.L.U32 UR36, UR36, 0xe, URZ ;  /* 0x0000000e24247899 */ /* 0x000fe4000800063f */
[----:B------:R-:W-:Y:S01]  /*50a0*/  UISETP.NE.AND.EX UP0, UPT, UR5, URZ, UPT, UP0 ;  /* 0x0000003f0500728c */ /* 0x000fe2000bf05300 */
[----:B------:R-:W-:Y:S01]  /*50b0*/  ULDC.64 UR12, c[0x0][0x818] ;  /* 0x00020600000c7ab9 */ /* 0x000fe20000000a00 */
[----:B------:R-:W-:Y:S01]  /*50c0*/  ULDC.64 UR14, c[0x0][0x840] ;  /* 0x00021000000e7ab9 */ /* 0x000fe20000000a00 */
[----:B------:R-:W-:-:S03]  /*50d0*/  ULDC.64 UR16, c[0x0][0x848] ;  /* 0x0002120000107ab9 */ /* 0x000fc60000000a00 */
[----:B------:R-:W-:-:S05]  /*50e0*/  PLOP3.LUT P0, PT, PT, PT, UP0, 0x80, 0x0 ;  /* 0x000000000000781c */ /* 0x000fca0003f0f008 */
[----:B------:R-:W-:Y:S02]  /*50f0*/  @UP0 ULDC.64 UR4, c[0x0][0x878] ;  /* 0x00021e0000040ab9 */ /* 0x000fe40000000a00 */
[----:B------:R-:W-:-:S06]  /*5100*/  @UP0 UIMAD.WIDE UR4, UR39, 0x4, UR4 ;  /* 0x00000004270408a5 */ /* 0x000fcc000f8e0204 */
[----:B------:R-:W-:Y:S02]  /*5110*/  IMAD.U32 R2, RZ, RZ, UR4 ;  /* 0x00000004ff027e24 */ /* 0x000fe4000f8e00ff */
[----:B------:R-:W-:Y:S01]  /*5120*/  IMAD.U32 R3, RZ, RZ, UR5 ;  /* 0x00000005ff037e24 */ /* 0x000fe2000f8e00ff */
[----:B------:R-:W-:-:S04]  /*5130*/  ULDC UR5, c[0x0][0x850] ;  /* 0x0002140000057ab9 */ /* 0x000fc80000000800 */
[----:B------:R-:W3:Y:S01]  /*5140*/  @P0 LDG.E R2, desc[UR46][R2.64] ;  /* 0x0000002e02020981 */ /* 0x000ee2000c1e1900 */
[----:B-1----:R-:W-:Y:S01]  /*5150*/  VIADD R5, R4, 0xffffff80 ;  /* 0xffffff8004057836 */ /* 0x002fe20000000000 */
[----:B------:R-:W-:Y:S01]  /*5160*/  UISETP.NE.AND UP1, UPT, UR5, 0x1, UPT ;  /* 0x000000010500788c */ /* 0x000fe2000bf25270 */
[----:B------:R-:W-:Y:S03]  /*5170*/  BSSY B0, `(.L_x_3356) ;  /* 0x000005a000007945 */ /* 0x000fe60003800000 */
[----:B------:R-:W-:-:S07]  /*5180*/  SHF.R.S32.HI R0, RZ, 0x1f, R5 ;  /* 0x0000001fff007819 */ /* 0x000fce0000011405 */
[----:B------:R-:W-:Y:S02]  /*5190*/  @UP1 ULDC UR8, c[0x0][0x854] ;  /* 0x0002150000081ab9 */ /* 0x000fe40000000800 */
[----:B------:R-:W-:Y:S01]  /*51a0*/  UIMAD.WIDE.U32 UR8, UR37, UR8, URZ ;  /* 0x00000008250872a5 */ /* 0x000fe2000f8e003f */
[----:B------:R-:W-:Y:S01]  /*51b0*/  BAR.SYNC.DEFER_BLOCKING 0x1, 0x100 ;  /* 0x0044000000007b1d */ /* 0x000fe20000010000 */
[----:B---3--:R-:W-:Y:S02]  /*51c0*/  @P0 R2UR UR4, R2 ;  /* 0x00000000020402ca */ /* 0x008fe400000e0000 */
        /* <DEDUP_REMOVED lines=10> */
[----:B--2---:R-:W-:Y:S02]  /*5270*/  ULEA UR4, UR10, UR7, 0x18 ;  /* 0x000000070a047291 */ /* 0x004fe4000f8ec03f */
[----:B------:R-:W-:-:S04]  /*5280*/  @UP0 USHF.L.U32 UR5, UR5, 0x7, URZ ;  /* 0x0000000705050899 */ /* 0x000fc8000800063f */
[----:B------:R-:W-:Y:S01]  /*5290*/  @UP0 ULOP3.LUT UR6, UR5, 0xffffc000, URZ, 0xc0, !UPT ;  /* 0xffffc00005060892 */ /* 0x000fe2000f8ec03f */
[----:B------:R-:W-:Y:S02]  /*52a0*/  LEA R0, R0, UR4, 0x2 ;  /* 0x0000000400007c11 */ /* 0x000fe4000f8e10ff */
[----:B------:R-:W-:Y:S01]  /*52b0*/  @UP1 ULDC UR5, c[0x0][0x858] ;  /* 0x0002160000051ab9 */ /* 0x000fe20000000800 */
[----:B------:R-:W-:Y:S02]  /*52c0*/  @UP0 USHF.R.S32.HI UR7, URZ, 0x1f, UR6 ;  /* 0x0000001f3f070899 */ /* 0x000fe40008011406 */
[----:B------:R-:W-:Y:S01]  /*52d0*/  @UP1 USHF.R.U32.HI UR37, URZ, UR5, UR9 ;  /* 0x000000053f251299 */ /* 0x000fe20008011609 */
[----:B------:R1:W-:Y:S01]  /*52e0*/  STS.128 [R0], R24 ;  /* 0x0000001800007388 */ /* 0x0003e20000000c00 */
[----:B------:R-:W-:Y:S02]  /*52f0*/  @!UP0 UMOV UR6, URZ ;  /* 0x0000003f00068c82 */ /* 0x000fe40008000000 */
[----:B------:R-:W-:Y:S01]  /*5300*/  USHF.R.S32.HI UR5, URZ, 0x1f, UR37 ;  /* 0x0000001f3f057899 */ /* 0x000fe20008011425 */
[----:B------:R1:W-:Y:S01]  /*5310*/  STS.128 [R0+0x800], R28 ;  /* 0x0008001c00007388 */ /* 0x0003e20000000c00 */
[----:B------:R-:W-:Y:S01]  /*5320*/  UIADD3 UR8, UP1, UR36, UR6, URZ ;  /* 0x0000000624087290 */ /* 0x000fe2000ff3e03f */
[----:B------:R-:W-:Y:S01]  /*5330*/  @!UP0 UMOV UR7, URZ ;  /* 0x0000003f00078c82 */ /* 0x000fe20008000000 */
[----:B------:R-:W-:Y:S01]  /*5340*/  UIMAD UR6, UR5, UR12, URZ ;  /* 0x0000000c050672a4 */ /* 0x000fe2000f8e023f */
[----:B------:R1:W-:Y:S01]  /*5350*/  STS.128 [R0+0x1000], R32 ;  /* 0x0010002000007388 */ /* 0x0003e20000000c00 */
[----:B------:R-:W-:-:S02]  /*5360*/  ULEA.HI.X.SX32 UR9, UR36, UR7, 0x1, UP1 ;  /* 0x0000000724097291 */ /* 0x000fc400088f0e3f */
[----:B------:R-:W-:Y:S01]  /*5370*/  UIMAD UR5, UR5, UR14, URZ ;  /* 0x0000000e050572a4 */ /* 0x000fe2000f8e023f */
[----:B------:R1:W-:Y:S01]  /*5380*/  STS.128 [R0+0x1800], R36 ;  /* 0x0018002400007388 */ /* 0x0003e20000000c00 */
[----:B------:R-:W-:Y:S02]  /*5390*/  UIMAD UR10, UR37, UR13, UR6 ;  /* 0x0000000d250a72a4 */ /* 0x000fe4000f8e0206 */
[----:B------:R-:W-:Y:S01]  /*53a0*/  UIMAD.WIDE.U32 UR6, UR37, UR12, UR8 ;  /* 0x0000000c250672a5 */ /* 0x000fe2000f8e0008 */
[----:B------:R1:W-:Y:S01]  /*53b0*/  STS.128 [R0+0x2000], R40 ;  /* 0x0020002800007388 */ /* 0x0003e20000000c00 */
[----:B------:R-:W-:Y:S02]  /*53c0*/  UIMAD UR12, UR37, UR15, UR5 ;  /* 0x0000000f250c72a4 */ /* 0x000fe4000f8e0205 */
[----:B------:R-:W-:Y:S01]  /*53d0*/  USHF.R.S32.HI UR5, URZ, 0x1f, UR39 ;  /* 0x0000001f3f057899 */ /* 0x000fe20008011427 */
[----:B------:R1:W-:Y:S01]  /*53e0*/  STS.128 [R0+0x2800], R44 ;  /* 0x0028002c00007388 */ /* 0x0003e20000000c00 */
[----:B------:R-:W-:-:S02]  /*53f0*/  UIMAD.WIDE.U32 UR8, UR37, UR14, UR8 ;  /* 0x0000000e250872a5 */ /* 0x000fc4000f8e0008 */
[----:B------:R-:W-:Y:S01]  /*5400*/  USEL UR5, UR5, URZ, !UP0 ;  /* 0x0000003f05057287 */ /* 0x000fe2000c000000 */
[----:B------:R1:W-:Y:S01]  /*5410*/  STS.128 [R0+0x3000], R48 ;  /* 0x0030003000007388 */ /* 0x0003e20000000c00 */
[----:B------:R-:W-:Y:S01]  /*5420*/  ULDC.64 UR14, c[0x0][0x820] ;  /* 0x00020800000e7ab9 */ /* 0x000fe20000000a00 */
[----:B------:R-:W-:Y:S02]  /*5430*/  USEL UR39, UR39, URZ, !UP0 ;  /* 0x0000003f27277287 */ /* 0x000fe4000c000000 */
[----:B------:R1:W-:Y:S01]  /*5440*/  STS.128 [R0+0x3800], R52 ;  /* 0x0038003400007388 */ /* 0x0003e20000000c00 */
[----:B------:R-:W-:Y:S02]  /*5450*/  UIMAD UR11, UR5, UR14, URZ ;  /* 0x0000000e050b72a4 */ /* 0x000fe4000f8e023f */
[----:B------:R-:W-:Y:S01]  /*5460*/  UIADD3 UR7, UR7, UR10, URZ ;  /* 0x0000000a07077290 */ /* 0x000fe2000fffe03f */
[----:B------:R1:W-:Y:S01]  /*5470*/  STS.128 [R0+0x4000], R56 ;  /* 0x0040003800007388 */ /* 0x0003e20000000c00 */
[----:B------:R-:W-:-:S02]  /*5480*/  UIMAD UR5, UR5, UR16, URZ ;  /* 0x00000010050572a4 */ /* 0x000fc4000f8e023f */
[----:B------:R-:W-:Y:S01]  /*5490*/  UIADD3 UR9, UR9, UR12, URZ ;  /* 0x0000000c09097290 */ /* 0x000fe2000fffe03f */
[----:B------:R1:W-:Y:S01]  /*54a0*/  STS.128 [R0+0x4800], R60 ;  /* 0x0048003c00007388 */ /* 0x0003e20000000c00 */
[----:B------:R-:W-:Y:S02]  /*54b0*/  UIMAD UR11, UR39, UR15, UR11 ;  /* 0x0000000f270b72a4 */ /* 0x000fe4000f8e020b */
[----:B------:R-:W-:Y:S01]  /*54c0*/  UIMAD.WIDE.U32 UR6, UR39, UR14, UR6 ;  /* 0x0000000e270672a5 */ /* 0x000fe2000f8e0006 */
[----:B------:R1:W-:Y:S01]  /*54d0*/  STS.128 [R0+0x5000], R64 ;  /* 0x0050004000007388 */ /* 0x0003e20000000c00 */
[----:B------:R-:W-:Y:S02]  /*54e0*/  UIMAD UR5, UR39, UR17, UR5 ;  /* 0x00000011270572a4 */ /* 0x000fe4000f8e0205 */
[----:B------:R-:W-:Y:S01]  /*54f0*/  UIMAD.WIDE.U32 UR8, UR39, UR16, UR8 ;  /* 0x00000010270872a5 */ /* 0x000fe2000f8e0008 */
[----:B------:R1:W-:Y:S01]  /*5500*/  STS.128 [R0+0x5800], R68 ;  /* 0x0058004400007388 */ /* 0x0003e20000000c00 */
[----:B------:R-:W-:Y:S01]  /*5510*/  ULDC.64 UR12, c[0x0][0x800] ;  /* 0x00020000000c7ab9 */ /* 0x000fe20000000a00 */
[----:B------:R-:W-:Y:S01]  /*5520*/  ULDC.64 UR14, c[0x0][0x828] ;  /* 0x00020a00000e7ab9 */ /* 0x000fe20000000a00 */
[----:B------:R-:W-:Y:S01]  /*5530*/  UIADD3 UR7, UR7, UR11, URZ ;  /* 0x0000000b07077290 */ /* 0x000fe2000fffe03f */
        /* <DEDUP_REMOVED lines=22> */
.L_x_3358:
[----:B------:R-:W-:Y:S01]  /*56a0*/  @P0 ELECT P1, URZ, PT ;  /* 0x00000000003f082f */ /* 0x000fe20003820000 */
[----:B------:R2:W-:-:S12]  /*56b0*/  UBLKRED.G.S.ADD.F32.RN [UR6], [UR4], UR5, desc[UR8] ;  /* 0x00000806040073bb */ /* 0x0005d800080a1405 */
[----:B------:R-:W-:Y:S02]  /*56c0*/  @P1 PLOP3.LUT P0, PT, P1, PT, PT, 0x8, 0x0 ;  /* 0x000000000000181c */ /* 0x000fe40000f0e170 */
[----:B------:R-:W-:-:S11]  /*56d0*/  PLOP3.LUT P1, PT, PT, PT, PT, 0x8, 0x0 ;  /* 0x000000000000781c */ /* 0x000fd60003f2e170 */
[----:B--2---:R-:W-:Y:S05]  /*56e0*/  @P0 BRA.U.ANY `(.L_x_3358) ;  /* 0xfffffffd00ec0947 */ /* 0x004fea000393ffff */
[----:B------:R0:W-:Y:S01]  /*56f0*/  UTMACMDFLUSH ;  /* 0x00000000000079b7 */ /* 0x0001e20000000000 */
[----:B------:R-:W-:-:S04]  /*5700*/  DEPBAR.LE SB0, 0x0 ;  /* 0x000080000000791a */ /* 0x000fc80000000000 */
.L_x_3357:
[----:B------:R-:W-:Y:S05]  /*5710*/  BSYNC B0 ;  /* 0x0000000000007941 */ /* 0x000fea0003800000 */
.L_x_3356:
        /* <DEDUP_REMOVED lines=32> */
.L_x_3359:
[----:B------:R-:W-:Y:S01]  /*5920*/  @P0 ELECT P1, URZ, PT ;  /* 0x00000000003f082f */ /* 0x000fe20003820000 */
[----:B------:R2:W-:-:S12]  /*5930*/  UBLKRED.G.S.ADD.F32.RN [UR6], [UR4], UR5, desc[UR8] ;  /* 0x00000806040073bb */ /* 0x0005d800080a1405 */
[----:B------:R-:W-:Y:S02]  /*5940*/  @P1 PLOP3.LUT P0, PT, P1, PT, PT, 0x8, 0x0 ;  /* 0x000000000000181c */ /* 0x000fe40000f0e170 */
[----:B------:R-:W-:-:S11]  /*5950*/  PLOP3.LUT P1, PT, PT, PT, PT, 0x8, 0x0 ;  /* 0x000000000000781c */ /* 0x000fd60003f2e170 */
[----:B--2---:R-:W-:Y:S05]  /*5960*/  @P0 BRA.U.ANY `(.L_x_3359) ;  /* 0xfffffffd00ec0947 */ /* 0x004fea000393ffff */
[----:B------:R0:W-:Y:S01]  /*5970*/  UTMACMDFLUSH ;  /* 0x00000000000079b7 */ /* 0x0001e20000000000 */
[----:B------:R-:W-:-:S04]  /*5980*/  DEPBAR.LE SB0, 0x0 ;  /* 0x000080000000791a */ /* 0x000fc80000000000 */
[----:B------:R-:W-:Y:S05]  /*5990*/  BRA `(.L_x_3332) ;  /* 0x0000003c00b87947 */ /* 0x000fea0003800000 */
.L_x_3325:
        /* <DEDUP_REMOVED lines=29> */
.L_x_3361:
[----:B------:R-:W-:Y:S01]  /*5b70*/  ULDC UR9, c[0x0][0x8cc] ;  /* 0x0002330000097ab9 */ /* 0x000fe20000000800 */
[----:B------:R-:W-:Y:S01]  /*5b80*/  UMOV UR7, UR8 ;  /* 0x0000000800077c82 */ /* 0x000fe20008000000 */
[----:B------:R-:W-:-:S11]  /*5b90*/  UISETP.NE.AND UP0, UPT, UR9, 0x1, UPT ;  /* 0x000000010900788c */ /* 0x000fd6000bf05270 */
[----:B------:R-:W-:Y:S02]  /*5ba0*/  @UP0 ULDC.64 UR10, c[0x0][0x8d0] ;  /* 0x00023400000a0ab9 */ /* 0x000fe40000000a00 */
[----:B------:R-:W-:-:S04]  /*5bb0*/  UIMAD.WIDE.U32 UR4, UR8, UR10, URZ ;  /* 0x0000000a080472a5 */ /* 0x000fc8000f8e003f */
[----:B------:R-:W-:-:S04]  /*5bc0*/  @UP0 USHF.R.U32.HI UR7, URZ, UR11, UR5 ;  /* 0x0000000b3f070299 */ /* 0x000fc80008011605 */
[----:B------:R-:W-:-:S12]  /*5bd0*/  UIMAD UR4, UR7, UR9, URZ ;  /* 0x00000009070472a4 */ /* 0x000fd8000f8e023f */
.L_x_3362:
        /* <DEDUP_REMOVED lines=23> */
.L_x_3363:
        /* <DEDUP_REMOVED lines=13> */
.L_x_3365:
[----:B------:R-:W-:-:S05]  /*5e20*/  ULDC UR4, c[0x0][0x8f4] ;  /* 0x00023d0000047ab9 */ /* 0x000fca0000000800 */
.L_x_3364:
        /* <DEDUP_REMOVED lines=46> */
.L_x_3366:
        /* <DEDUP_REMOVED lines=13> */
.L_x_3367:
        /* <DEDUP_REMOVED lines=12> */
.L_x_3368:
        /* <DEDUP_REMOVED lines=54> */
.L_x_3371:
[----:B------:R-:W-:Y:S05]  /*6600*/  BSYNC B0 ;  /* 0x0000000000007941 */ /* 0x000fea0003800000 */
.L_x_3370:
        /* <DEDUP_REMOVED lines=19> */
.L_x_3373:
[----:B------:R-:W-:Y:S05]  /*6740*/  BSYNC B0 ;  /* 0x0000000000007941 */ /* 0x000fea0003800000 */
.L_x_3372:
[----:B------:R-:W-:Y:S06]  /*6750*/  BAR.ARV 0xa, 0xa0 ;  /* 0x0282800000007b1d */ /* 0x000fec0000002000 */
[----:B------:R-:W-:Y:S04]  /*6760*/  BSSY B0, `(.L_x_3374) ;  /* 0x0000003000007945 */ /* 0x000fe80003800000 */
[----:B------:R-:W-:Y:S05]  /*6770*/  @!P0 BRA `(.L_x_3375) ;  /* 0x0000000000048947 */ /* 0x000fea0003800000 */
[----:B------:R-:W-:-:S04]  /*6780*/  DEPBAR.LE SB0, 0x0 ;  /* 0x000080000000791a */ /* 0x000fc80000000000 */
.L_x_3375:
[----:B------:R-:W-:Y:S05]  /*6790*/  BSYNC B0 ;  /* 0x0000000000007941 */ /* 0x000fea0003800000 */
.L_x_3374:
[----:B------:R-:W-:Y:S06]  /*67a0*/  BAR.ARV 0xb, 0xa0 ;  /* 0x02c2800000007b1d */ /* 0x000fec0000002000 */
[----:B------:R-:W-:Y:S01]  /*67b0*/  UIADD3 UR18, UR12, 0x1, URZ ;  /* 0x000000010c127890 */ /* 0x000fe2000fffe03f */
[----:B------:R-:W-:Y:S11]  /*67c0*/  BRA `(.L_x_3376) ;  /* 0x0000000000047947 */ /* 0x000ff60003800000 */
.L_x_3369:
[----:B------:R-:W-:-:S05]  /*67d0*/  UMOV UR18, UR12 ;  /* 0x0000000c00127c82 */ /* 0x000fca0008000000 */
.L_x_3376:
        /* <DEDUP_REMOVED lines=22> */
.L_x_3389:
        /* <DEDUP_REMOVED lines=20> */
.L_x_3378:
[----:B------:R-:W-:Y:S05]  /*6a80*/  BSYNC B0 ;  /* 0x0000000000007941 */ /* 0x000fea0003800000 */
.L_x_3377:
        /* <DEDUP_REMOVED lines=13> */
.L_x_3380:
[----:B------:R-:W-:Y:S05]  /*6b60*/  BSYNC B0 ;  /* 0x0000000000007941 */ /* 0x000fea0003800000 */
.L_x_3379:
[----:B------:R-:W-:Y:S06]  /*6b70*/  BAR.ARV 0xa, 0xa0 ;  /* 0x0282800000007b1d */ /* 0x000fec0000002000 */
[----:B------:R-:W-:Y:S04]  /*6b80*/  BSSY B0, `(.L_x_3381) ;  /* 0x0000003000007945 */ /* 0x000fe80003800000 */
[----:B------:R-:W-:Y:S05]  /*6b90*/  @!P0 BRA `(.L_x_3382) ;  /* 0x0000000000048947 */ /* 0x000fea0003800000 */
[----:B------:R-:W-:-:S04]  /*6ba0*/  DEPBAR.LE SB0, 0x0 ;  /* 0x000080000000791a */ /* 0x000fc80000000000 */
.L_x_3382:
[----:B------:R-:W-:Y:S05]  /*6bb0*/  BSYNC B0 ;  /* 0x0000000000007941 */ /* 0x000fea0003800000 */
.L_x_3381:
        /* <DEDUP_REMOVED lines=13> */
.L_x_3384:
[----:B------:R-:W-:Y:S05]  /*6c90*/  BSYNC B0 ;  /* 0x0000000000007941 */ /* 0x000fea0003800000 */
.L_x_3383:
        /* <DEDUP_REMOVED lines=13> */
.L_x_3386:
[----:B------:R-:W-:Y:S05]  /*6d70*/  BSYNC B0 ;  /* 0x0000000000007941 */ /* 0x000fea0003800000 */
.L_x_3385:
[----:B------:R-:W-:Y:S01]  /*6d80*/  UIADD3 UR18, UR18, 0x2, URZ ;  /* 0x0000000212127890 */ /* 0x000fe2000fffe03f */
[----:B------:R-:W-:Y:S06]  /*6d90*/  BAR.ARV 0xa, 0xa0 ;  /* 0x0282800000007b1d */ /* 0x000fec0000002000 */
[----:B------:R-:W-:Y:S01]  /*6da0*/  UISETP.GE.AND UP0, UPT, UR18, UR7, UPT ;  /* 0x000000071200728c */ /* 0x000fe2000bf06270 */
[----:B------:R-:W-:Y:S04]  /*6db0*/  BSSY B0, `(.L_x_3387) ;  /* 0x0000003000007945 */ /* 0x000fe80003800000 */
[----:B------:R-:W-:Y:S06]  /*6dc0*/  @!P0 BRA `(.L_x_3388) ;  /* 0x0000000000048947 */ /* 0x000fec0003800000 */
[----:B------:R-:W-:-:S04]  /*6dd0*/  DEPBAR.LE SB0, 0x0 ;  /* 0x000080000000791a */ /* 0x000fc80000000000 */
.L_x_3388:
[----:B------:R-:W-:Y:S05]  /*6de0*/  BSYNC B0 ;  /* 0x0000000000007941 */ /* 0x000fea0003800000 */
.L_x_3387:
[----:B------:R-:W-:Y:S06]  /*6df0*/  BAR.ARV 0xb, 0xa0 ;  /* 0x02c2800000007b1d */ /* 0x000fec0000002000 */
[----:B------:R-:W-:Y:S01]  /*6e00*/  PLOP3.LUT P1, PT, PT, PT, UP0, 0x80, 0x0 ;  /* 0x000000000000781c */ /* 0x000fe20003f2f008 */
[----:B------:R-:W-:Y:S02]  /*6e10*/  UIADD3 UR26, UR26, 0x4000, URZ ;  /* 0x000040001a1a7890 */ /* 0x000fe4000fffe03f */
[----:B------:R-:W-:-:S10]  /*6e20*/  UIADD3 UR6, UR6, 0x4000, URZ ;  /* 0x0000400006067890 */ /* 0x000fd4000fffe03f */
[----:B------:R-:W-:Y:S05]  /*6e30*/  @!P1 BRA `(.L_x_3389) ;  /* 0xfffffff800c09947 */ /* 0x000fea000383ffff */
[----:B------:R-:W-:Y:S05]  /*6e40*/  BRA `(.L_x_3332) ;  /* 0x00000028008c7947 */ /* 0x000fea0003800000 */
.L_x_3360:
        /* <DEDUP_REMOVED lines=22> */
.L_x_3390:
[----:B------:R-:W-:Y:S01]  /*6fb0*/  ULDC UR9, c[0x0][0x8cc] ;  /* 0x0002330000097ab9 */ /* 0x000fe20000000800 */
[----:B------:R-:W-:Y:S01]  /*6fc0*/  UMOV UR7, UR8 ;  /* 0x0000000800077c82 */ /* 0x000fe20008000000 */
[----:B------:R-:W-:-:S11]  /*6fd0*/  UISETP.NE.AND UP0, UPT, UR9, 0x1, UPT ;  /* 0x000000010900788c */ /* 0x000fd6000bf05270 */
[----:B------:R-:W-:Y:S02]  /*6fe0*/  @UP0 ULDC.64 UR10, c[0x0][0x8d0] ;  /* 0x00023400000a0ab9 */ /* 0x000fe40000000a00 */
[----:B------:R-:W-:-:S04]  /*6ff0*/  UIMAD.WIDE.U32 UR4, UR8, UR10, URZ ;  /* 0x0000000a080472a5 */ /* 0x000fc8000f8e003f */
[----:B------:R-:W-:-:S04]  /*7000*/  @UP0 USHF.R.U32.HI UR7, URZ, UR11, UR5 ;  /* 0x0000000b3f070299 */ /* 0x000fc80008011605 */
[----:B------:R-:W-:-:S12]  /*7010*/  UIMAD UR4, UR7, UR9, URZ ;  /* 0x00000009070472a4 */ /* 0x000fd8000f8e023f */
.L_x_3391:
        /* <DEDUP_REMOVED lines=23> */
.L_x_3392:
        /* <DEDUP_REMOVED lines=14> */
.L_x_3394:
[----:B------:R-:W-:-:S05]  /*7270*/  ULDC UR4, c[0x0][0x8f4] ;  /* 0x00023d0000047ab9 */ /* 0x000fca0000000800 */
.L_x_3393:
        /* <DEDUP_REMOVED lines=60> */
.L_x_3396:
        /* <DEDUP_REMOVED lines=12> */
.L_x_3397:
[----:B------:R-:W-:Y:S05]  /*7700*/  @!P2 BRA `(.L_x_3398) ;  /* 0x000000000014a947 */ /* 0x000fea0003800000 */
[----:B------:R-:W-:Y:S02]  /*7710*/  IMAD.U32 R2, RZ, RZ, UR14 ;  /* 0x0000000eff027e24 */ /* 0x000fe4000f8e00ff */
[----:B------:R-:W-:-:S05]  /*7720*/  IMAD.U32 R3, RZ, RZ, UR15 ;  /* 0x0000000fff037e24 */ /* 0x000fca000f8e00ff */
[----:B------:R-:W2:Y:S04]  /*7730*/  LDG.E R5, desc[UR46][R2.64] ;  /* 0x0000002e02057981 */ /* 0x000ea8000c1e1900 */
[----:B------:R-:W2:Y:S02]  /*7740*/  LDG.E R4, desc[UR46][R2.64+0x4] ;  /* 0x0000042e02047981 */ /* 0x000ea4000c1e1900 */
[----:B--2---:R-:W-:-:S07]  /*7750*/  IMAD.IADD R4, R4, 0x1, -R5 ;  /* 0x0000000104047824 */ /* 0x004fce00078e0a05 */
.L_x_3398:
        /* <DEDUP_REMOVED lines=62> */
.L_x_3428:
        /* <DEDUP_REMOVED lines=15> */
.L_x_3401:
        /* <DEDUP_REMOVED lines=92> */
.L_x_3412:
[----:B-123--:R-:W-:-:S04]  /*81f0*/  SHF.L.U32 R18, R10, 0x1f, RZ ;  /* 0x0000001f0a127819 */ /* 0x00efc800000006ff */
[----:B------:R-:W2:Y:S02]  /*8200*/  SYNCS.PHASECHK.TRANS64.TRYWAIT P1, [R15+URZ+0x30840], R18 ;  /* 0x030840120f0075a7 */ /* 0x000ea4000802017f */
[----:B--2---:R-:W-:Y:S05]  /*8210*/  @!P1 BRA `(.L_x_3404) ;  /* 0x0000001800189947 */ /* 0x004fea0003800000 */
.L_x_3429:
        /* <DEDUP_REMOVED lines=8> */
.L_x_3405:
        /* <DEDUP_REMOVED lines=37> */
.L_x_3430:
        /* <DEDUP_REMOVED lines=8> */
.L_x_3407:
        /* <DEDUP_REMOVED lines=37> */
.L_x_3431:
        /* <DEDUP_REMOVED lines=8> */
.L_x_3409:
        /* <DEDUP_REMOVED lines=31> */
.L_x_3433:
        /* <DEDUP_REMOVED lines=8> */
.L_x_3411:
        /* <DEDUP_REMOVED lines=37> */
.L_x_3403:
[----:B------:R-:W4:Y:S02]  /*8d00*/  LDL.LU R4, [R1+0x8] ;  /* 0x0000080001047983 */ /* 0x000f240000300800 */
[----:B----4-:R-:W-:Y:S02]  /*8d10*/  ISETP.NE.AND P1, PT, R4, RZ, PT ;  /* 0x000000ff0400720c */ /* 0x010fe40003f25270 */
[----:B------:R4:W5:Y:S11]  /*8d20*/  LDL R4, [R1+0x4] ;  /* 0x0000040001047983 */ /* 0x0009760000100800 */
[----:B----4-:R-:W-:Y:S05]  /*8d30*/  @!P1 BRA `(.L_x_3402) ;  /* 0x00000004005c9947 */ /* 0x010fea0003800000 */
[----:B------:R-:W-:-:S04]  /*8d40*/  SHF.L.U32 R12, R10, 0x1f, RZ ;  /* 0x0000001f0a0c7819 */ /* 0x000fc800000006ff */
[----:B------:R-:W4:Y:S02]  /*8d50*/  SYNCS.PHASECHK.TRANS64.TRYWAIT P1, [R15+URZ+0x30840], R12 ;  /* 0x0308400c0f0075a7 */ /* 0x000f24000802017f */
[----:B----4-:R-:W-:Y:S05]  /*8d60*/  @!P1 BRA `(.L_x_3413) ;  /* 0x0000000c00989947 */ /* 0x010fea0003800000 */
.L_x_3434:
        /* <DEDUP_REMOVED lines=8> */
.L_x_3414:
        /* <DEDUP_REMOVED lines=34> */
.L_x_3435:
        /* <DEDUP_REMOVED lines=8> */
.L_x_3416:
        /* <DEDUP_REMOVED lines=34> */
.L_x_3402:
[----:B------:R-:W1:Y:S01]  /*92b0*/  S2R R0, SR_TID.X ;  /* 0x0000000000007919 */ /* 0x000e620000002100 */
[----:B------:R-:W-:Y:S01]  /*92c0*/  IMAD R3, R16, 0x8, R15 ;  /* 0x0000000810037824 */ /* 0x000fe200078e020f */
[----:B-1----:R-:W-:Y:S02]  /*92d0*/  LOP3.LUT R2, R0, 0x7f, RZ, 0xc0, !PT ;  /* 0x0000007f00027812 */ /* 0x002fe400078ec0ff */
[----:B------:R-:W-:Y:S02]  /*92e0*/  SHF.L.U32 R0, R10, 0x1f, RZ ;  /* 0x0000001f0a007819 */ /* 0x000fe400000006ff */
[----:B------:R-:W-:Y:S02]  /*92f0*/  ISETP.NE.AND P1, PT, R2, RZ, PT ;  /* 0x000000ff0200720c */ /* 0x000fe40003f25270 */
[----:B------:R-:W1:Y:S02]  /*9300*/  SYNCS.PHASECHK.TRANS64.TRYWAIT P0, [R3+URZ+0x30840], R0 ;  /* 0x03084000030075a7 */ /* 0x000e64000800017f */
[----:B-1----:R-:W-:Y:S09]  /*9310*/  @!P0 BRA `(.L_x_3417) ;  /* 0x0000000800548947 */ /* 0x002ff20003800000 */
.L_x_3436:
[----:B------:R-:W-:Y:S05]  /*9320*/  @P1 BRA `(.L_x_3418) ;  /* 0x0000000000181947 */ /* 0x000fea0003800000 */
[----:B------:R-:W1:Y:S01]  /*9330*/  S2R R2, SR_TID.X ;  /* 0x0000000000027919 */ /* 0x000e620000002100 */
[----:B------:R-:W-:-:S04]  /*9340*/  IMAD.MOV.U32 R0, RZ, RZ, 0x4100 ;  /* 0x00004100ff007424 */ /* 0x000fc800078e00ff */
[----:B------:R1:W-:Y:S02]  /*9350*/  SYNCS.ARRIVE.TRANS64 RZ, [R3+URZ+0x30830], R0 ;  /* 0x0308300003ff79a7 */ /* 0x0003e4000800003f */
[----:B-1----:R-:W-:-:S13]  /*9360*/  LOP3.LUT P0, RZ, R2, 0x1f, RZ, 0xc0, !PT ;  /* 0x0000001f02ff7812 */ /* 0x002fda000780c0ff */
[----:B------:R-:W-:Y:S05]  /*9370*/  @!P0 BRA `(.L_x_3418) ;  /* 0x0000000000048947 */ /* 0x000fea0003800000 */
[----:B------:R-:W-:Y:S01]  /*9380*/  BPT.TRAP 0x1 ;  /* 0x000000040000795c */ /* 0x000fe20000300000 */
.L_x_3418:
        /* <DEDUP_REMOVED lines=41> */
.L_x_3399:
[----:B------:R-:W-:Y:S05]  /*9620*/  BSYNC B0 ;  /* 0x0000000000007941 */ /* 0x000fea0003800000 */
.L_x_3395:
[----:B------:R-:W-:-:S03]  /*9630*/  UMOV UR7, 0xffffffff ;  /* 0xffffffff00077882 */ /* 0x000fc60000000000 */
[----:B------:R-:W-:Y:S05]  /*9640*/  BRA.DIV UR7, `(.L_x_3419) ;  /* 0x00000006079c7947 */ /* 0x000fea000b800000 */
[----:B------:R-:W-:-:S13]  /*9650*/  ELECT P6, URZ, PT ;  /* 0x00000000003f782f */ /* 0x000fda00038c0000 */
.L_x_3439:
[----:B------:R-:W-:Y:S05]  /*9660*/  @!P6 BRA `(.L_x_3332) ;  /* 0x000000000084e947 */ /* 0x000fea0003800000 */
[----:B------:R-:W-:-:S06]  /*9670*/  ULOP3.LUT UR7, UR38, 0x2, URZ, 0xfc, !UPT ;  /* 0x0000000226077892 */ /* 0x000fcc000f8efc3f */
[----:B------:R-:W-:-:S05]  /*9680*/  IMAD.U32 R0, RZ, RZ, UR7 ;  /* 0x00000007ff007e24 */ /* 0x000fca000f8e00ff */
[----:B------:R-:W-:-:S13]  /*9690*/  ISETP.NE.AND P2, PT, R0, 0x3, PT ;  /* 0x000000030000780c */ /* 0x000fda0003f45270 */
[----:B------:R-:W-:Y:S05]  /*96a0*/  @!P2 BRA `(.L_x_3420) ;  /* 0x000000000004a947 */ /* 0x000fea0003800000 */
[----:B------:R-:W-:Y:S01]  /*96b0*/  BPT.TRAP 0x1 ;  /* 0x000000040000795c */ /* 0x000fe20000300000 */
.L_x_3420:
        /* <DEDUP_REMOVED lines=15> */
.L_x_3440:
[----:B------:R-:W2:Y:S02]  /*97b0*/  SYNCS.PHASECHK.TRANS64.TRYWAIT P0, [R3+URZ], R0 ;  /* 0x00000000030075a7 */ /* 0x000ea4000800017f */
[----:B--2---:R-:W-:Y:S05]  /*97c0*/  @!P0 BRA `(.L_x_3422) ;  /* 0x0000000400708947 */ /* 0x004fea0003800000 */
.L_x_3441:
[----:B------:R-:W-:Y:S05]  /*97d0*/  @!P2 BRA `(.L_x_3423) ;  /* 0x000000000004a947 */ /* 0x000fea0003800000 */
[----:B------:R-:W-:Y:S01]  /*97e0*/  BPT.TRAP 0x1 ;  /* 0x000000040000795c */ /* 0x000fe20000300000 */
.L_x_3423:
[----:B--2---:R-:W-:-:S04]  /*97f0*/  VIADD R3, R8, 0x30840 ;  /* 0x0003084008037836 */ /* 0x004fc80000000000 */
[----:B------:R-:W-:-:S04]  /*9800*/  IMAD R5, R2, 0x8, R3 ;  /* 0x0000000802057824 */ /* 0x000fc800078e0203 */
[----:B------:R-:W2:Y:S02]  /*9810*/  SYNCS.PHASECHK.TRANS64.TRYWAIT P0, [R5+URZ], R4 ;  /* 0x00000004050075a7 */ /* 0x000ea4000800017f */
[----:B--2---:R-:W-:Y:S05]  /*9820*/  @!P0 BRA `(.L_x_3424) ;  /* 0x00000004006c8947 */ /* 0x004fea0003800000 */
.L_x_3442:
[----:B------:R-:W-:-:S07]  /*9830*/  IMAD R3, R6, 0x8, R3 ;  /* 0x0000000806037824 */ /* 0x000fce00078e0203 */
.L_x_3425:
[----:B---3--:R3:W4:Y:S02]  /*9840*/  SYNCS.PHASECHK.TRANS64.TRYWAIT P0, [R3+URZ], R0 ;  /* 0x00000000030075a7 */ /* 0x008724000800017f */
[----:B----4-:R-:W-:Y:S05]  /*9850*/  @!P0 NANOSLEEP.SYNCS 0x989680 ;  /* 0x009896800000895d */ /* 0x010fea0003900000 */
[----:B------:R-:W4:Y:S02]  /*9860*/  @!P0 SYNCS.PHASECHK.TRANS64 P0, [R3+URZ], R0 ;  /* 0x00000000030085a7 */ /* 0x000f24000800007f */
[----:B----4-:R-:W-:Y:S05]  /*9870*/  @!P0 BRA `(.L_x_3425) ;  /* 0xfffffffc00f08947 */ /* 0x010fea000383ffff */
.L_x_3332:
[----:B------:R-:W-:Y:S05]  /*9880*/  BSYNC B6 ;  /* 0x0000000000067941 */ /* 0x000fea0003800000 */
.L_x_3324:
[----:B------:R-:W-:Y:S05]  /*9890*/  EXIT ;  /* 0x000000000000794d */ /* 0x000fea0003800000 */
.L_x_3342:
[----:B------:R-:W-:Y:S02]  /*98a0*/  IMAD.MOV.U32 R12, RZ, RZ, RZ ;  /* 0x000000ffff0c7224 */ /* 0x000fe400078e00ff */
[----:B------:R-:W-:Y:S02]  /*98b0*/  IMAD.MOV.U32 R11, RZ, RZ, 0x1f ;  /* 0x0000001fff0b7424 */ /* 0x000fe400078e00ff */
[----:B------:R-:W-:-:S07]  /*98c0*/  IMAD.MOV.U32 R15, RZ, RZ, -0x1 ;  /* 0xffffffffff0f7424 */ /* 0x000fce00078e00ff */
[----:B------:R-:W-:Y:S05]  /*98d0*/  WARPSYNC.COLLECTIVE R15, `(.L_x_3426) ;  /* 0x000000000f087348 */ /* 0x000fea0003c00000 */
[----:B------:R1:W2:Y:S02]  /*98e0*/  SHFL.IDX P6, R14, R13, R12, R11 ;  /* 0x0000000c0d0e7389 */ /* 0x0002a400000c000b */
[----:B-12---:R-:W-:Y:S01]  /*98f0*/  ENDCOLLECTIVE ;  /* 0x000000000000791b */ /* 0x006fe20003800000 */
.L_x_3426:
[----:B------:R-:W-:Y:S05]  /*9900*/  BRA `(.L_x_3427) ;  /* 0xffffff7c00cc7947 */ /* 0x000fea000383ffff */
.L_x_3344:
        /* <DEDUP_REMOVED lines=8> */
.L_x_3348:
[----:B---3--:R3:W4:Y:S02]  /*9990*/  SYNCS.PHASECHK.TRANS64.TRYWAIT P1, [R0+URZ+0x30810], R209 ;  /* 0x030810d1000075a7 */ /* 0x008724000802017f */
[----:B----4-:R-:W-:Y:S05]  /*99a0*/  @!P1 NANOSLEEP.SYNCS 0x989680 ;  /* 0x009896800000995d */ /* 0x010fea0003900000 */
[----:B------:R-:W4:Y:S02]  /*99b0*/  @!P1 SYNCS.PHASECHK.TRANS64 P1, [R0+URZ+0x30810], R209 ;  /* 0x030810d1000095a7 */ /* 0x000f24000802007f */
[----:B----4-:R-:W-:Y:S05]  /*99c0*/  @!P1 BRA `(.L_x_3348) ;  /* 0xfffffffc00f09947 */ /* 0x010fea000383ffff */
[----:B------:R-:W-:Y:S05]  /*99d0*/  BRA `(.L_x_3347) ;  /* 0xffffff8400b47947 */ /* 0x000fea000383ffff */
.L_x_3352:
[----:B------:R1:W1:Y:S02]  /*99e0*/  SYNCS.PHASECHK.TRANS64.TRYWAIT P1, [R0+URZ+0x30830], R209 ;  /* 0x030830d1000075a7 */ /* 0x000264000802017f */
[----:B-1----:R-:W-:Y:S05]  /*99f0*/  @!P1 NANOSLEEP.SYNCS 0x989680 ;  /* 0x009896800000995d */ /* 0x002fea0003900000 */
[----:B------:R-:W1:Y:S02]  /*9a00*/  @!P1 SYNCS.PHASECHK.TRANS64 P1, [R0+URZ+0x30830], R209 ;  /* 0x030830d1000095a7 */ /* 0x000e64000802007f */
[----:B-1----:R-:W-:Y:S05]  /*9a10*/  @!P1 BRA `(.L_x_3352) ;  /* 0xfffffffc00f09947 */ /* 0x002fea000383ffff */
[----:B------:R-:W-:Y:S05]  /*9a20*/  BRA `(.L_x_3351) ;  /* 0xffffff8c00d47947 */ /* 0x000fea000383ffff */
.L_x_3400:
[----:B-1----:R1:W2:Y:S02]  /*9a30*/  SYNCS.PHASECHK.TRANS64.TRYWAIT P0, [R15+URZ+0x30820], R2 ;  /* 0x030820020f0075a7 */ /* 0x0022a4000800017f */
[----:B--2---:R-:W-:Y:S05]  /*9a40*/  @!P0 NANOSLEEP.SYNCS 0x989680 ;  /* 0x009896800000895d */ /* 0x004fea0003900000 */
[----:B------:R-:W2:Y:S02]  /*9a50*/  @!P0 SYNCS.PHASECHK.TRANS64 P0, [R15+URZ+0x30820], R2 ;  /* 0x030820020f0085a7 */ /* 0x000ea4000800007f */
[----:B--2---:R-:W-:Y:S05]  /*9a60*/  @!P0 BRA `(.L_x_3400) ;  /* 0xfffffffc00f08947 */ /* 0x004fea000383ffff */
[----:B------:R-:W-:Y:S05]  /*9a70*/  BRA `(.L_x_3428) ;  /* 0xffffffe000307947 */ /* 0x000fea000383ffff */
.L_x_3404:
[----:B--2---:R2:W3:Y:S02]  /*9a80*/  SYNCS.PHASECHK.TRANS64.TRYWAIT P1, [R15+URZ+0x30840], R18 ;  /* 0x030840120f0075a7 */ /* 0x0044e4000802017f */
[----:B---3--:R-:W-:Y:S05]  /*9a90*/  @!P1 NANOSLEEP.SYNCS 0x989680 ;  /* 0x009896800000995d */ /* 0x008fea0003900000 */
[----:B------:R-:W3:Y:S02]  /*9aa0*/  @!P1 SYNCS.PHASECHK.TRANS64 P1, [R15+URZ+0x30840], R18 ;  /* 0x030840120f0095a7 */ /* 0x000ee4000802007f */
[----:B---3--:R-:W-:Y:S05]  /*9ab0*/  @!P1 BRA `(.L_x_3404) ;  /* 0xfffffffc00f09947 */ /* 0x008fea000383ffff */
[----:B------:R-:W-:Y:S05]  /*9ac0*/  BRA `(.L_x_3429) ;  /* 0xffffffe400d47947 */ /* 0x000fea000383ffff */
.L_x_3406:
[----:B-1----:R1:W3:Y:S02]  /*9ad0*/  SYNCS.PHASECHK.TRANS64.TRYWAIT P1, [R15+URZ+0x30828], R18 ;  /* 0x030828120f0075a7 */ /* 0x0022e4000802017f */
[----:B---3--:R-:W-:Y:S05]  /*9ae0*/  @!P1 NANOSLEEP.SYNCS 0x989680 ;  /* 0x009896800000995d */ /* 0x008fea0003900000 */
[----:B------:R-:W3:Y:S02]  /*9af0*/  @!P1 SYNCS.PHASECHK.TRANS64 P1, [R15+URZ+0x30828], R18 ;  /* 0x030828120f0095a7 */ /* 0x000ee4000802007f */
[----:B---3--:R-:W-:Y:S05]  /*9b00*/  @!P1 BRA `(.L_x_3406) ;  /* 0xfffffffc00f09947 */ /* 0x008fea000383ffff */
[----:B------:R-:W-:Y:S05]  /*9b10*/  BRA `(.L_x_3430) ;  /* 0xffffffe800747947 */ /* 0x000fea000383ffff */
.L_x_3408:
[----:B---3--:R3:W4:Y:S02]  /*9b20*/  SYNCS.PHASECHK.TRANS64.TRYWAIT P1, [R15+URZ+0x30848], R18 ;  /* 0x030848120f0075a7 */ /* 0x008724000802017f */
[----:B----4-:R-:W-:Y:S05]  /*9b30*/  @!P1 NANOSLEEP.SYNCS 0x989680 ;  /* 0x009896800000995d */ /* 0x010fea0003900000 */
[----:B------:R-:W4:Y:S02]  /*9b40*/  @!P1 SYNCS.PHASECHK.TRANS64 P1, [R15+URZ+0x30848], R18 ;  /* 0x030848120f0095a7 */ /* 0x000f24000802007f */
[----:B----4-:R-:W-:Y:S05]  /*9b50*/  @!P1 BRA `(.L_x_3408) ;  /* 0xfffffffc00f09947 */ /* 0x010fea000383ffff */
[----:B------:R-:W-:Y:S05]  /*9b60*/  BRA `(.L_x_3431) ;  /* 0xffffffec00147947 */ /* 0x000fea000383ffff */
.L_x_3410:
[----:B------:R-:W-:-:S07]  /*9b70*/  SHF.L.U32 R4, R10, 0x1f, RZ ;  /* 0x0000001f0a047819 */ /* 0x000fce00000006ff */
.L_x_3432:
[----:B----4-:R4:W1:Y:S02]  /*9b80*/  SYNCS.PHASECHK.TRANS64.TRYWAIT P1, [R15+URZ+0x30820], R4 ;  /* 0x030820040f0075a7 */ /* 0x010864000802017f */
[----:B-1----:R-:W-:Y:S05]  /*9b90*/  @!P1 NANOSLEEP.SYNCS 0x989680 ;  /* 0x009896800000995d */ /* 0x002fea0003900000 */
[----:B------:R-:W1:Y:S02]  /*9ba0*/  @!P1 SYNCS.PHASECHK.TRANS64 P1, [R15+URZ+0x30820], R4 ;  /* 0x030820040f0095a7 */ /* 0x000e64000802007f */
[----:B-1----:R-:W-:Y:S05]  /*9bb0*/  @!P1 BRA `(.L_x_3432) ;  /* 0xfffffffc00f09947 */ /* 0x002fea000383ffff */
[----:B------:R-:W-:Y:S05]  /*9bc0*/  BRA `(.L_x_3433) ;  /* 0xffffffec00987947 */ /* 0x000fea000383ffff */
.L_x_3413:
[----:B----4-:R4:W1:Y:S02]  /*9bd0*/  SYNCS.PHASECHK.TRANS64.TRYWAIT P1, [R15+URZ+0x30840], R12 ;  /* 0x0308400c0f0075a7 */ /* 0x010864000802017f */
[----:B-1----:R-:W-:Y:S05]  /*9be0*/  @!P1 NANOSLEEP.SYNCS 0x989680 ;  /* 0x009896800000995d */ /* 0x002fea0003900000 */
[----:B------:R-:W1:Y:S02]  /*9bf0*/  @!P1 SYNCS.PHASECHK.TRANS64 P1, [R15+URZ+0x30840], R12 ;  /* 0x0308400c0f0095a7 */ /* 0x000e64000802007f */
[----:B-1----:R-:W-:Y:S05]  /*9c00*/  @!P1 BRA `(.L_x_3413) ;  /* 0xfffffffc00f09947 */ /* 0x002fea000383ffff */
[----:B------:R-:W-:Y:S05]  /*9c10*/  BRA `(.L_x_3434) ;  /* 0xfffffff000547947 */ /* 0x000fea000383ffff */
.L_x_3415:
[----:B-1----:R1:W2:Y:S02]  /*9c20*/  SYNCS.PHASECHK.TRANS64.TRYWAIT P1, [R15+URZ+0x30828], R12 ;  /* 0x0308280c0f0075a7 */ /* 0x0022a4000802017f */
[----:B--2---:R-:W-:Y:S05]  /*9c30*/  @!P1 NANOSLEEP.SYNCS 0x989680 ;  /* 0x009896800000995d */ /* 0x004fea0003900000 */
[----:B------:R-:W2:Y:S02]  /*9c40*/  @!P1 SYNCS.PHASECHK.TRANS64 P1, [R15+URZ+0x30828], R12 ;  /* 0x0308280c0f0095a7 */ /* 0x000ea4000802007f */
[----:B--2---:R-:W-:Y:S05]  /*9c50*/  @!P1 BRA `(.L_x_3415) ;  /* 0xfffffffc00f09947 */ /* 0x004fea000383ffff */
[----:B------:R-:W-:Y:S05]  /*9c60*/  BRA `(.L_x_3435) ;  /* 0xfffffff000e87947 */ /* 0x000fea000383ffff */
.L_x_3417:
[----:B------:R1:W1:Y:S02]  /*9c70*/  SYNCS.PHASECHK.TRANS64.TRYWAIT P0, [R3+URZ+0x30840], R0 ;  /* 0x03084000030075a7 */ /* 0x000264000800017f */
[----:B-1----:R-:W-:Y:S05]  /*9c80*/  @!P0 NANOSLEEP.SYNCS 0x989680 ;  /* 0x009896800000895d */ /* 0x002fea0003900000 */
[----:B------:R-:W1:Y:S02]  /*9c90*/  @!P0 SYNCS.PHASECHK.TRANS64 P0, [R3+URZ+0x30840], R0 ;  /* 0x03084000030085a7 */ /* 0x000e64000800007f */
[----:B-1----:R-:W-:Y:S05]  /*9ca0*/  @!P0 BRA `(.L_x_3417) ;  /* 0xfffffffc00f08947 */ /* 0x002fea000383ffff */
[----:B------:R-:W-:Y:S05]  /*9cb0*/  BRA `(.L_x_3436) ;  /* 0xfffffff400987947 */ /* 0x000fea000383ffff */
.L_x_3419:
[----:B------:R-:W-:Y:S01]  /*9cc0*/  BSSY B0, `(.L_x_3437) ;  /* 0x0000006000007945 */ /* 0x000fe20003800000 */
[----:B------:R-:W-:-:S07]  /*9cd0*/  IMAD.MOV.U32 R15, RZ, RZ, -0x1 ;  /* 0xffffffffff0f7424 */ /* 0x000fce00078e00ff */
[----:B------:R-:W-:Y:S05]  /*9ce0*/  WARPSYNC.COLLECTIVE R15, `(.L_x_3438) ;  /* 0x000000000f0c7348 */ /* 0x000fea0003c00000 */
[----:B------:R-:W-:Y:S02]  /*9cf0*/  ELECT P6, UR62, PT ;  /* 0x00000000003e782f */ /* 0x000fe400038c0000 */
[----:B------:R-:W-:Y:S01]  /*9d00*/  MOV R14, UR62 ;  /* 0x0000003e000e7c02 */ /* 0x000fe20008000f00 */
[----:B------:R-:W-:Y:S10]  /*9d10*/  ENDCOLLECTIVE ;  /* 0x000000000000791b */ /* 0x000ff40003800000 */
.L_x_3438:
[----:B------:R-:W-:Y:S05]  /*9d20*/  BSYNC B0 ;  /* 0x0000000000007941 */ /* 0x000fea0003800000 */
.L_x_3437:
[----:B------:R-:W-:Y:S05]  /*9d30*/  BRA `(.L_x_3439) ;  /* 0xfffffff800487947 */ /* 0x000fea000383ffff */
.L_x_3421:
[----:B-1----:R1:W2:Y:S02]  /*9d40*/  SYNCS.PHASECHK.TRANS64.TRYWAIT P0, [R7+URZ], R4 ;  /* 0x00000004070075a7 */ /* 0x0022a4000800017f */
[----:B--2---:R-:W-:Y:S05]  /*9d50*/  @!P0 NANOSLEEP.SYNCS 0x989680 ;  /* 0x009896800000895d */ /* 0x004fea0003900000 */
[----:B------:R-:W2:Y:S02]  /*9d60*/  @!P0 SYNCS.PHASECHK.TRANS64 P0, [R7+URZ], R4 ;  /* 0x00000004070085a7 */ /* 0x000ea4000800007f */
[----:B--2---:R-:W-:Y:S05]  /*9d70*/  @!P0 BRA `(.L_x_3421) ;  /* 0xfffffffc00f08947 */ /* 0x004fea000383ffff */
[----:B------:R-:W-:Y:S05]  /*9d80*/  BRA `(.L_x_3440) ;  /* 0xfffffff800887947 */ /* 0x000fea000383ffff */
.L_x_3422:
[----:B--2---:R2:W3:Y:S02]  /*9d90*/  SYNCS.PHASECHK.TRANS64.TRYWAIT P0, [R3+URZ], R0 ;  /* 0x00000000030075a7 */ /* 0x0044e4000800017f */
[----:B---3--:R-:W-:Y:S05]  /*9da0*/  @!P0 NANOSLEEP.SYNCS 0x989680 ;  /* 0x009896800000895d */ /* 0x008fea0003900000 */
[----:B------:R-:W3:Y:S02]  /*9db0*/  @!P0 SYNCS.PHASECHK.TRANS64 P0, [R3+URZ], R0 ;  /* 0x00000000030085a7 */ /* 0x000ee4000800007f */
[----:B---3--:R-:W-:Y:S05]  /*9dc0*/  @!P0 BRA `(.L_x_3422) ;  /* 0xfffffffc00f08947 */ /* 0x008fea000383ffff */
[----:B------:R-:W-:Y:S05]  /*9dd0*/  BRA `(.L_x_3441) ;  /* 0xfffffff8007c7947 */ /* 0x000fea000383ffff */
.L_x_3424:
[----:B--2---:R2:W3:Y:S02]  /*9de0*/  SYNCS.PHASECHK.TRANS64.TRYWAIT P0, [R5+URZ], R4 ;  /* 0x00000004050075a7 */ /* 0x0044e4000800017f */
[----:B---3--:R-:W-:Y:S05]  /*9df0*/  @!P0 NANOSLEEP.SYNCS 0x989680 ;  /* 0x009896800000895d */ /* 0x008fea0003900000 */
[----:B------:R-:W3:Y:S02]  /*9e00*/  @!P0 SYNCS.PHASECHK.TRANS64 P0, [R5+URZ], R4 ;  /* 0x00000004050085a7 */ /* 0x000ee4000800007f */
[----:B---3--:R-:W-:Y:S05]  /*9e10*/  @!P0 BRA `(.L_x_3424) ;  /* 0xfffffffc00f08947 */ /* 0x008fea000383ffff */
[----:B------:R-:W-:Y:S05]  /*9e20*/  BRA `(.L_x_3442) ;  /* 0xfffffff800807947 */ /* 0x000fea000383ffff */
.L_x_3443:
        /* <DEDUP_REMOVED lines=13> */
.L_x_3676:


//--------------------- .text._ZN7cutlass13device_kernelIN5flash32FlashAttnBwdPostprocessConvertdQIN4cute5tupleIJNS3_1CILi128EEES6_EEENS_6half_tEfNS_4arch4Sm90ELi256ENS3_8TiledMMAINS3_8MMA_AtomIJNS3_4SM904GMMA26MMA_64x128x16_F32F16F16_RSILNSE_5MajorE0ELSG_1ELNSE_7ScaleInE1ELSH_1EEEEEENS3_6LayoutINS4_IJNS5_ILi2EEENS5_ILi1EEESM_EEENS4_IJSM_NS5_ILi0EEESO_EEEEENS4_IJNS3_10UnderscoreESR_SR_EEEEELb0EEEEEvNT_6ParamsE --------------------------
	.section	.text._ZN7cutlass13device_kernelIN5flash32FlashAttnBwdPostprocessConvertdQIN4cute5tupleIJNS3_1CILi128EEES6_EEENS_6half_tEfNS_4arch4Sm90ELi256ENS3_8TiledMMAINS3_8MMA_AtomIJNS3_4SM904GMMA26MMA_64x128x16_F32F16F16_RSILNSE_5MajorE0ELSG_1ELNSE_7ScaleInE1ELSH_1EEEEEENS3_6LayoutINS4_IJNS5_ILi2EEENS5_ILi1EEESM_EEENS4_IJSM_NS5_ILi0EEESO_EEEEENS4_IJNS3_10UnderscoreESR_SR_EEEEELb0EEEEEvNT_6ParamsE,"ax",@progbits
	.align	128
.text._ZN7cutlass13device_kernelIN5flash32FlashAttnBwdPostprocessConvertdQIN4cute5tupleIJNS3_1CILi128EEES6_EEENS_6half_tEfNS_4arch4Sm90ELi256ENS3_8TiledMMAINS3_8MMA_AtomIJNS3_4SM904GMMA26MMA_64x128x16_F32F16F16_RSILNSE_5MajorE0ELSG_1ELNSE_7ScaleInE1ELSH_1EEEEEENS3_6LayoutINS4_IJNS5_ILi2EEENS5_ILi1EEESM_EEENS4_IJSM_NS5_ILi0EEESO_EEEEENS4_IJNS3_10UnderscoreESR_SR_EEEEELb0EEEEEvNT_6ParamsE:
        .type           _ZN7cutlass13device_kernelIN5flash32FlashAttnBwdPostprocessConvertdQIN4cute5tupleIJNS3_1CILi128EEES6_EEENS_6half_tEfNS_4arch4Sm90ELi256ENS3_8TiledMMAINS3_8MMA_AtomIJNS3_4SM904GMMA26MMA_64x128x16_F32F16F16_RSILNSE_5MajorE0ELSG_1ELNSE_7ScaleInE1ELSH_1EEEEEENS3_6LayoutINS4_IJNS5_ILi2EEENS5_ILi1EEESM_EEENS4_IJSM_NS5_ILi0EEESO_EEEEENS4_IJNS3_10UnderscoreESR_SR_EEEEELb0EEEEEvNT_6ParamsE,@function
        .size           _ZN7cutlass13device_kernelIN5flash32FlashAttnBwdPostprocessConvertdQIN4cute5tupleIJNS3_1CILi128EEES6_EEENS_6half_tEfNS_4arch4Sm90ELi256ENS3_8TiledMMAINS3_8MMA_AtomIJNS3_4SM904GMMA26MMA_64x128x16_F32F16F16_RSILNSE_5MajorE0ELSG_1ELNSE_7ScaleInE1ELSH_1EEEEEENS3_6LayoutINS4_IJNS5_ILi2EEENS5_ILi1EEESM_EEENS4_IJSM_NS5_ILi0EEESO_EEEEENS4_IJNS3_10UnderscoreESR_SR_EEEEELb0EEEEEvNT_6ParamsE,(.L_x_3677 - _ZN7cutlass13device_kernelIN5flash32FlashAttnBwdPostprocessConvertdQIN4cute5tupleIJNS3_1CILi128EEES6_EEENS_6half_tEfNS_4arch4Sm90ELi256ENS3_8TiledMMAINS3_8MMA_AtomIJNS3_4SM904GMMA26MMA_64x128x16_F32F16F16_RSILNSE_5MajorE0ELSG_1ELNSE_7ScaleInE1ELSH_1EEEEEENS3_6LayoutINS4_IJNS5_ILi2EEENS5_ILi1EEESM_EEENS4_IJSM_NS5_ILi0EEESO_EEEEENS4_IJNS3_10UnderscoreESR_SR_EEEEELb0EEEEEvNT_6ParamsE)
        .other          _ZN7cutlass13device_kernelIN5flash32FlashAttnBwdPostprocessConvertdQIN4cute5tupleIJNS3_1CILi128EEES6_EEENS_6half_tEfNS_4arch4Sm90ELi256ENS3_8TiledMMAINS3_8MMA_AtomIJNS3_4SM904GMMA26MMA_64x128x16_F32F16F16_RSILNSE_5MajorE0ELSG_1ELNSE_7ScaleInE1ELSH_1EEEEEENS3_6LayoutINS4_IJNS5_ILi2EEENS5_ILi1EEESM_EEENS4_IJSM_NS5_ILi0EEESO_EEEEENS4_IJNS3_10UnderscoreESR_SR_EEEEELb0EEEEEvNT_6ParamsE,@"STO_CUDA_ENTRY STV_DEFAULT"
_ZN7cutlass13device_kernelIN5flash32FlashAttnBwdPostprocessConvertdQIN4cute5tupleIJNS3_1CILi128EEES6_EEENS_6half_tEfNS_4arch4Sm90ELi256ENS3_8TiledMMAINS3_8MMA_AtomIJNS3_4SM904GMMA26MMA_64x128x16_F32F16F16_RSILNSE_5MajorE0ELSG_1ELNSE_7ScaleInE1ELSH_1EEEEEENS3_6LayoutINS4_IJNS5_ILi2EEENS5_ILi1EEESM_EEENS4_IJSM_NS5_ILi0EEESO_EEEEENS4_IJNS3_10UnderscoreESR_SR_EEEEELb0EEEEEvNT_6ParamsE:
[----:B------:R-:W-:Y:S08]  /*0000*/  LDC R1, c[0x0][0x28] ;  /* 0x00000a00ff017b82 */ /* 0x000ff00000000800 */
[----:B------:R-:W0:Y:S01]  /*0010*/  LDC.64 R4, c[0x0][0x278] ;  /* 0x00009e00ff047b82 */ /* 0x000e220000000a00 */
[----:B------:R-:W1:Y:S01]  /*0020*/  S2R R15, SR_CTAID.Z ;  /* 0x00000000000f7919 */ /* 0x000e620000002700 */
[----:B------:R-:W-:-:S06]  /*0030*/  ULDC.64 UR8, c[0x0][0x208] ;  /* 0x0000820000087ab9 */ /* 0x000fcc0000000a00 */
[----:B------:R-:W2:Y:S08]  /*0040*/  LDC.64 R10, c[0x0][0x270] ;  /* 0x00009c00ff0a7b82 */ /* 0x000eb00000000a00 */
[----:B------:R-:W1:Y:S01]  /*0050*/  LDC.64 R2, c[0x0][0x270] ;  /* 0x00009c00ff027b82 */ /* 0x000e620000000a00 */
[----:B0-----:R-:W-:-:S04]  /*0060*/  ISETP.NE.U32.AND P2, PT, R4, RZ, PT ;  /* 0x000000ff0400720c */ /* 0x001fc80003f45070 */
[----:B------:R-:W-:Y:S02]  /*0070*/  ISETP.NE.AND.EX P2, PT, R5, RZ, PT, P2 ;  /* 0x000000ff0500720c */ /* 0x000fe40003f45320 */
[----:B--2---:R-:W-:-:S04]  /*0080*/  ISETP.NE.U32.AND P1, PT, R10, RZ, PT ;  /* 0x000000ff0a00720c */ /* 0x004fc80003f25070 */
[----:B------:R-:W-:Y:S01]  /*0090*/  ISETP.NE.AND.EX P1, PT, R11, RZ, PT, P1 ;  /* 0x000000ff0b00720c */ /* 0x000fe20003f25310 */
[----:B------:R-:W-:Y:S01]  /*00a0*/  ULDC UR4, c[0x0][0x240] ;  /* 0x0000900000047ab9 */ /* 0x000fe20000000800 */
[----:B-1----:R-:W-:-:S05]  /*00b0*/  IMAD.WIDE R2, R15, 0x4, R2 ;  /* 0x000000040f027825 */ /* 0x002fca00078e0202 */
[----:B------:R-:W0:Y:S01]  /*00c0*/  @P2 LDC.64 R4, c[0x0][0x278] ;  /* 0x00009e00ff042b82 */ /* 0x000e220000000a00 */
[----:B------:R-:W-:-:S05]  /*00d0*/  IMAD.U32 R0, RZ, RZ, UR4 ;  /* 0x00000004ff007e24 */ /* 0x000fca000f8e00ff */
[----:B------:R1:W5:Y:S01]  /*00e0*/  @P1 LDG.E R9, desc[UR8][R2.64] ;  /* 0x0000000802091981 */ /* 0x000362000c1e1900 */
[----:B0-----:R-:W-:-:S05]  /*00f0*/  @P2 IMAD.WIDE R4, R15, 0x4, R4 ;  /* 0x000000040f042825 */ /* 0x001fca00078e0204 */
[----:B------:R1:W5:Y:S01]  /*0100*/  @P2 LDG.E R0, desc[UR8][R4.64] ;  /* 0x0000000804002981 */ /* 0x000362000c1e1900 */
[----:B------:R-:W-:Y:S01]  /*0110*/  ISETP.NE.U32.AND P0, PT, R10, RZ, PT ;  /* 0x000000ff0a00720c */ /* 0x000fe20003f05070 */
[----:B------:R-:W0:Y:S03]  /*0120*/  S2R R6, SR_CTAID.X ;  /* 0x0000000000067919 */ /* 0x000e260000002500 */
[----:B------:R-:W-:Y:S01]  /*0130*/  ISETP.NE.AND.EX P0, PT, R11, RZ, PT, P0 ;  /* 0x000000ff0b00720c */ /* 0x000fe20003f05300 */
[----:B0-----:R-:W-:Y:S01]  /*0140*/  IMAD.SHL.U32 R11, R6, 0x80, RZ ;  /* 0x00000080060b7824 */ /* 0x001fe200078e00ff */
[----:B-1----:R-:W-:Y:S11]  /*0150*/  @P2 BRA `(.L_x_3444) ;  /* 0x0000000000102947 */ /* 0x002ff60003800000 */
[----:B------:R-:W-:Y:S05]  /*0160*/  @!P1 BRA `(.L_x_3444) ;  /* 0x00000000000c9947 */ /* 0x000fea0003800000 */
[----:B------:R-:W2:Y:S04]  /*0170*/  LDG.E R5, desc[UR8][R2.64] ;  /* 0x0000000802057981 */ /* 0x000ea8000c1e1900 */
[----:B-----5:R-:W2:Y:S02]  /*0180*/  LDG.E R0, desc[UR8][R2.64+0x4] ;  /* 0x0000040802007981 */ /* 0x020ea4000c1e1900 */
[----:B--2---:R-:W-:-:S07]  /*0190*/  IADD3 R0, -R5, R0, RZ ;  /* 0x0000000005007210 */ /* 0x004fce0007ffe1ff */
.L_x_3444:
[----:B-----5:R-:W-:-:S13]  /*01a0*/  ISETP.LE.AND P2, PT, R0, R11, PT ;  /* 0x0000000b0000720c */ /* 0x020fda0003f43270 */
[----:B------:R-:W-:Y:S05]  /*01b0*/  @P0 EXIT P2 ;  /* 0x000000000000094d */ /* 0x000fea0001000000 */
[----:B------:R-:W0:Y:S01]  /*01c0*/  S2R R10, SR_CTAID.Y ;  /* 0x00000000000a7919 */ /* 0x000e220000002600 */
[C---:B------:R-:W-:Y:S01]  /*01d0*/  @P1 IMAD R2, R15.reuse, 0x80, R9 ;  /* 0x000000800f021824 */ /* 0x040fe200078e0209 */
[----:B------:R-:W1:Y:S01]  /*01e0*/  LDC.64 R18, c[0x0][0x228] ;  /* 0x00008a00ff127b82 */ /* 0x000e620000000a00 */
[----:B------:R-:W-:Y:S01]  /*01f0*/  SHF.L.U32 R13, R6, 0xe, RZ ;  /* 0x0000000e060d7819 */ /* 0x000fe200000006ff */
[----:B------:R-:W2:Y:S01]  /*0200*/  S2R R17, SR_TID.X ;  /* 0x0000000000117919 */ /* 0x000ea20000002100 */
[----:B------:R-:W-:Y:S01]  /*0210*/  SEL R8, R15, RZ, !P0 ;  /* 0x000000ff0f087207 */ /* 0x000fe20004000000 */
[----:B------:R-:W-:Y:S01]  /*0220*/  BSSY B0, `(.L_x_3445) ;  /* 0x0000031000007945 */ /* 0x000fe20003800000 */
[----:B------:R-:W-:Y:S01]  /*0230*/  @P1 SHF.R.S32.HI R3, RZ, 0x1f, R2 ;  /* 0x0000001fff031819 */ /* 0x000fe20000011402 */
[----:B------:R-:W3:Y:S02]  /*0240*/  S2R R12, SR_CgaCtaId ;  /* 0x00000000000c7919 */ /* 0x000ee40000008800 */
[----:B------:R-:W4:Y:S01]  /*0250*/  LDC.64 R20, c[0x0][0x230] ;  /* 0x00008c00ff147b82 */ /* 0x000f220000000a00 */
[----:B------:R-:W-:-:S05]  /*0260*/  @P1 LEA.HI R3, R3, R2, RZ, 0x7 ;  /* 0x0000000203031211 */ /* 0x000fca00078f38ff */
[----:B------:R-:W-:Y:S02]  /*0270*/  @P1 IMAD.SHL.U32 R3, R3, 0x80, RZ ;  /* 0x0000008003031824 */ /* 0x000fe400078e00ff */
[----:B------:R-:W5:Y:S03]  /*0280*/  LDC.64 R22, c[0x0][0x210] ;  /* 0x00008400ff167b82 */ /* 0x000f660000000a00 */
[----:B------:R-:W-:Y:S02]  /*0290*/  @P1 LOP3.LUT R5, R3, 0xffffc000, RZ, 0xc0, !PT ;  /* 0xffffc00003051812 */ /* 0x000fe400078ec0ff */
[----:B------:R-:W-:Y:S02]  /*02a0*/  CS2R R2, SRZ ;  /* 0x0000000000027805 */ /* 0x000fe4000001ff00 */
[--C-:B------:R-:W-:Y:S01]  /*02b0*/  @P1 SHF.R.S32.HI R3, RZ, 0x1f, R5.reuse ;  /* 0x0000001fff031819 */ /* 0x100fe20000011405 */
[----:B------:R-:W-:Y:S01]  /*02c0*/  @P1 IMAD.MOV.U32 R2, RZ, RZ, R5 ;  /* 0x000000ffff021224 */ /* 0x000fe200078e0005 */
[----:B------:R-:W-:-:S04]  /*02d0*/  SHF.R.S32.HI R5, RZ, 0x1f, R15 ;  /* 0x0000001fff057819 */ /* 0x000fc8000001140f */
[C---:B------:R-:W-:Y:S02]  /*02e0*/  IADD3 R2, P2, R13.reuse, R2, RZ ;  /* 0x000000020d027210 */ /* 0x040fe40007f5e0ff */
[----:B0-----:R-:W-:Y:S02]  /*02f0*/  SHF.R.S32.HI R7, RZ, 0x1f, R10 ;  /* 0x0000001fff077819 */ /* 0x001fe4000001140a */
[----:B------:R-:W-:Y:S02]  /*0300*/  LEA.HI.X.SX32 R3, R13, R3, 0x1, P2 ;  /* 0x000000030d037211 */ /* 0x000fe400010f0eff */
[----:B------:R-:W-:Y:S01]  /*0310*/  SEL R5, R5, RZ, !P0 ;  /* 0x000000ff05057207 */ /* 0x000fe20004000000 */
[-C--:B-1----:R-:W-:Y:S01]  /*0320*/  IMAD R4, R7, R18.reuse, RZ ;  /* 0x0000001207047224 */ /* 0x082fe200078e02ff */
[----:B--2---:R-:W-:Y:S01]  /*0330*/  ISETP.NE.AND P0, PT, R17, RZ, PT ;  /* 0x000000ff1100720c */ /* 0x004fe20003f05270 */
[----:B------:R-:W-:-:S04]  /*0340*/  IMAD.WIDE.U32 R2, R10, R18, R2 ;  /* 0x000000120a027225 */ /* 0x000fc800078e0002 */
[----:B------:R-:W-:Y:S02]  /*0350*/  IMAD R13, R10, R19, R4 ;  /* 0x000000130a0d7224 */ /* 0x000fe400078e0204 */
[-C--:B----4-:R-:W-:Y:S02]  /*0360*/  IMAD R4, R5, R20.reuse, RZ ;  /* 0x0000001405047224 */ /* 0x090fe400078e02ff */
[----:B------:R-:W-:Y:S02]  /*0370*/  IMAD.IADD R3, R3, 0x1, R13 ;  /* 0x0000000103037824 */ /* 0x000fe400078e020d */
[C---:B------:R-:W-:Y:S02]  /*0380*/  IMAD R13, R8.reuse, R21, R4 ;  /* 0x00000015080d7224 */ /* 0x040fe400078e0204 */
[----:B------:R-:W-:-:S05]  /*0390*/  IMAD.WIDE.U32 R2, R8, R20, R2 ;  /* 0x0000001408027225 */ /* 0x000fca00078e0002 */
[----:B------:R-:W-:Y:S02]  /*03a0*/  IADD3 R3, R3, R13, RZ ;  /* 0x0000000d03037210 */ /* 0x000fe40007ffe0ff */
[----:B-----5:R-:W-:-:S04]  /*03b0*/  LEA R22, P2, R2, R22, 0x2 ;  /* 0x0000001602167211 */ /* 0x020fc800078410ff */
[----:B------:R-:W-:Y:S01]  /*03c0*/  LEA.HI.X R3, R2, R23, R3, 0x2, P2 ;  /* 0x0000001702037211 */ /* 0x000fe200010f1403 */
[----:B---3--:R-:W-:Y:S08]  /*03d0*/  @P0 BRA `(.L_x_3446) ;  /* 0x0000000000540947 */ /* 0x008ff00003800000 */
[----:B------:R-:W0:Y:S01]  /*03e0*/  S2UR UR7, SR_CgaCtaId ;  /* 0x00000000000779c3 */ /* 0x000e220000008800 */
[----:B------:R-:W-:Y:S01]  /*03f0*/  UMOV UR6, 0x400 ;  /* 0x0000040000067882 */ /* 0x000fe20000000000 */
[----:B------:R-:W-:Y:S01]  /*0400*/  UMOV UR4, 0x1 ;  /* 0x0000000100047882 */ /* 0x000fe20000000000 */
[----:B------:R-:W-:Y:S01]  /*0410*/  IMAD.MOV.U32 R2, RZ, RZ, 0x10000 ;  /* 0x00010000ff027424 */ /* 0x000fe200078e00ff */
[----:B------:R-:W-:-:S04]  /*0420*/  UIADD3 UR4, -UR4, 0x100000, URZ ;  /* 0x0010000004047890 */ /* 0x000fc8000fffe13f */
[----:B------:R-:W-:Y:S02]  /*0430*/  USHF.L.U32 UR5, UR4, 0xb, URZ ;  /* 0x0000000b04057899 */ /* 0x000fe4000800063f */
[----:B------:R-:W-:Y:S01]  /*0440*/  USHF.L.U32 UR4, UR4, 0x1, URZ ;  /* 0x0000000104047899 */ /* 0x000fe2000800063f */
[----:B------:R-:W-:Y:S01]  /*0450*/  PLOP3.LUT P0, PT, PT, PT, PT, 0x80, 0x0 ;  /* 0x000000000000781c */ /* 0x000fe20003f0f070 */
[----:B------:R-:W-:Y:S01]  /*0460*/  UMOV UR10, 0x1000 ;  /* 0x00001000000a7882 */ /* 0x000fe20000000000 */
[----:B0-----:R-:W-:-:S04]  /*0470*/  ULEA UR6, UR7, UR6, 0x18 ;  /* 0x0000000607067291 */ /* 0x001fc8000f8ec03f */
[----:B------:R-:W-:Y:S01]  /*0480*/  UIADD3 UR7, UR6, 0x18000, URZ ;  /* 0x0001800006077890 */ /* 0x000fe2000fffe03f */
[----:B------:R-:W0:Y:S07]  /*0490*/  FENCE.VIEW.ASYNC.S ;  /* 0x00000000000073c6 */ /* 0x000e2e0000000000 */
[----:B0-----:R0:W1:Y:S02]  /*04a0*/  SYNCS.EXCH.64 URZ, [UR6+0x18000], UR4 ;  /* 0x01800004063f75b2 */ /* 0x0010640008000100 */
[----:B0-----:R-:W-:-:S02]  /*04b0*/  R2UR UR4, R22 ;  /* 0x00000000160472ca */ /* 0x001fc400000e0000 */
[----:B------:R-:W-:Y:S01]  /*04c0*/  R2UR UR5, R3 ;  /* 0x00000000030572ca */ /* 0x000fe200000e0000 */
[----:B-1----:R0:W-:-:S14]  /*04d0*/  SYNCS.ARRIVE.TRANS64 RZ, [UR6+0x18000], R2 ;  /* 0x01800002ffff79a7 */ /* 0x0021dc0008000006 */
.L_x_3447:
[----:B------:R-:W-:Y:S01]  /*04e0*/  @P0 ELECT P2, URZ, PT ;  /* 0x00000000003f082f */ /* 0x000fe20003840000 */
[----:B------:R1:W-:-:S12]  /*04f0*/  UBLKCP.S.G [UR6], [UR4], UR10 ;  /* 0x00000006040073ba */ /* 0x0003d8000800020a */
[----:B------:R-:W-:Y:S02]  /*0500*/  @P2 PLOP3.LUT P0, PT, P2, PT, PT, 0x8, 0x0 ;  /* 0x000000000000281c */ /* 0x000fe4000170e170 */
[----:B------:R-:W-:-:S11]  /*0510*/  PLOP3.LUT P2, PT, PT, PT, PT, 0x8, 0x0 ;  /* 0x000000000000781c */ /* 0x000fd60003f4e170 */
[----:B-1----:R-:W-:Y:S05]  /*0520*/  @P0 BRA.U.ANY `(.L_x_3447) ;  /* 0xfffffffd00ec0947 */ /* 0x002fea000393ffff */
.L_x_3446:
[----:B------:R-:W-:Y:S05]  /*0530*/  BSYNC B0 ;  /* 0x0000000000007941 */ /* 0x000fea0003800000 */
.L_x_3445:
[----:B------:R-:W-:Y:S01]  /*0540*/  BAR.SYNC.DEFER_BLOCKING 0x0 ;  /* 0x0000000000007b1d */ /* 0x000fe20000010000 */
[----:B------:R-:W-:Y:S02]  /*0550*/  MOV R57, 0x400 ;  /* 0x0000040000397802 */ /* 0x000fe40000000f00 */
[----:B------:R-:W-:Y:S02]  /*0560*/  CS2R R78, SRZ ;  /* 0x00000000004e7805 */ /* 0x000fe4000001ff00 */
[----:B0-----:R-:W-:Y:S01]  /*0570*/  SHF.L.U32 R2, RZ, 0x1f, RZ ;  /* 0x0000001fff027819 */ /* 0x001fe200000006ff */
[--C-:B------:R-:W-:Y:S01]  /*0580*/  @P1 IMAD.MOV.U32 R78, RZ, RZ, R9.reuse ;  /* 0x000000ffff4e1224 */ /* 0x100fe200078e0009 */
[----:B------:R-:W-:Y:S02]  /*0590*/  LEA R57, R12, R57, 0x18 ;  /* 0x000000390c397211 */ /* 0x000fe400078ec0ff */
[----:B------:R-:W-:-:S07]  /*05a0*/  @P1 SHF.R.S32.HI R79, RZ, 0x1f, R9 ;  /* 0x0000001fff4f1819 */ /* 0x000fce0000011409 */
.L_x_3448:
[----:B0-----:R0:W1:Y:S02]  /*05b0*/  SYNCS.PHASECHK.TRANS64.TRYWAIT P0, [R57+URZ+0x18000], R2 ;  /* 0x01800002390075a7 */ /* 0x001064000800017f */
[----:B-1----:R-:W-:Y:S05]  /*05c0*/  @!P0 NANOSLEEP.SYNCS 0x989680 ;  /* 0x009896800000895d */ /* 0x002fea0003900000 */
[----:B------:R-:W1:Y:S02]  /*05d0*/  @!P0 SYNCS.PHASECHK.TRANS64 P0, [R57+URZ+0x18000], R2 ;  /* 0x01800002390085a7 */ /* 0x000e64000800007f */
[----:B-1----:R-:W-:Y:S05]  /*05e0*/  @!P0 BRA `(.L_x_3448) ;  /* 0xfffffffc00f08947 */ /* 0x002fea000383ffff */
[----:B0-----:R-:W-:Y:S01]  /*05f0*/  SHF.R.S32.HI R2, RZ, 0x1f, R17 ;  /* 0x0000001fff027819 */ /* 0x001fe20000011411 */
[----:B------:R-:W-:Y:S01]  /*0600*/  ULDC UR4, c[0x0][0x268] ;  /* 0x00009a0000047ab9 */ /* 0x000fe20000000800 */
[----:B------:R-:W-:Y:S01]  /*0610*/  VIADDMNMX R0, R0, -R11, 0x80, PT ;  /* 0x0000008000007446 */ /* 0x000fe2000380090b */
[----:B------:R-:W-:Y:S01]  /*0620*/  ULDC.64 UR6, c[0x0][0x258] ;  /* 0x0000960000067ab9 */ /* 0x000fe20000000a00 */
[CC--:B------:R-:W-:Y:S01]  /*0630*/  LEA.HI R3, R2.reuse, R17.reuse, RZ, 0x7 ;  /* 0x0000001102037211 */ /* 0x0c0fe200078f38ff */
[----:B------:R-:W-:Y:S01]  /*0640*/  IMAD R7, R7, UR6, RZ ;  /* 0x0000000607077c24 */ /* 0x000fe2000f8e02ff */
[----:B------:R-:W-:Y:S01]  /*0650*/  LEA.HI R9, R2, R17, RZ, 0x4 ;  /* 0x0000001102097211 */ /* 0x000fe200078f20ff */
[----:B------:R-:W-:Y:S01]  /*0660*/  BSSY B0, `(.L_x_3449) ;  /* 0x00000d1000007945 */ /* 0x000fe20003800000 */
[----:B------:R-:W-:Y:S02]  /*0670*/  LOP3.LUT R4, R3, 0xfffff80, RZ, 0xc0, !PT ;  /* 0x0fffff8003047812 */ /* 0x000fe400078ec0ff */
[----:B------:R-:W-:-:S02]  /*0680*/  SHF.R.S32.HI R25, RZ, 0x7, R3 ;  /* 0x00000007ff197819 */ /* 0x000fc40000011403 */
[-C--:B------:R-:W-:Y:S02]  /*0690*/  IADD3 R4, -R4, R17.reuse, RZ ;  /* 0x0000001104047210 */ /* 0x080fe40007ffe1ff */
[----:B------:R-:W-:Y:S02]  /*06a0*/  LOP3.LUT R3, R9, 0xfffffff0, RZ, 0xc0, !PT ;  /* 0xfffffff009037812 */ /* 0x000fe400078ec0ff */
[----:B------:R-:W-:Y:S01]  /*06b0*/  LEA.HI R2, R2, R17, RZ, 0x5 ;  /* 0x0000001102027211 */ /* 0x000fe200078f28ff */
[----:B------:R-:W-:Y:S01]  /*06c0*/  IMAD R4, R25, 0x800, R4 ;  /* 0x0000080019047824 */ /* 0x000fe200078e0204 */
[----:B------:R-:W-:Y:S01]  /*06d0*/  SHF.R.S32.HI R9, RZ, 0x4, R9 ;  /* 0x00000004ff097819 */ /* 0x000fe20000011409 */
[----:B------:R-:W-:Y:S02]  /*06e0*/  IMAD.IADD R3, R17, 0x1, -R3 ;  /* 0x0000000111037824 */ /* 0x000fe400078e0a03 */
[----:B------:R-:W-:Y:S01]  /*06f0*/  IMAD.SHL.U32 R80, R4, 0x4, RZ ;  /* 0x0000000404507824 */ /* 0x000fe200078e00ff */
[C---:B------:R-:W-:Y:S01]  /*0700*/  SHF.L.U32 R11, R9.reuse, 0x6, RZ ;  /* 0x00000006090b7819 */ /* 0x040fe200000006ff */
[----:B------:R-:W-:Y:S01]  /*0710*/  IMAD.SHL.U32 R16, R2, 0x20, RZ ;  /* 0x0000002002107824 */ /* 0x000fe200078e00ff */
[----:B------:R-:W-:Y:S01]  /*0720*/  SHF.R.S32.HI R4, RZ, 0x1f, R3 ;  /* 0x0000001fff047819 */ /* 0x000fe20000011403 */
[----:B------:R-:W-:Y:S01]  /*0730*/  IMAD.SHL.U32 R24, R9, 0x8, RZ ;  /* 0x0000000809187824 */ /* 0x000fe200078e00ff */
[----:B------:R-:W-:-:S02]  /*0740*/  LEA R80, R80, R57, 0x2 ;  /* 0x0000003950507211 */ /* 0x000fc400078e10ff */
[----:B------:R-:W-:Y:S02]  /*0750*/  LEA.HI R4, R4, R3, RZ, 0x3 ;  /* 0x0000000304047211 */ /* 0x000fe400078f18ff */
[----:B------:R-:W-:Y:S01]  /*0760*/  LOP3.LUT R23, R11, 0x1c0, RZ, 0xc0, !PT ;  /* 0x000001c00b177812 */ /* 0x000fe200078ec0ff */
[----:B------:R-:W0:Y:S01]  /*0770*/  LDS.128 R40, [R80] ;  /* 0x0000000050287984 */ /* 0x000e220000000c00 */
[----:B------:R-:W-:Y:S02]  /*0780*/  LOP3.LUT R2, R4, 0xfffffff8, RZ, 0xc0, !PT ;  /* 0xfffffff804027812 */ /* 0x000fe400078ec0ff */
[----:B------:R-:W-:Y:S01]  /*0790*/  LOP3.LUT R21, R16, 0x7ffffc00, RZ, 0xc0, !PT ;  /* 0x7ffffc0010157812 */ /* 0x000fe200078ec0ff */
[----:B------:R-:W1:Y:S01]  /*07a0*/  LDS.128 R44, [R80+0x800] ;  /* 0x00080000502c7984 */ /* 0x000e620000000c00 */
[----:B------:R-:W-:Y:S01]  /*07b0*/  SHF.R.S32.HI R26, RZ, 0x3, R4 ;  /* 0x00000003ff1a7819 */ /* 0x000fe20000011404 */
[----:B------:R-:W-:Y:S01]  /*07c0*/  IMAD.IADD R2, R3, 0x1, -R2 ;  /* 0x0000000103027824 */ /* 0x000fe200078e0a02 */
[----:B------:R-:W-:Y:S01]  /*07d0*/  SHF.R.U32.HI R29, RZ, 0x3, R23 ;  /* 0x00000003ff1d7819 */ /* 0x000fe20000011617 */
[----:B------:R-:W2:Y:S01]  /*07e0*/  LDS.128 R12, [R80+0x1000] ;  /* 0x00100000500c7984 */ /* 0x000ea20000000c00 */
[----:B------:R-:W-:Y:S01]  /*07f0*/  LEA R34, R26, R25, 0x4 ;  /* 0x000000191a227211 */ /* 0x000fe200078e20ff */
[C---:B------:R-:W-:Y:S01]  /*0800*/  IMAD.SHL.U32 R20, R2.reuse, 0x8, RZ ;  /* 0x0000000802147824 */ /* 0x040fe200078e00ff */
[----:B------:R-:W-:Y:S01]  /*0810*/  SHF.L.U32 R11, R2, 0x6, RZ ;  /* 0x00000006020b7819 */ /* 0x000fe200000006ff */
[----:B------:R-:W3:Y:S01]  /*0820*/  LDS.128 R52, [R80+0x1800] ;  /* 0x0018000050347984 */ /* 0x000ee20000000c00 */
[----:B------:R-:W-:Y:S01]  /*0830*/  IMAD R32, R26, 0x200, R21 ;  /* 0x000002001a207824 */ /* 0x000fe200078e0215 */
[----:B------:R-:W-:-:S02]  /*0840*/  R2P PR, R2, 0x6 ;  /* 0x0000000602007804 */ /* 0x000fc40000000000 */
[----:B------:R-:W4:Y:S01]  /*0850*/  LDS.128 R16, [R80+0x2000] ;  /* 0x0020000050107984 */ /* 0x000f220000000c00 */
[----:B------:R-:W-:Y:S02]  /*0860*/  LOP3.LUT R11, R11, 0x1c0, RZ, 0xc0, !PT ;  /* 0x000001c00b0b7812 */ /* 0x000fe400078ec0ff */
[----:B------:R-:W-:Y:S01]  /*0870*/  LOP3.LUT R28, R23, 0x38, R20, 0xf8, !PT ;  /* 0x00000038171c7812 */ /* 0x000fe200078ef814 */
[----:B------:R-:W-:Y:S01]  /*0880*/  LDS.128 R36, [R80+0x4800] ;  /* 0x0048000050247984 */ /* 0x000fe20000000c00 */
[----:B------:R-:W-:Y:S02]  /*0890*/  LOP3.LUT R4, R11, 0x8, R24, 0xf8, !PT ;  /* 0x000000080b047812 */ /* 0x000fe400078ef818 */
[----:B------:R-:W-:Y:S01]  /*08a0*/  SHF.R.U32.HI R11, RZ, 0x3, R11 ;  /* 0x00000003ff0b7819 */ /* 0x000fe2000001160b */
[----:B------:R-:W5:Y:S01]  /*08b0*/  LDS.128 R20, [R80+0x2800] ;  /* 0x0028000050147984 */ /* 0x000f620000000c00 */
[----:B------:R-:W-:Y:S02]  /*08c0*/  LOP3.LUT R33, R28, R29, RZ, 0x3c, !PT ;  /* 0x0000001d1c217212 */ /* 0x000fe400078e3cff */
[----:B------:R-:W-:Y:S01]  /*08d0*/  LOP3.LUT R11, R4, R11, RZ, 0x3c, !PT ;  /* 0x0000000b040b7212 */ /* 0x000fe200078e3cff */
[----:B------:R-:W5:Y:S02]  /*08e0*/  LDS.128 R24, [R80+0x3000] ;  /* 0x0030000050187984 */ /* 0x000f640000000c00 */
[----:B------:R-:W-:-:S02]  /*08f0*/  IMAD.U32 R4, R34, 0x200, R33 ;  /* 0x0000020022047824 */ /* 0x000fc400078e0021 */
[----:B------:R-:W5:Y:S01]  /*0900*/  LDS.128 R28, [R80+0x3800] ;  /* 0x00380000501c7984 */ /* 0x000f620000000c00 */
[----:B------:R-:W-:-:S03]  /*0910*/  IMAD.IADD R2, R11, 0x1, R32 ;  /* 0x000000010b027824 */ /* 0x000fc600078e0220 */
[----:B------:R-:W5:Y:S01]  /*0920*/  LDS.128 R32, [R80+0x4000] ;  /* 0x0040000050207984 */ /* 0x000f620000000c00 */
[----:B0-----:R-:W-:Y:S01]  /*0930*/  FMUL.FTZ R11, R40, UR4 ;  /* 0x00000004280b7c20 */ /* 0x001fe20008410000 */
[----:B------:R-:W-:Y:S01]  /*0940*/  FMUL.FTZ R56, R41, UR4 ;  /* 0x0000000429387c20 */ /* 0x000fe20008410000 */
[----:B------:R-:W-:Y:S01]  /*0950*/  FMUL.FTZ R58, R42, UR4 ;  /* 0x000000042a3a7c20 */ /* 0x000fe20008410000 */
[----:B------:R-:W-:Y:S01]  /*0960*/  FMUL.FTZ R61, R43, UR4 ;  /* 0x000000042b3d7c20 */ /* 0x000fe20008410000 */
[----:B-1----:R-:W-:Y:S01]  /*0970*/  FMUL.FTZ R59, R44, UR4 ;  /* 0x000000042c3b7c20 */ /* 0x002fe20008410000 */
[----:B------:R-:W-:Y:S01]  /*0980*/  FMUL.FTZ R64, R45, UR4 ;  /* 0x000000042d407c20 */ /* 0x000fe20008410000 */
[----:B------:R-:W0:Y:S01]  /*0990*/  LDS.128 R40, [R80+0x5000] ;  /* 0x0050000050287984 */ /* 0x000e220000000c00 */
[----:B------:R-:W-:Y:S01]  /*09a0*/  FMUL.FTZ R60, R46, UR4 ;  /* 0x000000042e3c7c20 */ /* 0x000fe20008410000 */
[----:B------:R-:W-:Y:S01]  /*09b0*/  FMUL.FTZ R63, R47, UR4 ;  /* 0x000000042f3f7c20 */ /* 0x000fe20008410000 */
[----:B--2---:R-:W-:Y:S01]  /*09c0*/  FMUL.FTZ R62, R12, UR4 ;  /* 0x000000040c3e7c20 */ /* 0x004fe20008410000 */
[----:B------:R-:W1:Y:S01]  /*09d0*/  LDS.128 R44, [R80+0x5800] ;  /* 0x00580000502c7984 */ /* 0x000e620000000c00 */
[----:B------:R-:W-:Y:S01]  /*09e0*/  FMUL.FTZ R67, R13, UR4 ;  /* 0x000000040d437c20 */ /* 0x000fe20008410000 */
[----:B------:R-:W-:Y:S01]  /*09f0*/  FMUL.FTZ R65, R14, UR4 ;  /* 0x000000040e417c20 */ /* 0x000fe20008410000 */
[----:B------:R-:W-:Y:S01]  /*0a00*/  FMUL.FTZ R68, R15, UR4 ;  /* 0x000000040f447c20 */ /* 0x000fe20008410000 */
[----:B------:R-:W2:Y:S01]  /*0a10*/  LDS.128 R48, [R80+0x6000] ;  /* 0x0060000050307984 */ /* 0x000ea20000000c00 */
[----:B---3--:R-:W-:Y:S01]  /*0a20*/  FMUL.FTZ R66, R52, UR4 ;  /* 0x0000000434427c20 */ /* 0x008fe20008410000 */
[----:B------:R-:W-:Y:S01]  /*0a30*/  FMUL.FTZ R71, R53, UR4 ;  /* 0x0000000435477c20 */ /* 0x000fe20008410000 */
[----:B------:R-:W-:Y:S01]  /*0a40*/  FMUL.FTZ R69, R54, UR4 ;  /* 0x0000000436457c20 */ /* 0x000fe20008410000 */
[----:B------:R-:W3:Y:S01]  /*0a50*/  LDS.128 R12, [R80+0x6800] ;  /* 0x00680000500c7984 */ /* 0x000ee20000000c00 */
[----:B------:R-:W-:Y:S01]  /*0a60*/  FMUL.FTZ R72, R55, UR4 ;  /* 0x0000000437487c20 */ /* 0x000fe20008410000 */
[----:B----4-:R-:W-:Y:S01]  /*0a70*/  FMUL.FTZ R70, R16, UR4 ;  /* 0x0000000410467c20 */ /* 0x010fe20008410000 */
[----:B------:R-:W-:Y:S01]  /*0a80*/  FMUL.FTZ R75, R17, UR4 ;  /* 0x00000004114b7c20 */ /* 0x000fe20008410000 */
[----:B------:R-:W4:Y:S01]  /*0a90*/  LDS.128 R52, [R80+0x7000] ;  /* 0x0070000050347984 */ /* 0x000f220000000c00 */
[----:B------:R-:W-:Y:S01]  /*0aa0*/  FMUL.FTZ R73, R18, UR4 ;  /* 0x0000000412497c20 */ /* 0x000fe20008410000 */
[----:B------:R-:W-:Y:S01]  /*0ab0*/  FMUL.FTZ R74, R19, UR4 ;  /* 0x00000004134a7c20 */ /* 0x000fe20008410000 */
[----:B-----5:R-:W-:Y:S01]  /*0ac0*/  FMUL.FTZ R77, R21, UR4 ;  /* 0x00000004154d7c20 */ /* 0x020fe20008410000 */
[----:B------:R-:W5:Y:S01]  /*0ad0*/  LDS.128 R16, [R80+0x7800] ;  /* 0x0078000050107984 */ /* 0x000f620000000c00 */
        /* <DEDUP_REMOVED lines=13> */
[----:B------:R-:W-:Y:S01]  /*0bb0*/  F2FP.F16.F32.PACK_AB R73, R74, R73 ;  /* 0x000000494a49723e */ /* 0x000fe200000000ff */
[----:B------:R-:W-:Y:S01]  /*0bc0*/  FMUL.FTZ R31, R31, UR4 ;  /* 0x000000041f1f7c20 */ /* 0x000fe20008410000 */
[----:B------:R-:W-:Y:S01]  /*0bd0*/  F2FP.F16.F32.PACK_AB R74, R77, R20 ;  /* 0x000000144d4a723e */ /* 0x000fe200000000ff */
[----:B------:R-:W-:Y:S01]  /*0be0*/  FMUL.FTZ R29, R29, UR4 ;  /* 0x000000041d1d7c20 */ /* 0x000fe20008410000 */
[----:B------:R-:W-:Y:S01]  /*0bf0*/  F2FP.F16.F32.PACK_AB R20, R25, R22 ;  /* 0x000000161914723e */ /* 0x000fe200000000ff */
[----:B------:R-:W-:Y:S01]  /*0c00*/  FMUL.FTZ R35, R35, UR4 ;  /* 0x0000000423237c20 */ /* 0x000fe20008410000 */
[----:B0-----:R-:W-:Y:S01]  /*0c10*/  FMUL.FTZ R36, R40, UR4 ;  /* 0x0000000428247c20 */ /* 0x001fe20008410000 */
[----:B------:R-:W-:Y:S01]  /*0c20*/  FMUL.FTZ R38, R42, UR4 ;  /* 0x000000042a267c20 */ /* 0x000fe20008410000 */
[----:B------:R-:W-:Y:S01]  /*0c30*/  F2FP.F16.F32.PACK_AB R22, R29, R24 ;  /* 0x000000181d16723e */ /* 0x000fe200000000ff */
[----:B------:R-:W-:Y:S01]  /*0c40*/  FMUL.FTZ R37, R37, UR4 ;  /* 0x0000000425257c20 */ /* 0x000fe20008410000 */
[----:B-1----:R-:W-:Y:S01]  /*0c50*/  FMUL.FTZ R40, R44, UR4 ;  /* 0x000000042c287c20 */ /* 0x002fe20008410000 */
[----:B------:R-:W-:Y:S01]  /*0c60*/  FMUL.FTZ R42, R46, UR4 ;  /* 0x000000042e2a7c20 */ /* 0x000fe20008410000 */
[----:B------:R-:W-:Y:S01]  /*0c70*/  FMUL.FTZ R43, R43, UR4 ;  /* 0x000000042b2b7c20 */ /* 0x000fe20008410000 */
[----:B------:R-:W-:Y:S01]  /*0c80*/  FMUL.FTZ R33, R33, UR4 ;  /* 0x0000000421217c20 */ /* 0x000fe20008410000 */
[----:B--2---:R-:W-:Y:S01]  /*0c90*/  FMUL.FTZ R44, R48, UR4 ;  /* 0x00000004302c7c20 */ /* 0x004fe20008410000 */
[----:B------:R-:W-:Y:S01]  /*0ca0*/  FMUL.FTZ R46, R50, UR4 ;  /* 0x00000004322e7c20 */ /* 0x000fe20008410000 */
[----:B------:R-:W-:Y:S01]  /*0cb0*/  FMUL.FTZ R39, R39, UR4 ;  /* 0x0000000427277c20 */ /* 0x000fe20008410000 */
[----:B------:R-:W-:Y:S01]  /*0cc0*/  FMUL.FTZ R45, R45, UR4 ;  /* 0x000000042d2d7c20 */ /* 0x000fe20008410000 */
[----:B---3--:R-:W-:Y:S01]  /*0cd0*/  FMUL.FTZ R48, R12, UR4 ;  /* 0x000000040c307c20 */ /* 0x008fe20008410000 */
[----:B------:R-:W-:Y:S01]  /*0ce0*/  F2FP.F16.F32.PACK_AB R12, R56, R11 ;  /* 0x0000000b380c723e */ /* 0x000fe200000000ff */
[----:B------:R-:W-:Y:S01]  /*0cf0*/  HFMA2.MMA R56, -RZ, RZ, 0, 1.9073486328125e-06 ;  /* 0x00000020ff387435 */ /* 0x000fe200000001ff */
[----:B------:R-:W-:Y:S01]  /*0d00*/  FMUL.FTZ R50, R14, UR4 ;  /* 0x000000040e327c20 */ /* 0x000fe20008410000 */
[----:B------:R-:W-:Y:S01]  /*0d10*/  F2FP.F16.F32.PACK_AB R14, R64, R59 ;  /* 0x0000003b400e723e */ /* 0x000fe200000000ff */
[----:B------:R-:W-:Y:S01]  /*0d20*/  VIADD R11, R57, 0x10000 ;  /* 0x00010000390b7836 */ /* 0x000fe20000000000 */
[----:B------:R-:W-:Y:S01]  /*0d30*/  F2FP.F16.F32.PACK_AB R64, R67, R62 ;  /* 0x0000003e4340723e */ /* 0x000fe200000000ff */
[----:B----4-:R-:W-:Y:S01]  /*0d40*/  FMUL.FTZ R85, R53, UR4 ;  /* 0x0000000435557c20 */ /* 0x010fe20008410000 */
[----:B------:R-:W-:Y:S01]  /*0d50*/  F2FP.F16.F32.PACK_AB R67, R72, R69 ;  /* 0x000000454843723e */ /* 0x000fe200000000ff */
[----:B------:R-:W-:Y:S01]  /*0d60*/  FMUL.FTZ R53, R54, UR4 ;  /* 0x0000000436357c20 */ /* 0x000fe20008410000 */
[----:B------:R-:W-:Y:S01]  /*0d70*/  F2FP.F16.F32.PACK_AB R72, R75, R70 ;  /* 0x000000464b48723e */ /* 0x000fe200000000ff */
[----:B------:R-:W-:Y:S01]  /*0d80*/  FMUL.FTZ R81, R13, UR4 ;  /* 0x000000040d517c20 */ /* 0x000fe20008410000 */
[----:B------:R-:W-:Y:S01]  /*0d90*/  F2FP.F16.F32.PACK_AB R75, R76, R21 ;  /* 0x000000154c4b723e */ /* 0x000fe200000000ff */
[----:B------:R-:W-:Y:S01]  /*0da0*/  FMUL.FTZ R83, R15, UR4 ;  /* 0x000000040f537c20 */ /* 0x000fe20008410000 */
[----:B------:R-:W-:Y:S01]  /*0db0*/  F2FP.F16.F32.PACK_AB R21, R27, R23 ;  /* 0x000000171b15723e */ /* 0x000fe200000000ff */
[----:B------:R-:W-:Y:S01]  /*0dc0*/  IMAD.MOV.U32 R27, RZ, RZ, 0x40 ;  /* 0x00000040ff1b7424 */ /* 0x000fe200078e00ff */
[----:B------:R-:W-:Y:S01]  /*0dd0*/  SEL R56, R56, 0xffffffe0, !P1 ;  /* 0xffffffe038387807 */ /* 0x000fe20004800000 */
[----:B------:R-:W-:Y:S01]  /*0de0*/  FMUL.FTZ R54, R55, UR4 ;  /* 0x0000000437367c20 */ /* 0x000fe20008410000 */
[----:B------:R-:W-:Y:S01]  /*0df0*/  LEA R25, R2, R11, 0x1 ;  /* 0x0000000b02197211 */ /* 0x000fe200078e08ff */
[----:B------:R-:W-:Y:S01]  /*0e00*/  FMUL.FTZ R41, R41, UR4 ;  /* 0x0000000429297c20 */ /* 0x000fe20008410000 */
[----:B------:R-:W-:Y:S01]  /*0e10*/  F2FP.F16.F32.PACK_AB R23, R31, R26 ;  /* 0x0000001a1f17723e */ /* 0x000fe200000000ff */
[----:B------:R-:W-:Y:S01]  /*0e20*/  FMUL.FTZ R47, R47, UR4 ;  /* 0x000000042f2f7c20 */ /* 0x000fe20008410000 */
[----:B------:R-:W-:Y:S01]  /*0e30*/  SEL R26, R27, 0xffffffc0, !P2 ;  /* 0xffffffc01b1a7807 */ /* 0x000fe20005000000 */
[----:B------:R-:W-:-:S02]  /*0e40*/  IMAD.IADD R24, R25, 0x1, R56 ;  /* 0x0000000119187824 */ /* 0x000fc400078e0238 */
[----:B------:R-:W-:Y:S01]  /*0e50*/  FMUL.FTZ R51, R51, UR4 ;  /* 0x0000000433337c20 */ /* 0x000fe20008410000 */
[----:B------:R-:W-:Y:S01]  /*0e60*/  F2FP.F16.F32.PACK_AB R13, R61, R58 ;  /* 0x0000003a3d0d723e */ /* 0x000fe200000000ff */
[--C-:B------:R-:W-:Y:S01]  /*0e70*/  IMAD R2, R2, 0x2, R57.reuse ;  /* 0x0000000202027824 */ /* 0x100fe200078e0239 */
[----:B------:R-:W-:Y:S01]  /*0e80*/  F2FP.F16.F32.PACK_AB R15, R63, R60 ;  /* 0x0000003c3f0f723e */ /* 0x000fe200000000ff */
[----:B-----5:R-:W-:Y:S01]  /*0e90*/  FMUL.FTZ R55, R18, UR4 ;  /* 0x0000000412377c20 */ /* 0x020fe20008410000 */
[----:B------:R-:W-:Y:S01]  /*0ea0*/  FMUL.FTZ R49, R49, UR4 ;  /* 0x0000000431317c20 */ /* 0x000fe20008410000 */
[----:B------:R-:W-:Y:S01]  /*0eb0*/  F2FP.F16.F32.PACK_AB R65, R68, R65 ;  /* 0x000000414441723e */ /* 0x000fe200000000ff */
[----:B------:R-:W-:Y:S01]  /*0ec0*/  IMAD.IADD R18, R24, 0x1, R26 ;  /* 0x0000000118127824 */ /* 0x000fe200078e021a */
[----:B------:R-:W-:Y:S01]  /*0ed0*/  F2FP.F16.F32.PACK_AB R66, R71, R66 ;  /* 0x000000424742723e */ /* 0x000fe200000000ff */
[----:B------:R-:W-:Y:S01]  /*0ee0*/  FMUL.FTZ R52, R52, UR4 ;  /* 0x0000000434347c20 */ /* 0x000fe20008410000 */
[----:B------:R-:W-:Y:S01]  /*0ef0*/  IADD3 R25, R25, R26, RZ ;  /* 0x0000001a19197210 */ /* 0x000fe20007ffe0ff */
[----:B------:R-:W-:Y:S01]  /*0f00*/  FMUL.FTZ R16, R16, UR4 ;  /* 0x0000000410107c20 */ /* 0x000fe20008410000 */
[----:B------:R-:W-:Y:S01]  /*0f10*/  F2FP.F16.F32.PACK_AB R29, R35, R30 ;  /* 0x0000001e231d723e */ /* 0x000fe200000000ff */
[----:B------:R-:W-:Y:S01]  /*0f20*/  FMUL.FTZ R17, R17, UR4 ;  /* 0x0000000411117c20 */ /* 0x000fe20008410000 */
[----:B------:R-:W-:Y:S01]  /*0f30*/  FMUL.FTZ R26, R19, UR4 ;  /* 0x00000004131a7c20 */ /* 0x000fe20008410000 */
[----:B------:R-:W-:Y:S01]  /*0f40*/  F2FP.F16.F32.PACK_AB R30, R37, R32 ;  /* 0x00000020251e723e */ /* 0x000fe200000000ff */
[----:B------:R-:W-:Y:S01]  /*0f50*/  STSM.16.M88.4 [R2+0x10000], R12 ;  /* 0x0100000c02007844 */ /* 0x000fe20000000200 */
[----:B------:R-:W-:Y:S01]  /*0f60*/  F2FP.F16.F32.PACK_AB R37, R43, R38 ;  /* 0x000000262b25723e */ /* 0x000fe200000000ff */
[C---:B------:R-:W-:Y:S01]  /*0f70*/  IMAD R57, R4.reuse, 0x2, R57 ;  /* 0x0000000204397824 */ /* 0x040fe200078e0239 */
[----:B------:R-:W-:Y:S01]  /*0f80*/  F2FP.F16.F32.PACK_AB R28, R33, R28 ;  /* 0x0000001c211c723e */ /* 0x000fe200000000ff */
[----:B------:R-:W-:Y:S01]  /*0f90*/  STSM.16.M88.4 [R24], R64 ;  /* 0x0000004018007844 */ /* 0x000fe20000000200 */
[----:B------:R-:W-:Y:S01]  /*0fa0*/  F2FP.F16.F32.PACK_AB R31, R39, R34 ;  /* 0x00000022271f723e */ /* 0x000fe200000000ff */
[----:B------:R-:W-:Y:S01]  /*0fb0*/  ULDC UR4, c[0x0][0x244] ;  /* 0x0000910000047ab9 */ /* 0x000fe20000000800 */
[----:B------:R-:W-:Y:S01]  /*0fc0*/  F2FP.F16.F32.PACK_AB R38, R45, R40 ;  /* 0x000000282d26723e */ /* 0x000fe200000000ff */
[----:B------:R-:W-:Y:S01]  /*0fd0*/  STSM.16.M88.4 [R25], R72 ;  /* 0x0000004819007844 */ /* 0x000fe20000000200 */
[----:B------:R-:W-:Y:S01]  /*0fe0*/  F2FP.F16.F32.PACK_AB R36, R41, R36 ;  /* 0x000000242924723e */ /* 0x000fe200000000ff */
[----:B------:R-:W-:Y:S01]  /*0ff0*/  IMAD R11, R4, 0x2, R11 ;  /* 0x00000002040b7824 */ /* 0x000fe200078e020b */
        /* <DEDUP_REMOVED lines=13> */
[----:B0-----:R-:W-:Y:S01]  /*10d0*/  IMAD R23, R10, UR7, R7 ;  /* 0x000000070a177c24 */ /* 0x001fe2000f8e0207 */
[----:B------:R-:W-:Y:S01]  /*10e0*/  SHF.L.U32 R20, R3, 0x3, RZ ;  /* 0x0000000303147819 */ /* 0x000fe200000006ff */
[C---:B------:R-:W-:Y:S01]  /*10f0*/  VIADD R3, R9.reuse, 0x10 ;  /* 0x0000001009037836 */ /* 0x040fe20000000000 */
[C---:B------:R-:W-:Y:S01]  /*1100*/  IADD3 R16, P1, R9.reuse, R78, RZ ;  /* 0x0000004e09107210 */ /* 0x040fe20007f3e0ff */
[----:B------:R2:W-:Y:S01]  /*1110*/  STSM.16.M88.4 [R18+0x4000], R52 ;  /* 0x0040003412007844 */ /* 0x0005e20000000200 */
[----:B------:R-:W-:Y:S01]  /*1120*/  BAR.SYNC.DEFER_BLOCKING 0x0 ;  /* 0x0000000000007b1d */ /* 0x000fe20000010000 */
[----:B------:R-:W-:Y:S01]  /*1130*/  ISETP.GE.AND P0, PT, R20, UR4, PT ;  /* 0x0000000414007c0c */ /* 0x000fe2000bf06270 */
[C---:B------:R-:W-:Y:S01]  /*1140*/  VIADD R7, R9.reuse, 0x20 ;  /* 0x0000002009077836 */ /* 0x040fe20000000000 */
[--C-:B------:R-:W-:Y:S02]  /*1150*/  SHF.R.S32.HI R21, RZ, 0x1f, R20.reuse ;  /* 0x0000001fff157819 */ /* 0x100fe40000011414 */
[----:B------:R-:W-:Y:S01]  /*1160*/  LEA.HI.X.SX32 R17, R9, R79, 0x1, P1 ;  /* 0x0000004f09117211 */ /* 0x000fe200008f0eff */
[----:B------:R-:W-:Y:S01]  /*1170*/  ULDC.64 UR4, c[0x0][0x260] ;  /* 0x0000980000047ab9 */ /* 0x000fe20000000a00 */
[-C--:B------:R-:W-:Y:S01]  /*1180*/  ISETP.GE.OR P6, PT, R3, R0.reuse, P0 ;  /* 0x000000000300720c */ /* 0x080fe200007c6670 */
[----:B-1----:R-:W-:Y:S01]  /*1190*/  IMAD.WIDE.U32 R2, R10, UR6, R20 ;  /* 0x000000060a027c25 */ /* 0x002fe2000f8e0014 */
[----:B------:R-:W-:-:S02]  /*11a0*/  ISETP.GE.OR P1, PT, R9, R0, P0 ;  /* 0x000000000900720c */ /* 0x000fc40000726670 */
[----:B------:R-:W-:Y:S01]  /*11b0*/  IADD3 R19, R9, 0x30, RZ ;  /* 0x0000003009137810 */ /* 0x000fe20007ffe0ff */
[----:B------:R-:W-:Y:S01]  /*11c0*/  IMAD R5, R5, UR4, RZ ;  /* 0x0000000405057c24 */ /* 0x000fe2000f8e02ff */
[----:B------:R-:W-:Y:S01]  /*11d0*/  IADD3 R3, R3, R23, RZ ;  /* 0x0000001703037210 */ /* 0x000fe20007ffe0ff */
[----:B------:R-:W-:Y:S01]  /*11e0*/  VIADD R21, R9, 0x60 ;  /* 0x0000006009157836 */ /* 0x000fe20000000000 */
[-C--:B------:R-:W-:Y:S01]  /*11f0*/  ISETP.GE.OR P5, PT, R7, R0.reuse, P0 ;  /* 0x000000000700720c */ /* 0x080fe200007a6670 */
[----:B------:R-:W-:Y:S01]  /*1200*/  VIADD R7, R9, 0x40 ;  /* 0x0000004009077836 */ /* 0x000fe20000000000 */
[-C--:B------:R-:W-:Y:S01]  /*1210*/  ISETP.GE.OR P4, PT, R19, R0.reuse, P0 ;  /* 0x000000001300720c */ /* 0x080fe20000786670 */
[C---:B------:R-:W-:Y:S01]  /*1220*/  VIADD R19, R9.reuse, 0x50 ;  /* 0x0000005009137836 */ /* 0x040fe20000000000 */
[----:B------:R-:W-:Y:S01]  /*1230*/  IADD3 R23, R9, 0x70, RZ ;  /* 0x0000007009177810 */ /* 0x000fe20007ffe0ff */
[C---:B------:R-:W-:Y:S01]  /*1240*/  IMAD R5, R8.reuse, UR5, R5 ;  /* 0x0000000508057c24 */ /* 0x040fe2000f8e0205 */
[-C--:B------:R-:W-:Y:S01]  /*1250*/  ISETP.GE.OR P3, PT, R7, R0.reuse, P0 ;  /* 0x000000000700720c */ /* 0x080fe20000766670 */
[----:B------:R-:W-:Y:S01]  /*1260*/  IMAD.WIDE.U32 R2, R8, UR4, R2 ;  /* 0x0000000408027c25 */ /* 0x000fe2000f8e0002 */
[----:B------:R-:W-:Y:S01]  /*1270*/  ISETP.GE.OR P2, PT, R19, R0, P0 ;  /* 0x000000001300720c */ /* 0x000fe20000746670 */
[----:B------:R2:W0:Y:S02]  /*1280*/  LDS.128 R12, [R57+0x13800] ;  /* 0x01380000390c7984 */ /* 0x0004240000000c00 */
[----:B------:R-:W-:-:S04]  /*1290*/  IMAD.WIDE R6, R6, 0x80, R16 ;  /* 0x0000008006067825 */ /* 0x000fc800078e0210 */
[----:B------:R-:W-:Y:S01]  /*12a0*/  IMAD.IADD R5, R3, 0x1, R5 ;  /* 0x0000000103057824 */ /* 0x000fe200078e0205 */
[----:B------:R-:W-:Y:S06]  /*12b0*/  @P1 BRA `(.L_x_3450) ;  /* 0x00000000002c1947 */ /* 0x000fec0003800000 */
[----:B------:R-:W1:Y:S01]  /*12c0*/  LDS.128 R8, [R11] ;  /* 0x000000000b087984 */ /* 0x000e620000000c00 */
[----:B------:R-:W-:Y:S01]  /*12d0*/  ULDC.64 UR4, c[0x0][0x250] ;  /* 0x0000940000047ab9 */ /* 0x000fe20000000a00 */
[----:B------:R-:W-:Y:S02]  /*12e0*/  IMAD.MOV.U32 R4, RZ, RZ, R2 ;  /* 0x000000ffff047224 */ /* 0x000fe400078e0002 */
[----:B------:R-:W-:Y:S02]  /*12f0*/  IMAD R19, R7, UR4, RZ ;  /* 0x0000000407137c24 */ /* 0x000fe4000f8e02ff */
[----:B------:R-:W-:-:S04]  /*1300*/  IMAD.WIDE.U32 R16, R6, UR4, R4 ;  /* 0x0000000406107c25 */ /* 0x000fc8000f8e0004 */
[----:B------:R-:W-:Y:S01]  /*1310*/  IMAD R19, R6, UR5, R19 ;  /* 0x0000000506137c24 */ /* 0x000fe2000f8e0213 */
[----:B------:R-:W-:Y:S02]  /*1320*/  ULDC.64 UR4, c[0x0][0x238] ;  /* 0x00008e0000047ab9 */ /* 0x000fe40000000a00 */
[----:B--2---:R-:W-:Y:S02]  /*1330*/  LEA R18, P1, R16, UR4, 0x1 ;  /* 0x0000000410127c11 */ /* 0x004fe4000f8208ff */
[----:B------:R-:W-:-:S04]  /*1340*/  IADD3 R17, R17, R19, RZ ;  /* 0x0000001311117210 */ /* 0x000fc80007ffe0ff */
[----:B------:R-:W-:-:S05]  /*1350*/  LEA.HI.X R19, R16, UR5, R17, 0x1, P1 ;  /* 0x0000000510137c11 */ /* 0x000fca00088f0c11 */
[----:B-1----:R1:W-:Y:S02]  /*1360*/  STG.E.128 desc[UR8][R18.64], R8 ;  /* 0x0000000812007986 */ /* 0x0023e4000c101d08 */
.L_x_3450:
[----:B------:R-:W-:Y:S05]  /*1370*/  BSYNC B0 ;  /* 0x0000000000007941 */ /* 0x000fea0003800000 */
.L_x_3449:
[----:B-1----:R1:W3:Y:S01]  /*1380*/  LDS.128 R8, [R57+0x10800] ;  /* 0x0108000039087984 */ /* 0x0022e20000000c00 */
[----:B------:R-:W-:Y:S01]  /*1390*/  BSSY B0, `(.L_x_3451) ;  /* 0x0000011000007945 */ /* 0x000fe20003800000 */
[-C--:B------:R-:W-:Y:S02]  /*13a0*/  ISETP.GE.OR P1, PT, R21, R0.reuse, P0 ;  /* 0x000000001500720c */ /* 0x080fe40000726670 */
[----:B------:R-:W-:Y:S01]  /*13b0*/  ISETP.GE.OR P0, PT, R23, R0, P0 ;  /* 0x000000001700720c */ /* 0x000fe20000706670 */
[----:B------:R-:W-:-:S12]  /*13c0*/  @P6 BRA `(.L_x_3452) ;  /* 0x0000000000346947 */ /* 0x000fd80003800000 */
        /* <DEDUP_REMOVED lines=12> */
[----:B---3--:R4:W-:Y:S02]  /*1490*/  STG.E.128 desc[UR8][R18.64], R8 ;  /* 0x0000000812007986 */ /* 0x0089e4000c101d08 */
.L_x_3452:
[----:B------:R-:W-:Y:S05]  /*14a0*/  BSYNC B0 ;  /* 0x0000000000007941 */ /* 0x000fea0003800000 */
.L_x_3451:
[----:B---34-:R3:W4:Y:S01]  /*14b0*/  LDS.128 R8, [R57+0x11000] ;  /* 0x0110000039087984 */ /* 0x0187220000000c00 */
[----:B------:R-:W-:Y:S04]  /*14c0*/  BSSY B0, `(.L_x_3453) ;  /* 0x000000f000007945 */ /* 0x000fe80003800000 */
        /* <DEDUP_REMOVED lines=13> */
[----:B----4-:R2:W-:Y:S02]  /*15a0*/  STG.E.128 desc[UR8][R18.64], R8 ;  /* 0x0000000812007986 */ /* 0x0105e4000c101d08 */
.L_x_3454:
[----:B------:R-:W-:Y:S05]  /*15b0*/  BSYNC B0 ;  /* 0x0000000000007941 */ /* 0x000fea0003800000 */
.L_x_3453:
[----:B--2-4-:R2:W4:Y:S01]  /*15c0*/  LDS.128 R8, [R57+0x11800] ;  /* 0x0118000039087984 */ /* 0x0145220000000c00 */
[----:B------:R-:W-:Y:S04]  /*15d0*/  BSSY B0, `(.L_x_3455) ;  /* 0x000000f000007945 */ /* 0x000fe80003800000 */
[----:B------:R-:W-:Y:S05]  /*15e0*/  @P4 BRA `(.L_x_3456) ;  /* 0x0000000000344947 */ /* 0x000fea0003800000 */
[----:B------:R-:W-:Y:S01]  /*15f0*/  IADD3 R19, P4, R6, 0x30, RZ ;  /* 0x0000003006137810 */ /* 0x000fe20007f9e0ff */
[----:B------:R-:W-:Y:S01]  /*1600*/  ULDC.64 UR4, c[0x0][0x250] ;  /* 0x0000940000047ab9 */ /* 0x000fe20000000a00 */
[----:B------:R-:W-:Y:S01]  /*1610*/  MOV R17, R5 ;  /* 0x0000000500117202 */ /* 0x000fe20000000f00 */
[----:B------:R-:W-:Y:S01]  /*1620*/  IMAD.MOV.U32 R16, RZ, RZ, R2 ;  /* 0x000000ffff107224 */ /* 0x000fe200078e0002 */
[----:B------:R-:W-:-:S03]  /*1630*/  IADD3.X R0, RZ, R7, RZ, P4, !PT ;  /* 0x00000007ff007210 */ /* 0x000fc600027fe4ff */
        /* <DEDUP_REMOVED lines=8> */
.L_x_3456:
[----:B------:R-:W-:Y:S05]  /*16c0*/  BSYNC B0 ;  /* 0x0000000000007941 */ /* 0x000fea0003800000 */
.L_x_3455:
[----:B----4-:R4:W0:Y:S01]  /*16d0*/  LDS.128 R8, [R57+0x12000] ;  /* 0x0120000039087984 */ /* 0x0108220000000c00 */
        /* <DEDUP_REMOVED lines=14> */
[----:B0-----:R0:W-:Y:S02]  /*17c0*/  STG.E.128 desc[UR8][R18.64], R8 ;  /* 0x0000000812007986 */ /* 0x0011e4000c101d08 */
.L_x_3458:
[----:B------:R-:W-:Y:S05]  /*17d0*/  BSYNC B0 ;  /* 0x0000000000007941 */ /* 0x000fea0003800000 */
.L_x_3457:
[----:B0-----:R0:W0:Y:S01]  /*17e0*/  LDS.128 R8, [R57+0x12800] ;  /* 0x0128000039087984 */ /* 0x0010220000000c00 */
        /* <DEDUP_REMOVED lines=15> */
.L_x_3460:
[----:B------:R-:W-:Y:S05]  /*18e0*/  BSYNC B0 ;  /* 0x0000000000007941 */ /* 0x000fea0003800000 */
.L_x_3459:
        /* <DEDUP_REMOVED lines=16> */
.L_x_3462:
[----:B------:R-:W-:Y:S05]  /*19f0*/  BSYNC B0 ;  /* 0x0000000000007941 */ /* 0x000fea0003800000 */
.L_x_3461:
[----:B------:R-:W-:Y:S05]  /*1a00*/  @P0 EXIT ;  /* 0x000000000000094d */ /* 0x000fea0003800000 */
[----:B0-----:R-:W-:Y:S01]  /*1a10*/  IADD3 R9, P0, R6, 0x70, RZ ;  /* 0x0000007006097810 */ /* 0x001fe20007f1e0ff */
[----:B------:R-:W-:Y:S01]  /*1a20*/  ULDC.64 UR4, c[0x0][0x250] ;  /* 0x0000940000047ab9 */ /* 0x000fe20000000a00 */
[----:B------:R-:W-:Y:S02]  /*1a30*/  IMAD.MOV.U32 R3, RZ, RZ, R5 ;  /* 0x000000ffff037224 */ /* 0x000fe400078e0005 */
[----:B------:R-:W-:Y:S01]  /*1a40*/  IADD3.X R6, RZ, R7, RZ, P0, !PT ;  /* 0x00000007ff067210 */ /* 0x000fe200007fe4ff */
[----:B------:R-:W-:-:S04]  /*1a50*/  IMAD.WIDE.U32 R2, R9, UR4, R2 ;  /* 0x0000000409027c25 */ /* 0x000fc8000f8e0002 */
[----:B------:R-:W-:-:S04]  /*1a60*/  IMAD R6, R6, UR4, RZ ;  /* 0x0000000406067c24 */ /* 0x000fc8000f8e02ff */
[----:B------:R-:W-:Y:S01]  /*1a70*/  IMAD R9, R9, UR5, R6 ;  /* 0x0000000509097c24 */ /* 0x000fe2000f8e0206 */
[----:B------:R-:W-:Y:S02]  /*1a80*/  ULDC.64 UR4, c[0x0][0x238] ;  /* 0x00008e0000047ab9 */ /* 0x000fe40000000a00 */
[----:B------:R-:W-:Y:S02]  /*1a90*/  LEA R4, P0, R2, UR4, 0x1 ;  /* 0x0000000402047c11 */ /* 0x000fe4000f8008ff */
[----:B------:R-:W-:-:S04]  /*1aa0*/  IADD3 R3, R3, R9, RZ ;  /* 0x0000000903037210 */ /* 0x000fc80007ffe0ff */
[----:B------:R-:W-:-:S05]  /*1ab0*/  LEA.HI.X R5, R2, UR5, R3, 0x1, P0 ;  /* 0x0000000502057c11 */ /* 0x000fca00080f0c03 */
[----:B------:R-:W-:Y:S01]  /*1ac0*/  STG.E.128 desc[UR8][R4.64], R12 ;  /* 0x0000000c04007986 */ /* 0x000fe2000c101d08 */
[----:B------:R-:W-:Y:S05]  /*1ad0*/  EXIT ;  /* 0x000000000000794d */ /* 0x000fea0003800000 */
.L_x_3463:
        /* <DEDUP_REMOVED lines=10> */
.L_x_3677:


//--------------------- .text._ZN7cutlass13device_kernelIN5flash32FlashAttnBwdPostprocessConvertdQIN4cute5tupleIJNS3_1CILi64EEENS5_ILi128EEEEEENS_6half_tEfNS_4arch4Sm90ELi256ENS3_8TiledMMAINS3_8MMA_AtomIJNS3_4SM904GMMA25MMA_64x64x16_F32F16F16_SSILNSF_5MajorE0ELSH_1ELNSF_7ScaleInE1ELSI_1EEEEEENS3_6LayoutINS4_IJNS5_ILi1EEENS5_ILi2EEESM_EEENS4_IJNS5_ILi0EEESM_SP_EEEEENS4_IJNS3_10UnderscoreESS_SS_EEEEELb0EEEEEvNT_6ParamsE --------------------------
	.section	.text._ZN7cutlass13device_kernelIN5flash32FlashAttnBwdPostprocessConvertdQIN4cute5tupleIJNS3_1CILi64EEENS5_ILi128EEEEEENS_6half_tEfNS_4arch4Sm90ELi256ENS3_8TiledMMAINS3_8MMA_AtomIJNS3_4SM904GMMA25MMA_64x64x16_F32F16F16_SSILNSF_5MajorE0ELSH_1ELNSF_7ScaleInE1ELSI_1EEEEEENS3_6LayoutINS4_IJNS5_ILi1EEENS5_ILi2EEESM_EEENS4_IJNS5_ILi0EEESM_SP_EEEEENS4_IJNS3_10UnderscoreESS_SS_EEEEELb0EEEEEvNT_6ParamsE,"ax",@progbits
	.align	128
.text._ZN7cutlass13device_kernelIN5flash32FlashAttnBwdPostprocessConvertdQIN4cute5tupleIJNS3_1CILi64EEENS5_ILi128EEEEEENS_6half_tEfNS_4arch4Sm90ELi256ENS3_8TiledMMAINS3_8MMA_AtomIJNS3_4SM904GMMA25MMA_64x64x16_F32F16F16_SSILNSF_5MajorE0ELSH_1ELNSF_7ScaleInE1ELSI_1EEEEEENS3_6LayoutINS4_IJNS5_ILi1EEENS5_ILi2EEESM_EEENS4_IJNS5_ILi0EEESM_SP_EEEEENS4_IJNS3_10UnderscoreESS_SS_EEEEELb0EEEEEvNT_6ParamsE:
        .type           _ZN7cutlass13device_kernelIN5flash32FlashAttnBwdPostprocessConvertdQIN4cute5tupleIJNS3_1CILi64EEENS5_ILi128EEEEEENS_6half_tEfNS_4arch4Sm90ELi256ENS3_8TiledMMAINS3_8MMA_AtomIJNS3_4SM904GMMA25MMA_64x64x16_F32F16F16_SSILNSF_5MajorE0ELSH_1ELNSF_7ScaleInE1ELSI_1EEEEEENS3_6LayoutINS4_IJNS5_ILi1EEENS5_ILi2EEESM_EEENS4_IJNS5_ILi0EEESM_SP_EEEEENS4_IJNS3_10UnderscoreESS_SS_EEEEELb0EEEEEvNT_6ParamsE,@function
        .size           _ZN7cutlass13device_kernelIN5flash32FlashAttnBwdPostprocessConvertdQIN4cute5tupleIJNS3_1CILi64EEENS5_ILi128EEEEEENS_6half_tEfNS_4arch4Sm90ELi256ENS3_8TiledMMAINS3_8MMA_AtomIJNS3_4SM904GMMA25MMA_64x64x16_F32F16F16_SSILNSF_5MajorE0ELSH_1ELNSF_7ScaleInE1ELSI_1EEEEEENS3_6LayoutINS4_IJNS5_ILi1EEENS5_ILi2EEESM_EEENS4_IJNS5_ILi0EEESM_SP_EEEEENS4_IJNS3_10UnderscoreESS_SS_EEEEELb0EEEEEvNT_6ParamsE,(.L_x_3678 - _ZN7cutlass13device_kernelIN5flash32FlashAttnBwdPostprocessConvertdQIN4cute5tupleIJNS3_1CILi64EEENS5_ILi128EEEEEENS_6half_tEfNS_4arch4Sm90ELi256ENS3_8TiledMMAINS3_8MMA_AtomIJNS3_4SM904GMMA25MMA_64x64x16_F32F16F16_SSILNSF_5MajorE0ELSH_1ELNSF_7ScaleInE1ELSI_1EEEEEENS3_6LayoutINS4_IJNS5_ILi1EEENS5_ILi2EEESM_EEENS4_IJNS5_ILi0EEESM_SP_EEEEENS4_IJNS3_10UnderscoreESS_SS_EEEEELb0EEEEEvNT_6ParamsE)
        .other          _ZN7cutlass13device_kernelIN5flash32FlashAttnBwdPostprocessConvertdQIN4cute5tupleIJNS3_1CILi64EEENS5_ILi128EEEEEENS_6half_tEfNS_4arch4Sm90ELi256ENS3_8TiledMMAINS3_8MMA_AtomIJNS3_4SM904GMMA25MMA_64x64x16_F32F16F16_SSILNSF_5MajorE0ELSH_1ELNSF_7ScaleInE1ELSI_1EEEEEENS3_6LayoutINS4_IJNS5_ILi1EEENS5_ILi2EEESM_EEENS4_IJNS5_ILi0EEESM_SP_EEEEENS4_IJNS3_10UnderscoreESS_SS_EEEEELb0EEEEEvNT_6ParamsE,@"STO_CUDA_ENTRY STV_DEFAULT"
_ZN7cutlass13device_kernelIN5flash32FlashAttnBwdPostprocessConvertdQIN4cute5tupleIJNS3_1CILi64EEENS5_ILi128EEEEEENS_6half_tEfNS_4arch4Sm90ELi256ENS3_8TiledMMAINS3_8MMA_AtomIJNS3_4SM904GMMA25MMA_64x64x16_F32F16F16_SSILNSF_5MajorE0ELSH_1ELNSF_7ScaleInE1ELSI_1EEEEEENS3_6LayoutINS4_IJNS5_ILi1EEENS5_ILi2EEESM_EEENS4_IJNS5_ILi0EEESM_SP_EEEEENS4_IJNS3_10UnderscoreESS_SS_EEEEELb0EEEEEvNT_6ParamsE:
        /* <DEDUP_REMOVED lines=25> */
[----:B--2---:R-:W-:-:S07]  /*0190*/  IMAD.IADD R43, R43, 0x1, -R0 ;  /* 0x000000012b2b7824 */ /* 0x004fce00078e0a00 */
.L_x_3464:
[----:B-----5:R-:W-:-:S13]  /*01a0*/  ISETP.LE.AND P2, PT, R43, R42, PT ;  /* 0x0000002a2b00720c */ /* 0x020fda0003f43270 */
[----:B------:R-:W-:Y:S05]  /*01b0*/  @P0 EXIT P2 ;  /* 0x000000000000094d */ /* 0x000fea0001000000 */
[----:B------:R-:W0:Y:S01]  /*01c0*/  S2R R6, SR_CTAID.Y ;  /* 0x0000000000067919 */ /* 0x000e220000002600 */
[----:B------:R-:W-:Y:S01]  /*01d0*/  @P1 IMAD R0, R13, 0x40, R9 ;  /* 0x000000400d001824 */ /* 0x000fe200078e0209 */
[----:B------:R-:W1:Y:S01]  /*01e0*/  LDC.64 R14, c[0x0][0x228] ;  /* 0x00008a00ff0e7b82 */ /* 0x000e620000000a00 */
[----:B------:R-:W-:Y:S01]  /*01f0*/  CS2R R10, SRZ ;  /* 0x00000000000a7805 */ /* 0x000fe2000001ff00 */
[----:B------:R-:W-:Y:S01]  /*0200*/  IMAD.SHL.U32 R7, R3, 0x2000, RZ ;  /* 0x0000200003077824 */ /* 0x000fe200078e00ff */
[----:B------:R-:W2:Y:S01]  /*0210*/  S2R R8, SR_CgaCtaId ;  /* 0x0000000000087919 */ /* 0x000ea20000008800 */
[----:B------:R-:W-:Y:S01]  /*0220*/  @P1 SHF.R.S32.HI R5, RZ, 0x1f, R0 ;  /* 0x0000001fff051819 */ /* 0x000fe20000011400 */
[----:B------:R-:W-:Y:S01]  /*0230*/  BSSY B0, `(.L_x_3465) ;  /* 0x0000030000007945 */ /* 0x000fe20003800000 */
[----:B------:R-:W-:Y:S02]  /*0240*/  SEL R4, R13, RZ, !P0 ;  /* 0x000000ff0d047207 */ /* 0x000fe40004000000 */
[----:B------:R-:W-:Y:S01]  /*0250*/  @P1 LEA.HI R5, R5, R0, RZ, 0x6 ;  /* 0x0000000005051211 */ /* 0x000fe200078f30ff */
[----:B------:R-:W3:Y:S01]  /*0260*/  LDC.64 R16, c[0x0][0x230] ;  /* 0x00008c00ff107b82 */ /* 0x000ee20000000a00 */
[----:B------:R-:W4:Y:S02]  /*0270*/  S2R R0, SR_TID.X ;  /* 0x0000000000007919 */ /* 0x000f240000002100 */
[----:B------:R-:W-:-:S04]  /*0280*/  @P1 SHF.L.U32 R5, R5, 0x7, RZ ;  /* 0x0000000705051819 */ /* 0x000fc800000006ff */
[----:B------:R-:W-:Y:S01]  /*0290*/  @P1 LOP3.LUT R5, R5, 0xffffe000, RZ, 0xc0, !PT ;  /* 0xffffe00005051812 */ /* 0x000fe200078ec0ff */
[----:B------:R-:W5:Y:S03]  /*02a0*/  LDC.64 R18, c[0x0][0x210] ;  /* 0x00008400ff127b82 */ /* 0x000f660000000a00 */
[--C-:B------:R-:W-:Y:S01]  /*02b0*/  @P1 SHF.R.S32.HI R11, RZ, 0x1f, R5.reuse ;  /* 0x0000001fff0b1819 */ /* 0x100fe20000011405 */
[----:B------:R-:W-:-:S05]  /*02c0*/  @P1 IMAD.MOV.U32 R10, RZ, RZ, R5 ;  /* 0x000000ffff0a1224 */ /* 0x000fca00078e0005 */
[C---:B------:R-:W-:Y:S02]  /*02d0*/  IADD3 R10, P2, R7.reuse, R10, RZ ;  /* 0x0000000a070a7210 */ /* 0x040fe40007f5e0ff */
[----:B0-----:R-:W-:Y:S02]  /*02e0*/  SHF.R.S32.HI R5, RZ, 0x1f, R6 ;  /* 0x0000001fff057819 */ /* 0x001fe40000011406 */
[----:B------:R-:W-:Y:S02]  /*02f0*/  LEA.HI.X.SX32 R11, R7, R11, 0x1, P2 ;  /* 0x0000000b070b7211 */ /* 0x000fe400010f0eff */
[----:B------:R-:W-:Y:S01]  /*0300*/  SHF.R.S32.HI R7, RZ, 0x1f, R13 ;  /* 0x0000001fff077819 */ /* 0x000fe2000001140d */
[-C--:B-1----:R-:W-:Y:S02]  /*0310*/  IMAD R2, R5, R14.reuse, RZ ;  /* 0x0000000e05027224 */ /* 0x082fe400078e02ff */
[----:B------:R-:W-:Y:S01]  /*0320*/  IMAD.WIDE.U32 R10, R6, R14, R10 ;  /* 0x0000000e060a7225 */ /* 0x000fe200078e000a */
[----:B------:R-:W-:-:S03]  /*0330*/  SEL R7, R7, RZ, !P0 ;  /* 0x000000ff07077207 */ /* 0x000fc60004000000 */
[----:B------:R-:W-:Y:S01]  /*0340*/  IMAD R15, R6, R15, R2 ;  /* 0x0000000f060f7224 */ /* 0x000fe200078e0202 */
[----:B----4-:R-:W-:Y:S01]  /*0350*/  ISETP.NE.AND P0, PT, R0, RZ, PT ;  /* 0x000000ff0000720c */ /* 0x010fe20003f05270 */
[-C--:B---3--:R-:W-:Y:S02]  /*0360*/  IMAD R2, R7, R16.reuse, RZ ;  /* 0x0000001007027224 */ /* 0x088fe400078e02ff */
[----:B------:R-:W-:Y:S02]  /*0370*/  IMAD.IADD R11, R11, 0x1, R15 ;  /* 0x000000010b0b7824 */ /* 0x000fe400078e020f */
[C---:B------:R-:W-:Y:S02]  /*0380*/  IMAD R13, R4.reuse, R17, R2 ;  /* 0x00000011040d7224 */ /* 0x040fe400078e0202 */
[----:B------:R-:W-:-:S04]  /*0390*/  IMAD.WIDE.U32 R10, R4, R16, R10 ;  /* 0x00000010040a7225 */ /* 0x000fc800078e000a */
[----:B------:R-:W-:Y:S01]  /*03a0*/  IMAD.IADD R2, R11, 0x1, R13 ;  /* 0x000000010b027824 */ /* 0x000fe200078e020d */
[----:B-----5:R-:W-:-:S04]  /*03b0*/  LEA R18, P2, R10, R18, 0x2 ;  /* 0x000000120a127211 */ /* 0x020fc800078410ff */
[----:B------:R-:W-:Y:S01]  /*03c0*/  LEA.HI.X R2, R10, R19, R2, 0x2, P2 ;  /* 0x000000130a027211 */ /* 0x000fe200010f1402 */
[----:B--2---:R-:W-:Y:S08]  /*03d0*/  @P0 BRA `(.L_x_3466) ;  /* 0x0000000000540947 */ /* 0x004ff00003800000 */
[----:B------:R-:W0:Y:S01]  /*03e0*/  S2UR UR7, SR_CgaCtaId ;  /* 0x00000000000779c3 */ /* 0x000e220000008800 */
[----:B------:R-:W-:Y:S01]  /*03f0*/  UMOV UR6, 0x400 ;  /* 0x0000040000067882 */ /* 0x000fe20000000000 */
[----:B------:R-:W-:Y:S01]  /*0400*/  UMOV UR4, 0x1 ;  /* 0x0000000100047882 */ /* 0x000fe20000000000 */
[----:B------:R-:W-:Y:S01]  /*0410*/  HFMA2.MMA R10, -RZ, RZ, 0, -0.0 ;  /* 0x00008000ff0a7435 */ /* 0x000fe200000001ff */
        /* <DEDUP_REMOVED lines=12> */
.L_x_3467:
[----:B------:R-:W-:Y:S01]  /*04e0*/  @P0 ELECT P2, URZ, PT ;  /* 0x00000000003f082f */ /* 0x000fe20003840000 */
[----:B------:R1:W-:-:S12]  /*04f0*/  UBLKCP.S.G [UR6], [UR4], UR10 ;  /* 0x00000006040073ba */ /* 0x0003d8000800020a */
[----:B------:R-:W-:Y:S02]  /*0500*/  @P2 PLOP3.LUT P0, PT, P2, PT, PT, 0x8, 0x0 ;  /* 0x000000000000281c */ /* 0x000fe4000170e170 */
[----:B------:R-:W-:-:S11]  /*0510*/  PLOP3.LUT P2, PT, PT, PT, PT, 0x8, 0x0 ;  /* 0x000000000000781c */ /* 0x000fd60003f4e170 */
[----:B-1----:R-:W-:Y:S05]  /*0520*/  @P0 BRA.U.ANY `(.L_x_3467) ;  /* 0xfffffffd00ec0947 */ /* 0x002fea000393ffff */
.L_x_3466:
[----:B------:R-:W-:Y:S05]  /*0530*/  BSYNC B0 ;  /* 0x0000000000007941 */ /* 0x000fea0003800000 */
.L_x_3465:
[----:B------:R-:W-:Y:S01]  /*0540*/  BAR.SYNC.DEFER_BLOCKING 0x0 ;  /* 0x0000000000007b1d */ /* 0x000fe20000010000 */
[----:B------:R-:W-:Y:S02]  /*0550*/  MOV R41, 0x400 ;  /* 0x0000040000297802 */ /* 0x000fe40000000f00 */
[----:B------:R-:W-:Y:S02]  /*0560*/  CS2R R50, SRZ ;  /* 0x0000000000327805 */ /* 0x000fe4000001ff00 */
[----:B------:R-:W-:Y:S01]  /*0570*/  SHF.L.U32 R2, RZ, 0x1f, RZ ;  /* 0x0000001fff027819 */ /* 0x000fe200000006ff */
[--C-:B------:R-:W-:Y:S01]  /*0580*/  @P1 IMAD.MOV.U32 R50, RZ, RZ, R9.reuse ;  /* 0x000000ffff321224 */ /* 0x100fe200078e0009 */
[----:B------:R-:W-:Y:S02]  /*0590*/  LEA R41, R8, R41, 0x18 ;  /* 0x0000002908297211 */ /* 0x000fe400078ec0ff */
[----:B------:R-:W-:-:S07]  /*05a0*/  @P1 SHF.R.S32.HI R51, RZ, 0x1f, R9 ;  /* 0x0000001fff331819 */ /* 0x000fce0000011409 */
.L_x_3468:
[----:B-1----:R1:W2:Y:S02]  /*05b0*/  SYNCS.PHASECHK.TRANS64.TRYWAIT P0, [R41+URZ+0xc000], R2 ;  /* 0x00c00002290075a7 */ /* 0x0022a4000800017f */
[----:B--2---:R-:W-:Y:S05]  /*05c0*/  @!P0 NANOSLEEP.SYNCS 0x989680 ;  /* 0x009896800000895d */ /* 0x004fea0003900000 */
[----:B------:R-:W2:Y:S02]  /*05d0*/  @!P0 SYNCS.PHASECHK.TRANS64 P0, [R41+URZ+0xc000], R2 ;  /* 0x00c00002290085a7 */ /* 0x000ea4000800007f */
[----:B--2---:R-:W-:Y:S05]  /*05e0*/  @!P0 BRA `(.L_x_3468) ;  /* 0xfffffffc00f08947 */ /* 0x004fea000383ffff */
[----:B------:R-:W-:Y:S01]  /*05f0*/  SHF.R.S32.HI R9, RZ, 0x1f, R0 ;  /* 0x0000001fff097819 */ /* 0x000fe20000011400 */
[----:B------:R-:W-:Y:S01]  /*0600*/  ULDC UR4, c[0x0][0x268] ;  /* 0x00009a0000047ab9 */ /* 0x000fe20000000800 */
[----:B------:R-:W-:Y:S01]  /*0610*/  VIADDMNMX R43, R43, -R42, 0x40, PT ;  /* 0x000000402b2b7446 */ /* 0x000fe2000380092a */
[----:B------:R-:W-:Y:S01]  /*0620*/  ULDC.64 UR6, c[0x0][0x258] ;  /* 0x0000960000067ab9 */ /* 0x000fe20000000a00 */
[-C--:B-1----:R-:W-:Y:S01]  /*0630*/  LEA.HI R2, R9, R0.reuse, RZ, 0x7 ;  /* 0x0000000009027211 */ /* 0x082fe200078f38ff */
[----:B------:R-:W-:Y:S01]  /*0640*/  IMAD R5, R5, UR6, RZ ;  /* 0x0000000605057c24 */ /* 0x000fe2000f8e02ff */
[----:B------:R-:W-:Y:S01]  /*0650*/  LEA.HI R40, R9, R0, RZ, 0x4 ;  /* 0x0000000009287211 */ /* 0x000fe200078f20ff */
[----:B------:R-:W-:Y:S01]  /*0660*/  BSSY B0, `(.L_x_3469) ;  /* 0x0000092000007945 */ /* 0x000fe20003800000 */
[----:B------:R-:W-:Y:S02]  /*0670*/  LOP3.LUT R11, R2, 0xfffff80, RZ, 0xc0, !PT ;  /* 0x0fffff80020b7812 */ /* 0x000fe400078ec0ff */
[----:B------:R-:W-:-:S02]  /*0680*/  LOP3.LUT R13, R40, 0xfffffff0, RZ, 0xc0, !PT ;  /* 0xfffffff0280d7812 */ /* 0x000fc400078ec0ff */
[----:B------:R-:W-:Y:S01]  /*0690*/  SHF.R.S32.HI R2, RZ, 0x7, R2 ;  /* 0x00000007ff027819 */ /* 0x000fe20000011402 */
[C---:B------:R-:W-:Y:S01]  /*06a0*/  IMAD.IADD R11, R0.reuse, 0x1, -R11 ;  /* 0x00000001000b7824 */ /* 0x040fe200078e0a0b */
[----:B------:R-:W-:Y:S01]  /*06b0*/  LEA.HI R12, R9, R0, RZ, 0x5 ;  /* 0x00000000090c7211 */ /* 0x000fe200078f28ff */
[----:B------:R-:W-:Y:S01]  /*06c0*/  IMAD.IADD R0, R0, 0x1, -R13 ;  /* 0x0000000100007824 */ /* 0x000fe200078e0a0d */
[----:B------:R-:W-:Y:S01]  /*06d0*/  SHF.R.S32.HI R40, RZ, 0x4, R40 ;  /* 0x00000004ff287819 */ /* 0x000fe20000011428 */
[----:B------:R-:W-:Y:S01]  /*06e0*/  IMAD.SHL.U32 R28, R2, 0x1000, RZ ;  /* 0x00001000021c7824 */ /* 0x000fe200078e00ff */
[--C-:B------:R-:W-:Y:S02]  /*06f0*/  SHF.R.S32.HI R24, RZ, 0x5, R12.reuse ;  /* 0x00000005ff187819 */ /* 0x100fe4000001140c */
[----:B------:R-:W-:Y:S01]  /*0700*/  SHF.R.S32.HI R17, RZ, 0x1f, R12 ;  /* 0x0000001fff117819 */ /* 0x000fe2000001140c */
[----:B------:R-:W-:Y:S01]  /*0710*/  IMAD R8, R11, 0x4, R28 ;  /* 0x000000040b087824 */ /* 0x000fe200078e021c */
[----:B------:R-:W-:Y:S01]  /*0720*/  SHF.R.S32.HI R21, RZ, 0x1f, R0 ;  /* 0x0000001fff157819 */ /* 0x000fe20000011400 */
[C---:B------:R-:W-:Y:S01]  /*0730*/  IMAD.SHL.U32 R30, R40.reuse, 0x40, RZ ;  /* 0x00000040281e7824 */ /* 0x040fe200078e00ff */
[----:B------:R-:W-:Y:S01]  /*0740*/  LEA.HI R20, R17, R24, RZ, 0x2 ;  /* 0x0000001811147211 */ /* 0x000fe200078f10ff */
[----:B------:R-:W-:Y:S01]  /*0750*/  IMAD.SHL.U32 R49, R40, 0x8, RZ ;  /* 0x0000000828317824 */ /* 0x000fe200078e00ff */
[----:B------:R-:W-:-:S02]  /*0760*/  LEA.HI R52, R21, R0, RZ, 0x3 ;  /* 0x0000000015347211 */ /* 0x000fc400078f18ff */
[----:B------:R-:W-:Y:S02]  /*0770*/  LOP3.LUT R25, R20, 0x3ffffc, RZ, 0xc0, !PT ;  /* 0x003ffffc14197812 */ /* 0x000fe400078ec0ff */
[----:B------:R-:W-:Y:S02]  /*0780*/  LEA R53, R8, R41, 0x2 ;  /* 0x0000002908357211 */ /* 0x000fe400078e10ff */
[----:B------:R-:W-:Y:S01]  /*0790*/  LOP3.LUT R29, R52, 0xfffffff8, RZ, 0xc0, !PT ;  /* 0xfffffff8341d7812 */ /* 0x000fe200078ec0ff */
[----:B------:R-:W-:Y:S01]  /*07a0*/  IMAD.IADD R45, R24, 0x1, -R25 ;  /* 0x00000001182d7824 */ /* 0x000fe200078e0a19 */
[----:B------:R-:W-:Y:S01]  /*07b0*/  LOP3.LUT R48, R30, 0x1c0, RZ, 0xc0, !PT ;  /* 0x000001c01e307812 */ /* 0x000fe200078ec0ff */
[----:B0-----:R-:W0:Y:S01]  /*07c0*/  LDS.128 R8, [R53] ;  /* 0x0000000035087984 */ /* 0x001e220000000c00 */
[----:B------:R-:W-:Y:S01]  /*07d0*/  SHF.R.S32.HI R52, RZ, 0x3, R52 ;  /* 0x00000003ff347819 */ /* 0x000fe20000011434 */
[----:B------:R-:W-:Y:S01]  /*07e0*/  IMAD.IADD R44, R0, 0x1, -R29 ;  /* 0x00000001002c7824 */ /* 0x000fe200078e0a1d */
[----:B------:R-:W-:Y:S01]  /*07f0*/  LEA R45, R45, R28, 0xa ;  /* 0x0000001c2d2d7211 */ /* 0x000fe200078e50ff */
[----:B------:R-:W1:Y:S02]  /*0800*/  LDS.128 R12, [R53+0x800] ;  /* 0x00080000350c7984 */ /* 0x000e640000000c00 */
[----:B------:R-:W-:Y:S01]  /*0810*/  IMAD.SHL.U32 R46, R44, 0x40, RZ ;  /* 0x000000402c2e7824 */ /* 0x000fe200078e00ff */
[----:B------:R-:W-:Y:S01]  /*0820*/  LEA R45, R52, R45, 0x9 ;  /* 0x0000002d342d7211 */ /* 0x000fe200078e48ff */
[----:B------:R-:W2:Y:S01]  /*0830*/  LDS.128 R16, [R53+0x1000] ;  /* 0x0010000035107984 */ /* 0x000ea20000000c00 */
[C---:B------:R-:W-:Y:S01]  /*0840*/  IMAD.SHL.U32 R47, R44.reuse, 0x8, RZ ;  /* 0x000000082c2f7824 */ /* 0x040fe200078e00ff */
[----:B------:R-:W-:Y:S01]  /*0850*/  R2P PR, R44, 0x6 ;  /* 0x000000062c007804 */ /* 0x000fe20000000000 */
[----:B------:R-:W-:Y:S01]  /*0860*/  IMAD R2, R52, 0x8, R2 ;  /* 0x0000000834027824 */ /* 0x000fe200078e0202 */
[----:B------:R-:W3:Y:S01]  /*0870*/  LDS.128 R24, [R53+0x2000] ;  /* 0x0020000035187984 */ /* 0x000ee20000000c00 */
[----:B------:R-:W-:-:S02]  /*0880*/  LOP3.LUT R46, R46, 0x1c0, RZ, 0xc0, !PT ;  /* 0x000001c02e2e7812 */ /* 0x000fc400078ec0ff */
[----:B------:R-:W-:Y:S01]  /*0890*/  LOP3.LUT R47, R48, 0x38, R47, 0xf8, !PT ;  /* 0x00000038302f7812 */ /* 0x000fe200078ef82f */
[----:B------:R-:W4:Y:S01]  /*08a0*/  LDS.128 R28, [R53+0x2800] ;  /* 0x00280000351c7984 */ /* 0x000f220000000c00 */
[----:B------:R-:W-:Y:S02]  /*08b0*/  LOP3.LUT R49, R46, 0x8, R49, 0xf8, !PT ;  /* 0x000000082e317812 */ /* 0x000fe400078ef831 */
[----:B------:R-:W-:Y:S01]  /*08c0*/  SHF.R.U32.HI R46, RZ, 0x3, R46 ;  /* 0x00000003ff2e7819 */ /* 0x000fe2000001162e */
[----:B------:R-:W5:Y:S01]  /*08d0*/  LDS.128 R20, [R53+0x1800] ;  /* 0x0018000035147984 */ /* 0x000f620000000c00 */
[----:B------:R-:W-:Y:S02]  /*08e0*/  SHF.R.U32.HI R48, RZ, 0x3, R48 ;  /* 0x00000003ff307819 */ /* 0x000fe40000011630 */
[----:B------:R-:W-:Y:S01]  /*08f0*/  LOP3.LUT R46, R49, R46, RZ, 0x3c, !PT ;  /* 0x0000002e312e7212 */ /* 0x000fe200078e3cff */
[----:B------:R-:W5:Y:S01]  /*0900*/  LDS.128 R32, [R53+0x3000] ;  /* 0x0030000035207984 */ /* 0x000f620000000c00 */
[----:B------:R-:W-:-:S03]  /*0910*/  LOP3.LUT R47, R47, R48, RZ, 0x3c, !PT ;  /* 0x000000302f2f7212 */ /* 0x000fc600078e3cff */
[----:B------:R-:W5:Y:S01]  /*0920*/  LDS.128 R36, [R53+0x3800] ;  /* 0x0038000035247984 */ /* 0x000f620000000c00 */
[----:B------:R-:W-:Y:S02]  /*0930*/  IMAD.IADD R44, R46, 0x1, R45 ;  /* 0x000000012e2c7824 */ /* 0x000fe400078e022d */
[----:B------:R-:W-:Y:S02]  /*0940*/  IMAD.U32 R2, R2, 0x200, R47 ;  /* 0x0000020002027824 */ /* 0x000fe400078e002f */
[----:B0-----:R-:W-:Y:S01]  /*0950*/  FMUL.FTZ R45, R9, UR4 ;  /* 0x00000004092d7c20 */ /* 0x001fe20008410000 */
[----:B------:R-:W-:Y:S01]  /*0960*/  FMUL.FTZ R46, R11, UR4 ;  /* 0x000000040b2e7c20 */ /* 0x000fe20008410000 */
[----:B------:R-:W-:Y:S01]  /*0970*/  FMUL.FTZ R9, R10, UR4 ;  /* 0x000000040a097c20 */ /* 0x000fe20008410000 */
        /* <DEDUP_REMOVED lines=8> */
[----:B------:R-:W-:Y:S01]  /*0a00*/  F2FP.F16.F32.PACK_AB R10, R13, R10 ;  /* 0x0000000a0d0a723e */ /* 0x000fe200000000ff */
[----:B---3--:R-:W-:Y:S01]  /*0a10*/  FMUL.FTZ R18, R24, UR4 ;  /* 0x0000000418127c20 */ /* 0x008fe20008410000 */
[----:B------:R-:W-:Y:S01]  /*0a20*/  FMUL.FTZ R17, R17, UR4 ;  /* 0x0000000411117c20 */ /* 0x000fe20008410000 */
[----:B------:R-:W-:Y:S01]  /*0a30*/  F2FP.F16.F32.PACK_AB R13, R19, R14 ;  /* 0x0000000e130d723e */ /* 0x000fe200000000ff */
[----:B------:R-:W-:Y:S01]  /*0a40*/  FMUL.FTZ R25, R25, UR4 ;  /* 0x0000000419197c20 */ /* 0x000fe20008410000 */
[----:B----4-:R-:W-:Y:S01]  /*0a50*/  FMUL.FTZ R24, R30, UR4 ;  /* 0x000000041e187c20 */ /* 0x010fe20008410000 */
[----:B------:R-:W-:Y:S01]  /*0a60*/  FMUL.FTZ R31, R31, UR4 ;  /* 0x000000041f1f7c20 */ /* 0x000fe20008410000 */
[----:B------:R-:W-:Y:S01]  /*0a70*/  FMUL.FTZ R29, R29, UR4 ;  /* 0x000000041d1d7c20 */ /* 0x000fe20008410000 */
[----:B------:R-:W-:Y:S01]  /*0a80*/  F2FP.F16.F32.PACK_AB R8, R45, R8 ;  /* 0x000000082d08723e */ /* 0x000fe200000000ff */
[----:B-----5:R-:W-:Y:S01]  /*0a90*/  FMUL.FTZ R15, R20, UR4 ;  /* 0x00000004140f7c20 */ /* 0x020fe20008410000 */
[----:B------:R-:W-:Y:S01]  /*0aa0*/  FMUL.FTZ R20, R21, UR4 ;  /* 0x0000000415147c20 */ /* 0x000fe20008410000 */
[----:B------:R-:W-:Y:S01]  /*0ab0*/  FMUL.FTZ R21, R26, UR4 ;  /* 0x000000041a157c20 */ /* 0x000fe20008410000 */
[----:B------:R-:W-:Y:S01]  /*0ac0*/  FMUL.FTZ R26, R27, UR4 ;  /* 0x000000041b1a7c20 */ /* 0x000fe20008410000 */
[----:B------:R-:W-:Y:S01]  /*0ad0*/  FMUL.FTZ R27, R32, UR4 ;  /* 0x00000004201b7c20 */ /* 0x000fe20008410000 */
[----:B------:R-:W-:Y:S01]  /*0ae0*/  F2FP.F16.F32.PACK_AB R19, R31, R24 ;  /* 0x000000181f13723e */ /* 0x000fe200000000ff */
[----:B------:R-:W-:Y:S01]  /*0af0*/  FMUL.FTZ R32, R33, UR4 ;  /* 0x0000000421207c20 */ /* 0x000fe20008410000 */
[----:B------:R-:W-:Y:S01]  /*0b00*/  HFMA2.MMA R24, -RZ, RZ, 0, 1.9073486328125e-06 ;  /* 0x00000020ff187435 */ /* 0x000fe200000001ff */
[----:B------:R-:W-:Y:S01]  /*0b10*/  FMUL.FTZ R16, R22, UR4 ;  /* 0x0000000416107c20 */ /* 0x000fe20008410000 */
[----:B------:R-:W-:Y:S01]  /*0b20*/  FMUL.FTZ R23, R23, UR4 ;  /* 0x0000000417177c20 */ /* 0x000fe20008410000 */
[----:B------:R-:W-:Y:S01]  /*0b30*/  FMUL.FTZ R33, R38, UR4 ;  /* 0x0000000426217c20 */ /* 0x000fe20008410000 */
[----:B------:R-:W-:Y:S01]  /*0b40*/  FMUL.FTZ R38, R39, UR4 ;  /* 0x0000000427267c20 */ /* 0x000fe20008410000 */
[----:B------:R-:W-:Y:S01]  /*0b50*/  VIADD R39, R41, 0x8000 ;  /* 0x0000800029277836 */ /* 0x000fe20000000000 */
[----:B------:R-:W-:Y:S01]  /*0b60*/  F2FP.F16.F32.PACK_AB R14, R20, R15 ;  /* 0x0000000f140e723e */ /* 0x000fe200000000ff */
[----:B------:R-:W-:Y:S01]  /*0b70*/  FMUL.FTZ R22, R28, UR4 ;  /* 0x000000041c167c20 */ /* 0x000fe20008410000 */
[----:B------:R-:W-:Y:S01]  /*0b80*/  F2FP.F16.F32.PACK_AB R15, R23, R16 ;  /* 0x00000010170f723e */ /* 0x000fe200000000ff */
[----:B------:R-:W-:Y:S01]  /*0b90*/  IMAD R23, R44, 0x2, R39 ;  /* 0x000000022c177824 */ /* 0x000fe200078e0227 */
[----:B------:R-:W-:Y:S01]  /*0ba0*/  SEL R24, R24, 0xffffffe0, !P1 ;  /* 0xffffffe018187807 */ /* 0x000fe20004800000 */
[----:B------:R-:W-:Y:S01]  /*0bb0*/  FMUL.FTZ R28, R34, UR4 ;  /* 0x00000004221c7c20 */ /* 0x000fe20008410000 */
[----:B------:R-:W-:Y:S01]  /*0bc0*/  FMUL.FTZ R35, R35, UR4 ;  /* 0x0000000423237c20 */ /* 0x000fe20008410000 */
[----:B------:R-:W-:Y:S01]  /*0bd0*/  FMUL.FTZ R30, R36, UR4 ;  /* 0x00000004241e7c20 */ /* 0x000fe20008410000 */
[----:B------:R-:W-:Y:S01]  /*0be0*/  FMUL.FTZ R37, R37, UR4 ;  /* 0x0000000425257c20 */ /* 0x000fe20008410000 */
[C---:B------:R-:W-:Y:S01]  /*0bf0*/  VIADD R45, R23.reuse, 0x40 ;  /* 0x00000040172d7836 */ /* 0x040fe20000000000 */
[----:B------:R-:W-:Y:S01]  /*0c00*/  F2FP.F16.F32.PACK_AB R9, R46, R9 ;  /* 0x000000092e09723e */ /* 0x000fe200000000ff */
[----:B------:R-:W-:Y:S01]  /*0c10*/  @P2 VIADD R45, R23, 0xffffffc0 ;  /* 0xffffffc0172d2836 */ /* 0x000fe20000000000 */
[----:B------:R-:W-:Y:S01]  /*0c20*/  F2FP.F16.F32.PACK_AB R11, R48, R11 ;  /* 0x0000000b300b723e */ /* 0x000fe200000000ff */
[--C-:B------:R-:W-:Y:S01]  /*0c30*/  IMAD R44, R44, 0x2, R41.reuse ;  /* 0x000000022c2c7824 */ /* 0x100fe200078e0229 */
[----:B------:R-:W-:Y:S01]  /*0c40*/  F2FP.F16.F32.PACK_AB R20, R32, R27 ;  /* 0x0000001b2014723e */ /* 0x000fe200000000ff */
[----:B------:R-:W-:Y:S01]  /*0c50*/  IMAD R41, R2, 0x2, R41 ;  /* 0x0000000202297824 */ /* 0x000fe200078e0229 */
[----:B------:R-:W-:Y:S01]  /*0c60*/  F2FP.F16.F32.PACK_AB R12, R17, R12 ;  /* 0x0000000c110c723e */ /* 0x000fe200000000ff */
[----:B------:R-:W-:Y:S01]  /*0c70*/  ULDC UR4, c[0x0][0x244] ;  /* 0x0000910000047ab9 */ /* 0x000fe20000000800 */
[----:B------:R-:W-:Y:S01]  /*0c80*/  F2FP.F16.F32.PACK_AB R16, R25, R18 ;  /* 0x000000121910723e */ /* 0x000fe200000000ff */
[----:B------:R0:W-:Y:S01]  /*0c90*/  STSM.16.M88.4 [R44+0x8000], R8 ;  /* 0x008000082c007844 */ /* 0x0001e20000000200 */
[----:B------:R-:W-:-:S02]  /*0ca0*/  IADD3 R32, R23, R24, RZ ;  /* 0x0000001817207210 */ /* 0x000fc40007ffe0ff */
[----:B------:R-:W-:Y:S02]  /*0cb0*/  F2FP.F16.F32.PACK_AB R17, R26, R21 ;  /* 0x000000151a11723e */ /* 0x000fe400000000ff */
[----:B------:R-:W-:Y:S01]  /*0cc0*/  F2FP.F16.F32.PACK_AB R18, R29, R22 ;  /* 0x000000161d12723e */ /* 0x000fe200000000ff */
[----:B------:R1:W-:Y:S01]  /*0cd0*/  STSM.16.M88.4 [R32], R12 ;  /* 0x0000000c20007844 */ /* 0x0003e20000000200 */
[----:B------:R-:W-:Y:S01]  /*0ce0*/  F2FP.F16.F32.PACK_AB R23, R38, R33 ;  /* 0x000000212617723e */ /* 0x000fe200000000ff */
[----:B------:R-:W-:Y:S01]  /*0cf0*/  IMAD.IADD R33, R24, 0x1, R45 ;  /* 0x0000000118217824 */ /* 0x000fe200078e022d */
[----:B------:R-:W-:Y:S01]  /*0d00*/  F2FP.F16.F32.PACK_AB R21, R35, R28 ;  /* 0x0000001c2315723e */ /* 0x000fe200000000ff */
[----:B------:R1:W-:Y:S01]  /*0d10*/  STSM.16.M88.4 [R45], R16 ;  /* 0x000000102d007844 */ /* 0x0003e20000000200 */
[----:B------:R-:W-:Y:S01]  /*0d20*/  F2FP.F16.F32.PACK_AB R22, R37, R30 ;  /* 0x0000001e2516723e */ /* 0x000fe200000000ff */
[----:B------:R-:W-:Y:S01]  /*0d30*/  IMAD.SHL.U32 R30, R0, 0x8, RZ ;  /* 0x00000008001e7824 */ /* 0x000fe200078e00ff */
[----:B------:R-:W-:-:S02]  /*0d40*/  IADD3 R28, P0, R40, R50, RZ ;  /* 0x00000032281c7210 */ /* 0x000fc40007f1e0ff */
[C---:B------:R-:W-:Y:S01]  /*0d50*/  IADD3 R0, R40.reuse, 0x10, RZ ;  /* 0x0000001028007810 */ /* 0x040fe20007ffe0ff */
[----:B------:R1:W-:Y:S01]  /*0d60*/  STSM.16.M88.4 [R33], R20 ;  /* 0x0000001421007844 */ /* 0x0003e20000000200 */
[----:B------:R-:W-:Y:S01]  /*0d70*/  LEA.HI.X.SX32 R29, R40, R51, 0x1, P0 ;  /* 0x00000033281d7211 */ /* 0x000fe200000f0eff */
[----:B0-----:R-:W-:Y:S01]  /*0d80*/  IMAD R11, R6, UR7, R5 ;  /* 0x00000007060b7c24 */ /* 0x001fe2000f8e0205 */
[----:B------:R-:W-:Y:S01]  /*0d90*/  BAR.SYNC.DEFER_BLOCKING 0x0 ;  /* 0x0000000000007b1d */ /* 0x000fe20000010000 */
[----:B------:R-:W-:Y:S01]  /*0da0*/  ISETP.GE.AND P0, PT, R30, UR4, PT ;  /* 0x000000041e007c0c */ /* 0x000fe2000bf06270 */
[C---:B------:R-:W-:Y:S01]  /*0db0*/  VIADD R5, R40.reuse, 0x20 ;  /* 0x0000002028057836 */ /* 0x040fe20000000000 */
[--C-:B------:R-:W-:Y:S02]  /*0dc0*/  SHF.R.S32.HI R31, RZ, 0x1f, R30.reuse ;  /* 0x0000001fff1f7819 */ /* 0x100fe4000001141e */
[CC--:B------:R-:W-:Y:S01]  /*0dd0*/  ISETP.GE.OR P3, PT, R40.reuse, R43.reuse, P0 ;  /* 0x0000002b2800720c */ /* 0x0c0fe20000766670 */
[----:B------:R-:W-:Y:S01]  /*0de0*/  ULDC.64 UR4, c[0x0][0x260] ;  /* 0x0000980000047ab9 */ /* 0x000fe20000000a00 */
[----:B------:R-:W-:Y:S01]  /*0df0*/  VIADD R40, R40, 0x30 ;  /* 0x0000003028287836 */ /* 0x000fe20000000000 */
[-C--:B------:R-:W-:Y:S01]  /*0e00*/  ISETP.GE.OR P1, PT, R5, R43.reuse, P0 ;  /* 0x0000002b0500720c */ /* 0x080fe20000726670 */
[----:B------:R-:W-:Y:S01]  /*0e10*/  IMAD.WIDE.U32 R8, R6, UR6, R30 ;  /* 0x0000000606087c25 */ /* 0x000fe2000f8e001e */
[----:B------:R-:W-:-:S02]  /*0e20*/  ISETP.GE.OR P2, PT, R0, R43, P0 ;  /* 0x0000002b0000720c */ /* 0x000fc40000746670 */
[----:B------:R-:W-:Y:S01]  /*0e30*/  ISETP.GE.OR P0, PT, R40, R43, P0 ;  /* 0x0000002b2800720c */ /* 0x000fe20000706670 */
[----:B------:R-:W-:Y:S02]  /*0e40*/  IMAD R7, R7, UR4, RZ ;  /* 0x0000000407077c24 */ /* 0x000fe4000f8e02ff */
[----:B------:R-:W-:Y:S02]  /*0e50*/  IMAD.IADD R9, R9, 0x1, R11 ;  /* 0x0000000109097824 */ /* 0x000fe400078e020b */
[C---:B------:R-:W-:Y:S02]  /*0e60*/  IMAD R11, R4.reuse, UR5, R7 ;  /* 0x00000005040b7c24 */ /* 0x040fe4000f8e0207 */
[----:B------:R-:W-:Y:S01]  /*0e70*/  IMAD.WIDE.U32 R4, R4, UR4, R8 ;  /* 0x0000000404047c25 */ /* 0x000fe2000f8e0008 */
[----:B------:R-:W-:-:S03]  /*0e80*/  LEA R8, R2, R39, 0x1 ;  /* 0x0000002702087211 */ /* 0x000fc600078e08ff */
[----:B------:R-:W-:Y:S01]  /*0e90*/  IMAD.WIDE R6, R3, 0x40, R28 ;  /* 0x0000004003067825 */ /* 0x000fe200078e021c */
[----:B------:R1:W0:Y:S03]  /*0ea0*/  LDS.128 R24, [R41+0x9800] ;  /* 0x0098000029187984 */ /* 0x0002260000000c00 */
[----:B------:R-:W-:Y:S01]  /*0eb0*/  IMAD.IADD R3, R5, 0x1, R11 ;  /* 0x0000000105037824 */ /* 0x000fe200078e020b */
[----:B------:R-:W-:Y:S06]  /*0ec0*/  @P3 BRA `(.L_x_3470) ;  /* 0x00000000002c3947 */ /* 0x000fec0003800000 */
[----:B------:R-:W2:Y:S01]  /*0ed0*/  LDS.128 R8, [R8] ;  /* 0x0000000008087984 */ /* 0x000ea20000000c00 */
[----:B------:R-:W-:Y:S01]  /*0ee0*/  ULDC.64 UR4, c[0x0][0x250] ;  /* 0x0000940000047ab9 */ /* 0x000fe20000000a00 */
[----:B------:R-:W-:Y:S02]  /*0ef0*/  IMAD.MOV.U32 R2, RZ, RZ, R4 ;  /* 0x000000ffff027224 */ /* 0x000fe400078e0004 */
[----:B-1----:R-:W-:Y:S02]  /*0f00*/  IMAD R15, R7, UR4, RZ ;  /* 0x00000004070f7c24 */ /* 0x002fe4000f8e02ff */
[----:B------:R-:W-:-:S04]  /*0f10*/  IMAD.WIDE.U32 R12, R6, UR4, R2 ;  /* 0x00000004060c7c25 */ /* 0x000fc8000f8e0002 */
[----:B------:R-:W-:Y:S01]  /*0f20*/  IMAD R15, R6, UR5, R15 ;  /* 0x00000005060f7c24 */ /* 0x000fe2000f8e020f */
[----:B------:R-:W-:Y:S02]  /*0f30*/  ULDC.64 UR4, c[0x0][0x238] ;  /* 0x00008e0000047ab9 */ /* 0x000fe40000000a00 */
[----:B------:R-:W-:Y:S01]  /*0f40*/  LEA R14, P3, R12, UR4, 0x1 ;  /* 0x000000040c0e7c11 */ /* 0x000fe2000f8608ff */
[----:B------:R-:W-:-:S05]  /*0f50*/  IMAD.IADD R13, R13, 0x1, R15 ;  /* 0x000000010d0d7824 */ /* 0x000fca00078e020f */
[----:B------:R-:W-:-:S05]  /*0f60*/  LEA.HI.X R15, R12, UR5, R13, 0x1, P3 ;  /* 0x000000050c0f7c11 */ /* 0x000fca00098f0c0d */
[----:B--2---:R2:W-:Y:S02]  /*0f70*/  STG.E.128 desc[UR8][R14.64], R8 ;  /* 0x000000080e007986 */ /* 0x0045e4000c101d08 */
.L_x_3470:
[----:B------:R-:W-:Y:S05]  /*0f80*/  BSYNC B0 ;  /* 0x0000000000007941 */ /* 0x000fea0003800000 */
.L_x_3469:
[----:B--2---:R2:W3:Y:S01]  /*0f90*/  LDS.128 R8, [R41+0x8800] ;  /* 0x0088000029087984 */ /* 0x0044e20000000c00 */
[----:B------:R-:W-:Y:S04]  /*0fa0*/  BSSY B0, `(.L_x_3471) ;  /* 0x000000f000007945 */ /* 0x000fe80003800000 */
[----:B------:R-:W-:Y:S05]  /*0fb0*/  @P2 BRA `(.L_x_3472) ;  /* 0x0000000000342947 */ /* 0x000fea0003800000 */
[----:B-1----:R-:W-:Y:S01]  /*0fc0*/  IADD3 R15, P2, R6, 0x10, RZ ;  /* 0x00000010060f7810 */ /* 0x002fe20007f5e0ff */
[----:B------:R-:W-:Y:S01]  /*0fd0*/  ULDC.64 UR4, c[0x0][0x250] ;  /* 0x0000940000047ab9 */ /* 0x000fe20000000a00 */
[----:B------:R-:W-:Y:S02]  /*0fe0*/  IMAD.MOV.U32 R12, RZ, RZ, R4 ;  /* 0x000000ffff0c7224 */ /* 0x000fe400078e0004 */
[----:B------:R-:W-:Y:S01]  /*0ff0*/  IADD3.X R0, RZ, R7, RZ, P2, !PT ;  /* 0x00000007ff007210 */ /* 0x000fe200017fe4ff */
[----:B------:R-:W-:-:S04]  /*1000*/  IMAD.MOV.U32 R13, RZ, RZ, R3 ;  /* 0x000000ffff0d7224 */ /* 0x000fc800078e0003 */
        /* <DEDUP_REMOVED lines=8> */
.L_x_3472:
[----:B------:R-:W-:Y:S05]  /*1090*/  BSYNC B0 ;  /* 0x0000000000007941 */ /* 0x000fea0003800000 */
.L_x_3471:
[----:B---34-:R3:W4:Y:S01]  /*10a0*/  LDS.128 R8, [R41+0x9000] ;  /* 0x0090000029087984 */ /* 0x0187220000000c00 */
        /* <DEDUP_REMOVED lines=14> */
[----:B----4-:R1:W-:Y:S02]  /*1190*/  STG.E.128 desc[UR8][R14.64], R8 ;  /* 0x000000080e007986 */ /* 0x0103e4000c101d08 */
.L_x_3474:
[----:B------:R-:W-:Y:S05]  /*11a0*/  BSYNC B0 ;  /* 0x0000000000007941 */ /* 0x000fea0003800000 */
.L_x_3473:
[----:B------:R-:W-:Y:S05]  /*11b0*/  @P0 EXIT ;  /* 0x000000000000094d */ /* 0x000fea0003800000 */
[----:B------:R-:W-:Y:S01]  /*11c0*/  IADD3 R5, P0, R6, 0x30, RZ ;  /* 0x0000003006057810 */ /* 0x000fe20007f1e0ff */
[----:B------:R-:W-:Y:S01]  /*11d0*/  ULDC.64 UR4, c[0x0][0x250] ;  /* 0x0000940000047ab9 */ /* 0x000fe20000000a00 */
[----:B------:R-:W-:Y:S02]  /*11e0*/  IMAD.MOV.U32 R2, RZ, RZ, R4 ;  /* 0x000000ffff027224 */ /* 0x000fe400078e0004 */
[----:B------:R-:W-:Y:S02]  /*11f0*/  IADD3.X R6, RZ, R7, RZ, P0, !PT ;  /* 0x00000007ff067210 */ /* 0x000fe400007fe4ff */
[----:B------:R-:W-:-:S04]  /*1200*/  IMAD.WIDE.U32 R2, R5, UR4, R2 ;  /* 0x0000000405027c25 */ /* 0x000fc8000f8e0002 */
[----:B------:R-:W-:-:S04]  /*1210*/  IMAD R6, R6, UR4, RZ ;  /* 0x0000000406067c24 */ /* 0x000fc8000f8e02ff */
[----:B------:R-:W-:Y:S01]  /*1220*/  IMAD R5, R5, UR5, R6 ;  /* 0x0000000505057c24 */ /* 0x000fe2000f8e0206 */
[----:B------:R-:W-:Y:S02]  /*1230*/  ULDC.64 UR4, c[0x0][0x238] ;  /* 0x00008e0000047ab9 */ /* 0x000fe40000000a00 */
[----:B------:R-:W-:Y:S01]  /*1240*/  LEA R4, P0, R2, UR4, 0x1 ;  /* 0x0000000402047c11 */ /* 0x000fe2000f8008ff */
[----:B------:R-:W-:-:S05]  /*1250*/  IMAD.IADD R3, R3, 0x1, R5 ;  /* 0x0000000103037824 */ /* 0x000fca00078e0205 */
[----:B------:R-:W-:-:S05]  /*1260*/  LEA.HI.X R5, R2, UR5, R3, 0x1, P0 ;  /* 0x0000000502057c11 */ /* 0x000fca00080f0c03 */
[----:B0-----:R-:W-:Y:S01]  /*1270*/  STG.E.128 desc[UR8][R4.64], R24 ;  /* 0x0000001804007986 */ /* 0x001fe2000c101d08 */
[----:B------:R-:W-:Y:S05]  /*1280*/  EXIT ;  /* 0x000000000000794d */ /* 0x000fea0003800000 */
.L_x_3475:
        /* <DEDUP_REMOVED lines=15> */
.L_x_3678:


//--------------------- .text._ZN7cutlass13device_kernelIN5flash11enable_sm90INS1_16FlashAttnBwdSm90INS1_25CollectiveMainloopBwdSm90ILi2ELi2ELi2EN4cute5tupleIJNS5_1CILi1EEES8_S8_EEENS6_IJNS7_ILi64EEENS7_ILi128EEESB_EEENS_6half_tEfNS_4arch4Sm90ELb1ELb0ELb1ELb1ELb1ELb1ELb0ELb0ELi2ELi1ELi2ELi1ELb0EEENS1_24CollectiveEpilogueBwdGQAISC_fSF_Li256ELb1ELb1EEENS1_25SingleTileBwdLPTSchedulerILb1ELi128ELb1EEEEEEEEEvNT_6ParamsE --------------------------
	.section	.text._ZN7cutlass13device_kernelIN5flash11enable_sm90INS1_16FlashAttnBwdSm90INS1_25CollectiveMainloopBwdSm90ILi2ELi2ELi2EN4cute5tupleIJNS5_1CILi1EEES8_S8_EEENS6_IJNS7_ILi64EEENS7_ILi128EEESB_EEENS_6half_tEfNS_4arch4Sm90ELb1ELb0ELb1ELb1ELb1ELb1ELb0ELb0ELi2ELi1ELi2ELi1ELb0EEENS1_24CollectiveEpilogueBwdGQAISC_fSF_Li256ELb1ELb1EEENS1_25SingleTileBwdLPTSchedulerILb1ELi128ELb1EEEEEEEEEvNT_6ParamsE,"ax",@progbits
	.align	128
.text._ZN7cutlass13device_kernelIN5flash11enable_sm90INS1_16FlashAttnBwdSm90INS1_25CollectiveMainloopBwdSm90ILi2ELi2ELi2EN4cute5tupleIJNS5_1CILi1EEES8_S8_EEENS6_IJNS7_ILi64EEENS7_ILi128EEESB_EEENS_6half_tEfNS_4arch4Sm90ELb1ELb0ELb1ELb1ELb1ELb1ELb0ELb0ELi2ELi1ELi2ELi1ELb0EEENS1_24CollectiveEpilogueBwdGQAISC_fSF_Li256ELb1ELb1EEENS1_25SingleTileBwdLPTSchedulerILb1ELi128ELb1EEEEEEEEEvNT_6ParamsE:
        .type           _ZN7cutlass13device_kernelIN5flash11enable_sm90INS1_16FlashAttnBwdSm90INS1_25CollectiveMainloopBwdSm90ILi2ELi2ELi2EN4cute5tupleIJNS5_1CILi1EEES8_S8_EEENS6_IJNS7_ILi64EEENS7_ILi128EEESB_EEENS_6half_tEfNS_4arch4Sm90ELb1ELb0ELb1ELb1ELb1ELb1ELb0ELb0ELi2ELi1ELi2ELi1ELb0EEENS1_24CollectiveEpilogueBwdGQAISC_fSF_Li256ELb1ELb1EEENS1_25SingleTileBwdLPTSchedulerILb1ELi128ELb1EEEEEEEEEvNT_6ParamsE,@function
        .size           _ZN7cutlass13device_kernelIN5flash11enable_sm90INS1_16FlashAttnBwdSm90INS1_25CollectiveMainloopBwdSm90ILi2ELi2ELi2EN4cute5tupleIJNS5_1CILi1EEES8_S8_EEENS6_IJNS7_ILi64EEENS7_ILi128EEESB_EEENS_6half_tEfNS_4arch4Sm90ELb1ELb0ELb1ELb1ELb1ELb1ELb0ELb0ELi2ELi1ELi2ELi1ELb0EEENS1_24CollectiveEpilogueBwdGQAISC_fSF_Li256ELb1ELb1EEENS1_25SingleTileBwdLPTSchedulerILb1ELi128ELb1EEEEEEEEEvNT_6ParamsE,(.L_x_3679 - _ZN7cutlass13device_kernelIN5flash11enable_sm90INS1_16FlashAttnBwdSm90INS1_25CollectiveMainloopBwdSm90ILi2ELi2ELi2EN4cute5tupleIJNS5_1CILi1EEES8_S8_EEENS6_IJNS7_ILi64EEENS7_ILi128EEESB_EEENS_6half_tEfNS_4arch4Sm90ELb1ELb0ELb1ELb1ELb1ELb1ELb0ELb0ELi2ELi1ELi2ELi1ELb0EEENS1_24CollectiveEpilogueBwdGQAISC_fSF_Li256ELb1ELb1EEENS1_25SingleTileBwdLPTSchedulerILb1ELi128ELb1EEEEEEEEEvNT_6ParamsE)
        .other          _ZN7cutlass13device_kernelIN5flash11enable_sm90INS1_16FlashAttnBwdSm90INS1_25CollectiveMainloopBwdSm90ILi2ELi2ELi2EN4cute5tupleIJNS5_1CILi1EEES8_S8_EEENS6_IJNS7_ILi64EEENS7_ILi128EEESB_EEENS_6half_tEfNS_4arch4Sm90ELb1ELb0ELb1ELb1ELb1ELb1ELb0ELb0ELi2ELi1ELi2ELi1ELb0EEENS1_24CollectiveEpilogueBwdGQAISC_fSF_Li256ELb1ELb1EEENS1_25SingleTileBwdLPTSchedulerILb1ELi128ELb1EEEEEEEEEvNT_6ParamsE,@"STO_CUDA_ENTRY STV_DEFAULT"
_ZN7cutlass13device_kernelIN5flash11enable_sm90INS1_16FlashAttnBwdSm90INS1_25CollectiveMainloopBwdSm90ILi2ELi2ELi2EN4cute5tupleIJNS5_1CILi1EEES8_S8_EEENS6_IJNS7_ILi64EEENS7_ILi128EEESB_EEENS_6half_tEfNS_4arch4Sm90ELb1ELb0ELb1ELb1ELb1ELb1ELb0ELb0ELi2ELi1ELi2ELi1ELb0EEENS1_24CollectiveEpilogueBwdGQAISC_fSF_Li256ELb1ELb1EEENS1_25SingleTileBwdLPTSchedulerILb1ELi128ELb1EEEEEEEEEvNT_6ParamsE:
        /* <DEDUP_REMOVED lines=24> */
.L_x_3477:
[----:B------:R-:W-:Y:S05]  /*0180*/  BSYNC B0 ;  /* 0x0000000000007941 */ /* 0x000fea0003800000 */
.L_x_3476:
        /* <DEDUP_REMOVED lines=37> */
.L_x_3478:
        /* <DEDUP_REMOVED lines=22> */
.L_x_3479:
[----:B------:R-:W-:Y:S01]  /*0540*/  PLOP3.LUT P0, PT, PT, PT, UP0, 0x80, 0x0 ;  /* 0x000000000000781c */ /* 0x000fe20003f0f008 */
[----:B------:R-:W-:Y:S01]  /*0550*/  NOP ;  /* 0x0000000000007918 */ /* 0x000fe20000000000 */
[----:B------:R-:W-:Y:S01]  /*0560*/  ULDC.64 UR46, c[0x0][0x208] ;  /* 0x00008200002e7ab9 */ /* 0x000fe20000000a00 */
[----:B------:R-:W-:Y:S01]  /*0570*/  BSSY B6, `(.L_x_3480) ;  /* 0x0000a11000067945 */ /* 0x000fe20003800000 */
[----:B-12-4-:R-:W-:Y:S09]  /*0580*/  BAR.SYNC.DEFER_BLOCKING 0x0 ;  /* 0x0000000000007b1d */ /* 0x016ff20000010000 */
[----:B------:R-:W-:Y:S05]  /*0590*/  @!P0 BRA `(.L_x_3481) ;  /* 0x0000005800408947 */ /* 0x000fea0003800000 */
.L_x_3482:
        /* <DEDUP_REMOVED lines=32> */
.L_x_3483:
[----:B------:R-:W-:Y:S01]  /*07a0*/  ULDC UR8, c[0x0][0x8cc] ;  /* 0x0002330000087ab9 */ /* 0x000fe20000000800 */
[----:B------:R-:W-:Y:S01]  /*07b0*/  UMOV UR7, UR9 ;  /* 0x0000000900077c82 */ /* 0x000fe20008000000 */
[----:B------:R-:W-:-:S11]  /*07c0*/  UISETP.NE.AND UP0, UPT, UR8, 0x1, UPT ;  /* 0x000000010800788c */ /* 0x000fd6000bf05270 */
[----:B------:R-:W-:Y:S02]  /*07d0*/  @UP0 ULDC.64 UR10, c[0x0][0x8d0] ;  /* 0x00023400000a0ab9 */ /* 0x000fe40000000a00 */
[----:B------:R-:W-:-:S04]  /*07e0*/  UIMAD.WIDE.U32 UR4, UR9, UR10, URZ ;  /* 0x0000000a090472a5 */ /* 0x000fc8000f8e003f */
[----:B------:R-:W-:-:S04]  /*07f0*/  @UP0 USHF.R.U32.HI UR7, URZ, UR11, UR5 ;  /* 0x0000000b3f070299 */ /* 0x000fc80008011605 */
[----:B------:R-:W-:-:S12]  /*0800*/  UIMAD UR4, UR7, UR8, URZ ;  /* 0x00000008070472a4 */ /* 0x000fd8000f8e023f */
.L_x_3484:
        /* <DEDUP_REMOVED lines=23> */
.L_x_3485:
        /* <DEDUP_REMOVED lines=14> */
.L_x_3487:
[----:B------:R-:W-:-:S05]  /*0a60*/  ULDC UR4, c[0x0][0x8f4] ;  /* 0x00023d0000047ab9 */ /* 0x000fca0000000800 */
.L_x_3486:
        /* <DEDUP_REMOVED lines=22> */
.L_x_3489:
        /* <DEDUP_REMOVED lines=14> */
.L_x_3490:
        /* <DEDUP_REMOVED lines=11> */
.L_x_3491:
        /* <DEDUP_REMOVED lines=13> */
.L_x_3492:
        /* <DEDUP_REMOVED lines=102> */
.L_x_3495:
        /* <DEDUP_REMOVED lines=15> */
.L_x_3494:
        /* <DEDUP_REMOVED lines=23> */
.L_x_3497:
        /* <DEDUP_REMOVED lines=15> */
.L_x_3496:
        /* <DEDUP_REMOVED lines=8> */
.L_x_3613:
        /* <DEDUP_REMOVED lines=15> */
.L_x_3499:
        /* <DEDUP_REMOVED lines=104> */
.L_x_3511:
[----:B------:R-:W-:-:S05]  /*1fd0*/  IMAD.U32 R0, RZ, RZ, UR38 ;  /* 0x00000026ff007e24 */ /* 0x000fca000f8e00ff */
[----:B------:R-:W-:-:S04]  /*1fe0*/  LOP3.LUT R0, R0, 0x1, RZ, 0xfc, !PT ;  /* 0x0000000100007812 */ /* 0x000fc800078efcff */
[----:B------:R-:W-:-:S13]  /*1ff0*/  ISETP.NE.AND P0, PT, R0, 0x3, PT ;  /* 0x000000030000780c */ /* 0x000fda0003f05270 */
[----:B------:R-:W-:Y:S05]  /*2000*/  @!P0 BRA `(.L_x_3501) ;  /* 0x0000000000048947 */ /* 0x000fea0003800000 */
[----:B------:R-:W-:Y:S01]  /*2010*/  BPT.TRAP 0x1 ;  /* 0x000000040000795c */ /* 0x000fe20000300000 */
.L_x_3501:
        /* <DEDUP_REMOVED lines=8> */
.L_x_3502:
[----:B---3--:R-:W-:Y:S05]  /*20a0*/  @P1 BRA `(.L_x_3503) ;  /* 0x0000000000081947 */ /* 0x008fea0003800000 */
[----:B------:R-:W3:Y:S02]  /*20b0*/  SYNCS.PHASECHK.TRANS64.TRYWAIT P1, [R0+URZ+0x30810], R209 ;  /* 0x030810d1000075a7 */ /* 0x000ee4000802017f */
[----:B---3--:R-:W-:Y:S05]  /*20c0*/  @!P1 BRA `(.L_x_3504) ;  /* 0x0000008400b09947 */ /* 0x008fea0003800000 */
.L_x_3503:
        /* <DEDUP_REMOVED lines=84> */
.L_x_3505:
[----:B------:R1:W1:Y:S01]  /*2610*/  SYNCS.PHASECHK.TRANS64.TRYWAIT P1, [R0+URZ+0x30830], R209 ;  /* 0x030830d1000075a7 */ /* 0x000262000802017f */
[----:B------:R-:W-:Y:S05]  /*2620*/  @!P0 BRA `(.L_x_3506) ;  /* 0x0000000000048947 */ /* 0x000fea0003800000 */
[----:B------:R-:W-:Y:S01]  /*2630*/  BPT.TRAP 0x1 ;  /* 0x000000040000795c */ /* 0x000fe20000300000 */
.L_x_3506:
        /* <DEDUP_REMOVED lines=54> */
.L_x_3507:
        /* <DEDUP_REMOVED lines=492> */
.L_x_3509:
        /* <DEDUP_REMOVED lines=49> */
.L_x_3510:
        /* <DEDUP_REMOVED lines=78> */
.L_x_3493:
[----:B------:R-:W-:Y:S05]  /*5050*/  @P0 BRA `(.L_x_3488) ;  /* 0x0000005400880947 */ /* 0x000fea0003800000 */
[----:B------:R-:W-:Y:S01]  /*5060*/  ULDC.64 UR4, c[0x0][0x878] ;  /* 0x00021e0000047ab9 */ /* 0x000fe20000000a00 */
[----:B------:R-:W1:Y:S01]  /*5070*/  S2R R4, SR_TID.X ;  /* 0x0000000000047919 */ /* 0x000e620000002100 */
[----:B------:R-:W-:Y:S01]  /*5080*/  UISETP.NE.U32.AND UP0, UPT, UR4, URZ, UPT ;  /* 0x0000003f0400728c */ /* 0x000fe2000bf05070 */
[----:B------:R-:W-:Y:S01]  /*5090*/  ULDC UR10, c[0x0][0x870] ;  /* 0x00021c00000a7ab9 */ /* 0x000fe20000000800 */
[----:B------:R-:W-:Y:S02]  /*50a0*/  ULDC UR11, c[0x0][0x80c] ;  /* 0x00020300000b7ab9 */ /* 0x000fe40000000800 */
[----:B------:R-:W-:Y:S01]  /*50b0*/  UISETP.NE.AND.EX UP0, UPT, UR5, URZ, UPT, UP0 ;  /* 0x0000003f0500728c */ /* 0x000fe2000bf05300 */
[----:B------:R-:W2:Y:S01]  /*50c0*/  S2UR UR15, SR_CgaCtaId ;  /* 0x00000000000f79c3 */ /* 0x000ea20000008800 */
[----:B------:R-:W-:Y:S01]  /*50d0*/  UMOV UR14, 0x400 ;  /* 0x00000400000e7882 */ /* 0x000fe20000000000 */
[----:B------:R-:W-:Y:S01]  /*50e0*/  ULDC.64 UR18, c[0x0][0x818] ;  /* 0x0002060000127ab9 */ /* 0x000fe20000000a00 */
[----:B------:R-:W-:Y:S01]  /*50f0*/  ULDC.64 UR20, c[0x0][0x840] ;  /* 0x0002100000147ab9 */ /* 0x000fe20000000a00 */
[----:B------:R-:W-:Y:S01]  /*5100*/  ULDC.64 UR22, c[0x0][0x848] ;  /* 0x0002120000167ab9 */ /* 0x000fe20000000a00 */
[----:B------:R-:W-:-:S05]  /*5110*/  PLOP3.LUT P0, PT, PT, PT, UP0, 0x80, 0x0 ;  /* 0x000000000000781c */ /* 0x000fca0003f0f008 */
[----:B------:R-:W-:Y:S02]  /*5120*/  @UP0 ULDC.64 UR4, c[0x0][0x878] ;  /* 0x00021e0000040ab9 */ /* 0x000fe40000000a00 */
[----:B------:R-:W-:-:S06]  /*5130*/  @UP0 UIMAD.WIDE UR4, UR37, 0x4, UR4 ;  /* 0x00000004250408a5 */ /* 0x000fcc000f8e0204 */
[----:B------:R-:W-:Y:S01]  /*5140*/  IMAD.U32 R2, RZ, RZ, UR4 ;  /* 0x00000004ff027e24 */ /* 0x000fe2000f8e00ff */
[----:B------:R-:W-:Y:S01]  /*5150*/  ULDC UR4, c[0x0][0x850] ;  /* 0x0002140000047ab9 */ /* 0x000fe20000000800 */
[----:B------:R-:W-:-:S05]  /*5160*/  IMAD.U32 R3, RZ, RZ, UR5 ;  /* 0x00000005ff037e24 */ /* 0x000fca000f8e00ff */
[----:B------:R-:W3:Y:S01]  /*5170*/  @P0 LDG.E R2, desc[UR46][R2.64] ;  /* 0x0000002e02020981 */ /* 0x000ee2000c1e1900 */
[----:B------:R-:W-:Y:S01]  /*5180*/  UISETP.NE.AND UP1, UPT, UR4, 0x1, UPT ;  /* 0x000000010400788c */ /* 0x000fe2000bf25270 */
[C---:B-1----:R-:W-:Y:S01]  /*5190*/  VIADD R5, R4.reuse, 0xffffff80 ;  /* 0xffffff8004057836 */ /* 0x042fe20000000000 */
[----:B------:R-:W-:Y:S01]  /*51a0*/  UIMAD UR10, UR39, UR10, URZ ;  /* 0x0000000a270a72a4 */ /* 0x000fe2000f8e023f */
[----:B------:R-:W-:Y:S01]  /*51b0*/  BSSY B0, `(.L_x_3512) ;  /* 0x000005e000007945 */ /* 0x000fe20003800000 */
[----:B------:R-:W-:Y:S01]  /*51c0*/  UMOV UR5, UR36 ;  /* 0x0000002400057c82 */ /* 0x000fe20008000000 */
[----:B------:R-:W-:Y:S01]  /*51d0*/  UIMAD UR9, UR37, UR11, URZ ;  /* 0x0000000b250972a4 */ /* 0x000fe2000f8e023f */
[----:B------:R-:W-:Y:S01]  /*51e0*/  SHF.R.S32.HI R0, RZ, 0x1f, R5 ;  /* 0x0000001fff007819 */ /* 0x000fe20000011405 */
[----:B------:R-:W-:Y:S01]  /*51f0*/  UIMAD UR10, UR10, UR11, URZ ;  /* 0x0000000b0a0a72a4 */ /* 0x000fe2000f8e023f */
[----:B------:R-:W-:Y:S01]  /*5200*/  BAR.SYNC.DEFER_BLOCKING 0x1, 0x100 ;  /* 0x0044000000007b1d */ /* 0x000fe20000010000 */
[----:B------:R-:W-:Y:S01]  /*5210*/  USHF.L.U32 UR39, UR39, 0xe, URZ ;  /* 0x0000000e27277899 */ /* 0x000fe2000800063f */
[----:B------:R-:W-:-:S04]  /*5220*/  ISETP.NE.AND P1, PT, R4, 0x80, PT ;  /* 0x000000800400780c */ /* 0x000fc80003f25270 */
[----:B------:R-:W-:Y:S01]  /*5230*/  @UP1 ULDC UR6, c[0x0][0x854] ;  /* 0x0002150000061ab9 */ /* 0x000fe20000000800 */
[----:B------:R-:W-:Y:S01]  /*5240*/  @UP1 ULDC UR12, c[0x0][0x858] ;  /* 0x00021600000c1ab9 */ /* 0x000fe20000000800 */
[----:B------:R-:W-:Y:S02]  /*5250*/  UIMAD.WIDE.U32 UR6, UR36, UR6, URZ ;  /* 0x00000006240672a5 */ /* 0x000fe4000f8e003f */
[----:B------:R-:W-:Y:S02]  /*5260*/  USHF.R.S32.HI UR6, URZ, 0x1f, UR9 ;  /* 0x0000001f3f067899 */ /* 0x000fe40008011409 */
[----:B------:R-:W-:Y:S02]  /*5270*/  @UP1 USHF.R.U32.HI UR5, URZ, UR12, UR7 ;  /* 0x0000000c3f051299 */ /* 0x000fe40008011607 */
[----:B------:R-:W-:Y:S02]  /*5280*/  USHF.R.S32.HI UR7, URZ, 0x1f, UR10 ;  /* 0x0000001f3f077899 */ /* 0x000fe4000801140a */
[----:B------:R-:W-:-:S02]  /*5290*/  UIADD3 UR9, UP1, UP2, UR10, UR9, UR5 ;  /* 0x000000090a097290 */ /* 0x000fc4000fa3e005 */
[----:B------:R-:W-:Y:S01]  /*52a0*/  USHF.R.S32.HI UR11, URZ, 0x1f, UR5 ;  /* 0x0000001f3f0b7899 */ /* 0x000fe20008011405 */
[----:B------:R-:W-:-:S03]  /*52b0*/  ULDC.64 UR12, c[0x0][0x868] ;  /* 0x00021a00000c7ab9 */ /* 0x000fc60000000a00 */
[----:B------:R-:W-:Y:S02]  /*52c0*/  UIADD3.X UR7, UR7, UR6, UR11, UP1, UP2 ;  /* 0x0000000607077290 */ /* 0x000fe40008fe440b */
[----:B------:R-:W-:Y:S02]  /*52d0*/  USHF.L.U32 UR6, UR9, 0x2, URZ ;  /* 0x0000000209067899 */ /* 0x000fe4000800063f */
[----:B------:R-:W-:Y:S02]  /*52e0*/  USHF.L.U64.HI UR7, UR9, 0x2, UR7 ;  /* 0x0000000209077899 */ /* 0x000fe40008010207 */
[----:B------:R-:W-:Y:S01]  /*52f0*/  UIADD3 UR9, UP1, UR6, UR12, URZ ;  /* 0x0000000c06097290 */ /* 0x000fe2000ff3e03f */
[----:B---3--:R-:W-:Y:S02]  /*5300*/  @P0 R2UR UR8, R2 ;  /* 0x00000000020802ca */ /* 0x008fe400000e0000 */
[----:B------:R-:W-:Y:S02]  /*5310*/  LEA.HI R2, R0, R5, RZ, 0x7 ;  /* 0x0000000500027211 */ /* 0x000fe400078f38ff */
[----:B------:R-:W-:-:S02]  /*5320*/  ISETP.NE.AND P0, PT, R5, RZ, PT ;  /* 0x000000ff0500720c */ /* 0x000fc40003f05270 */
[C---:B------:R-:W-:Y:S01]  /*5330*/  LOP3.LUT R0, R2.reuse, 0xfffff80, RZ, 0xc0, !PT ;  /* 0x0fffff8002007812 */ /* 0x040fe200078ec0ff */
[----:B------:R-:W-:-:S04]  /*5340*/  IMAD.SHL.U32 R2, R2, 0x40, RZ ;  /* 0x0000004002027824 */ /* 0x000fc800078e00ff */
[----:B------:R-:W-:Y:S01]  /*5350*/  IMAD.IADD R0, R5, 0x1, -R0 ;  /* 0x0000000105007824 */ /* 0x000fe200078e0a00 */
[----:B------:R-:W-:Y:S01]  /*5360*/  LOP3.LUT R3, R2, 0x3fffe000, RZ, 0xc0, !PT ;  /* 0x3fffe00002037812 */ /* 0x000fe200078ec0ff */
[----:B------:R-:W-:Y:S01]  /*5370*/  @UP0 ULEA UR8, UR37, UR8, 0x7 ;  /* 0x0000000825080291 */ /* 0x000fe2000f8e383f */
[----:B------:R-:W-:-:S03]  /*5380*/  IMAD.U32 R2, RZ, RZ, UR9 ;  /* 0x00000009ff027e24 */ /* 0x000fc6000f8e00ff */
[----:B------:R-:W-:Y:S01]  /*5390*/  @UP0 USHF.R.S32.HI UR10, URZ, 0x1f, UR8 ;  /* 0x0000001f3f0a0899 */ /* 0x000fe20008011408 */
[----:B------:R-:W-:-:S03]  /*53a0*/  IMAD R0, R0, 0x4, R3 ;  /* 0x0000000400007824 */ /* 0x000fc600078e0203 */
[----:B------:R-:W-:Y:S02]  /*53b0*/  @UP0 ULEA.HI UR8, UR10, UR8, URZ, 0x7 ;  /* 0x000000080a080291 */ /* 0x000fe4000f8f383f */
[----:B------:R-:W-:Y:S02]  /*53c0*/  UIADD3.X UR10, UR7, UR13, URZ, UP1, !UPT ;  /* 0x0000000d070a7290 */ /* 0x000fe40008ffe43f */
[----:B------:R-:W-:-:S04]  /*53d0*/  @UP0 USHF.L.U32 UR8, UR8, 0x7, URZ ;  /* 0x0000000708080899 */ /* 0x000fc8000800063f */
[----:B------:R-:W-:Y:S01]  /*53e0*/  @UP0 ULOP3.LUT UR12, UR8, 0xffffc000, URZ, 0xc0, !UPT ;  /* 0xffffc000080c0892 */ /* 0x000fe2000f8ec03f */
[----:B------:R-:W-:Y:S01]  /*53f0*/  IMAD.U32 R3, RZ, RZ, UR10 ;  /* 0x0000000aff037e24 */ /* 0x000fe2000f8e00ff */
[----:B--2---:R-:W-:Y:S02]  /*5400*/  ULEA UR8, UR15, UR14, 0x18 ;  /* 0x0000000e0f087291 */ /* 0x004fe4000f8ec03f */
[----:B------:R-:W-:-:S03]  /*5410*/  @UP0 USHF.R.S32.HI UR13, URZ, 0x1f, UR12 ;  /* 0x0000001f3f0d0899 */ /* 0x000fc6000801140c */
[----:B------:R-:W-:Y:S01]  /*5420*/  @!UP0 UMOV UR12, URZ ;  /* 0x0000003f000c8c82 */ /* 0x000fe20008000000 */
[----:B------:R-:W-:Y:S01]  /*5430*/  LEA R0, R0, UR8, 0x2 ;  /* 0x0000000800007c11 */ /* 0x000fe2000f8e10ff */
[----:B------:R-:W-:Y:S02]  /*5440*/  UIADD3 UR14, UP1, UR39, UR12, URZ ;  /* 0x0000000c270e7290 */ /* 0x000fe4000ff3e03f */
[----:B------:R-:W-:Y:S01]  /*5450*/  @!UP0 UMOV UR13, URZ ;  /* 0x0000003f000d8c82 */ /* 0x000fe20008000000 */
[----:B------:R-:W-:Y:S01]  /*5460*/  UIMAD UR12, UR11, UR18, URZ ;  /* 0x000000120b0c72a4 */ /* 0x000fe2000f8e023f */
[----:B------:R1:W-:Y:S01]  /*5470*/  STS.128 [R0], R24 ;  /* 0x0000001800007388 */ /* 0x0003e20000000c00 */
[----:B------:R-:W-:Y:S02]  /*5480*/  ULEA.HI.X.SX32 UR15, UR39, UR13, 0x1, UP1 ;  /* 0x0000000d270f7291 */ /* 0x000fe400088f0e3f */
[----:B------:R-:W-:Y:S01]  /*5490*/  UIMAD UR11, UR11, UR20, URZ ;  /* 0x000000140b0b72a4 */ /* 0x000fe2000f8e023f */
[----:B------:R1:W-:Y:S01]  /*54a0*/  STS.128 [R0+0x800], R28 ;  /* 0x0008001c00007388 */ /* 0x0003e20000000c00 */
[----:B------:R-:W-:-:S02]  /*54b0*/  UIMAD UR16, UR5, UR19, UR12 ;  /* 0x00000013051072a4 */ /* 0x000fc4000f8e020c */
[----:B------:R-:W-:Y:S01]  /*54c0*/  UIMAD.WIDE.U32 UR12, UR5, UR18, UR14 ;  /* 0x00000012050c72a5 */ /* 0x000fe2000f8e000e */
[----:B------:R1:W-:Y:S01]  /*54d0*/  STS.128 [R0+0x1000], R32 ;  /* 0x0010002000007388 */ /* 0x0003e20000000c00 */
[----:B------:R-:W-:Y:S02]  /*54e0*/  UIMAD UR18, UR5, UR21, UR11 ;  /* 0x00000015051272a4 */ /* 0x000fe4000f8e020b */
[----:B------:R-:W-:Y:S01]  /*54f0*/  USHF.R.S32.HI UR11, URZ, 0x1f, UR37 ;  /* 0x0000001f3f0b7899 */ /* 0x000fe20008011425 */
[----:B------:R1:W-:Y:S01]  /*5500*/  STS.128 [R0+0x1800], R36 ;  /* 0x0018002400007388 */ /* 0x0003e20000000c00 */
[----:B------:R-:W-:Y:S02]  /*5510*/  UIMAD.WIDE.U32 UR14, UR5, UR20, UR14 ;  /* 0x00000014050e72a5 */ /* 0x000fe4000f8e000e */
[----:B------:R-:W-:Y:S01]  /*5520*/  USEL UR11, UR11, URZ, !UP0 ;  /* 0x0000003f0b0b7287 */ /* 0x000fe2000c000000 */
[----:B------:R1:W-:Y:S01]  /*5530*/  STS.128 [R0+0x2000], R40 ;  /* 0x0020002800007388 */ /* 0x0003e20000000c00 */
[----:B------:R-:W-:Y:S01]  /*5540*/  ULDC.64 UR20, c[0x0][0x820] ;  /* 0x0002080000147ab9 */ /* 0x000fe20000000a00 */
[----:B------:R-:W-:-:S02]  /*5550*/  UIADD3 UR13, UR13, UR16, URZ ;  /* 0x000000100d0d7290 */ /* 0x000fc4000fffe03f */
[----:B------:R1:W-:Y:S01]  /*5560*/  STS.128 [R0+0x2800], R44 ;  /* 0x0028002c00007388 */ /* 0x0003e20000000c00 */
[----:B------:R-:W-:Y:S02]  /*5570*/  USEL UR37, UR37, URZ, !UP0 ;  /* 0x0000003f25257287 */ /* 0x000fe4000c000000 */
        /* <DEDUP_REMOVED lines=16> */
[----:B------:R-:W-:Y:S01]  /*5680*/  UIADD3 UR5, UR15, UR16, URZ ;  /* 0x000000100f057290 */ /* 0x000fe2000fffe03f */
[----:B------:R1:W-:Y:S01]  /*5690*/  STS.128 [R0+0x5800], R68 ;  /* 0x0058004400007388 */ /* 0x0003e20000000c00 */
[----:B------:R-:W-:-:S02]  /*56a0*/  ULEA UR18, UP0, UR12, UR18, 0x2 ;  /* 0x000000120c127291 */ /* 0x000fc4000f80103f */
[----:B------:R-:W-:Y:S01]  /*56b0*/  ULEA UR20, UP1, UR14, UR20, 0x2 ;  /* 0x000000140e147291 */ /* 0x000fe2000f82103f */
[----:B------:R1:W-:Y:S01]  /*56c0*/  STS.128 [R0+0x6000], R72 ;  /* 0x0060004800007388 */ /* 0x0003e20000000c00 */
[----:B------:R-:W-:Y:S02]  /*56d0*/  ULEA.HI.X UR19, UR12, UR19, UR11, 0x2, UP0 ;  /* 0x000000130c137291 */ /* 0x000fe400080f140b */
[----:B------:R-:W-:Y:S01]  /*56e0*/  ULEA.HI.X UR5, UR14, UR21, UR5, 0x2, UP1 ;  /* 0x000000150e057291 */ /* 0x000fe200088f1405 */
[----:B------:R1:W-:Y:S01]  /*56f0*/  STS.128 [R0+0x6800], R76 ;  /* 0x0068004c00007388 */ /* 0x0003e20000000c00 */
[----:B------:R-:W-:-:S03]  /*5700*/  UIMAD UR17, UR4, UR17, UR36 ;  /* 0x00000011041172a4 */ /* 0x000fc6000f8e0224 */
[----:B------:R1:W-:Y:S04]  /*5710*/  STS.128 [R0+0x7000], R80 ;  /* 0x0070005000007388 */ /* 0x0003e80000000c00 */
[----:B------:R1:W-:Y:S01]  /*5720*/  STS.128 [R0+0x7800], R84 ;  /* 0x0078005400007388 */ /* 0x0003e20000000c00 */
[----:B------:R-:W-:Y:S05]  /*5730*/  @P0 BRA `(.L_x_3513) ;  /* 0x0000000000140947 */ /* 0x000fea0003800000 */
.L_x_3514:
[----:B------:R-:W2:Y:S04]  /*5740*/  LDG.E.STRONG.GPU R4, desc[UR46][R2.64] ;  /* 0x0000002e02047981 */ /* 0x000ea8000c1ef900 */
[----:B--2---:R-:W-:Y:S01]  /*5750*/  CCTL.IVALL ;  /* 0x00000000ff00798f */ /* 0x004fe20002000000 */
[----:B------:R-:W-:Y:S05]  /*5760*/  YIELD ;  /* 0x0000000000007946 */ /* 0x000fea0003800000 */
[----:B------:R-:W-:-:S13]  /*5770*/  ISETP.NE.AND P0, PT, R4, UR17, PT ;  /* 0x0000001104007c0c */ /* 0x000fda000bf05270 */
[----:B------:R-:W-:Y:S05]  /*5780*/  @P0 BRA `(.L_x_3514) ;  /* 0xfffffffc00ec0947 */ /* 0x000fea000383ffff */
.L_x_3513:
[----:B------:R-:W-:Y:S05]  /*5790*/  BSYNC B0 ;  /* 0x0000000000007941 */ /* 0x000fea0003800000 */
.L_x_3512:
[----:B------:R-:W-:-:S03]  /*57a0*/  UMOV UR4, 0xffffffff ;  /* 0xffffffff00047882 */ /* 0x000fc60000000000 */
[----:B------:R-:W-:Y:S05]  /*57b0*/  BRA.DIV UR4, `(.L_x_3515) ;  /* 0x00000052041c7947 */ /* 0x000fea000b800000 */
[----:B------:R-:W-:Y:S01]  /*57c0*/  NOP ;  /* 0x0000000000007918 */ /* 0x000fe20000000000 */
.L_x_3616:
        /* <DEDUP_REMOVED lines=15> */
.L_x_3518:
[----:B------:R-:W-:Y:S01]  /*58c0*/  @P0 ELECT P2, URZ, PT ;  /* 0x00000000003f082f */ /* 0x000fe20003840000 */
[----:B------:R2:W-:-:S12]  /*58d0*/  UBLKRED.G.S.ADD.F32.RN [UR4], [UR8], UR9, desc[UR10] ;  /* 0x00000a04080073bb */ /* 0x0005d800080a1409 */
[----:B------:R-:W-:Y:S02]  /*58e0*/  @P2 PLOP3.LUT P0, PT, P2, PT, PT, 0x8, 0x0 ;  /* 0x000000000000281c */ /* 0x000fe4000170e170 */
[----:B------:R-:W-:-:S11]  /*58f0*/  PLOP3.LUT P2, PT, PT, PT, PT, 0x8, 0x0 ;  /* 0x000000000000781c */ /* 0x000fd60003f4e170 */
[----:B--2---:R-:W-:Y:S05]  /*5900*/  @P0 BRA.U.ANY `(.L_x_3518) ;  /* 0xfffffffd00ec0947 */ /* 0x004fea000393ffff */
[----:B------:R0:W-:Y:S01]  /*5910*/  UTMACMDFLUSH ;  /* 0x00000000000079b7 */ /* 0x0001e20000000000 */
[----:B------:R-:W-:-:S04]  /*5920*/  DEPBAR.LE SB0, 0x0 ;  /* 0x000080000000791a */ /* 0x000fc80000000000 */
.L_x_3517:
[----:B------:R-:W-:Y:S05]  /*5930*/  BSYNC B0 ;  /* 0x0000000000007941 */ /* 0x000fea0003800000 */
.L_x_3516:
        /* <DEDUP_REMOVED lines=14> */
.L_x_3520:
[----:B------:R-:W-:Y:S05]  /*5a20*/  BSYNC B0 ;  /* 0x0000000000007941 */ /* 0x000fea0003800000 */
.L_x_3519:
        /* <DEDUP_REMOVED lines=24> */
.L_x_3523:
[----:B-12---:R-:W2:Y:S04]  /*5bb0*/  LDG.E.STRONG.GPU R0, desc[UR46][R2.64] ;  /* 0x0000002e02007981 */ /* 0x006ea8000c1ef900 */
[----:B--2---:R-:W-:Y:S01]  /*5bc0*/  CCTL.IVALL ;  /* 0x00000000ff00798f */ /* 0x004fe20002000000 */
[----:B------:R-:W-:Y:S05]  /*5bd0*/  YIELD ;  /* 0x0000000000007946 */ /* 0x000fea0003800000 */
[----:B------:R-:W-:-:S13]  /*5be0*/  ISETP.NE.AND P0, PT, R0, UR17, PT ;  /* 0x0000001100007c0c */ /* 0x000fda000bf05270 */
[----:B------:R-:W-:Y:S05]  /*5bf0*/  @P0 BRA `(.L_x_3523) ;  /* 0xfffffffc00ec0947 */ /* 0x000fea000383ffff */
.L_x_3522:
[----:B------:R-:W-:Y:S05]  /*5c00*/  BSYNC B0 ;  /* 0x0000000000007941 */ /* 0x000fea0003800000 */
.L_x_3521:
[----:B------:R-:W-:-:S03]  /*5c10*/  UMOV UR4, 0xffffffff ;  /* 0xffffffff00047882 */ /* 0x000fc60000000000 */
[----:B------:R-:W-:Y:S05]  /*5c20*/  BRA.DIV UR4, `(.L_x_3524) ;  /* 0x0000004e041c7947 */ /* 0x000fea000b800000 */
[----:B------:R-:W-:Y:S01]  /*5c30*/  NOP ;  /* 0x0000000000007918 */ /* 0x000fe20000000000 */
.L_x_3619:
        /* <DEDUP_REMOVED lines=16> */
.L_x_3527:
[----:B------:R-:W-:Y:S01]  /*5d40*/  @P0 ELECT P2, URZ, PT ;  /* 0x00000000003f082f */ /* 0x000fe20003840000 */
[----:B------:R3:W-:-:S12]  /*5d50*/  UBLKRED.G.S.ADD.F32.RN [UR4], [UR8], UR6, desc[UR10] ;  /* 0x00000a04080073bb */ /* 0x0007d800080a1406 */
[----:B------:R-:W-:Y:S02]  /*5d60*/  @P2 PLOP3.LUT P0, PT, P2, PT, PT, 0x8, 0x0 ;  /* 0x000000000000281c */ /* 0x000fe4000170e170 */
[----:B------:R-:W-:-:S11]  /*5d70*/  PLOP3.LUT P2, PT, PT, PT, PT, 0x8, 0x0 ;  /* 0x000000000000781c */ /* 0x000fd60003f4e170 */
[----:B---3--:R-:W-:Y:S05]  /*5d80*/  @P0 BRA.U.ANY `(.L_x_3527) ;  /* 0xfffffffd00ec0947 */ /* 0x008fea000393ffff */
[----:B------:R0:W-:Y:S01]  /*5d90*/  UTMACMDFLUSH ;  /* 0x00000000000079b7 */ /* 0x0001e20000000000 */
[----:B------:R-:W-:-:S04]  /*5da0*/  DEPBAR.LE SB0, 0x0 ;  /* 0x000080000000791a */ /* 0x000fc80000000000 */
.L_x_3526:
[----:B------:R-:W-:Y:S05]  /*5db0*/  BSYNC B0 ;  /* 0x0000000000007941 */ /* 0x000fea0003800000 */
.L_x_3525:
        /* <DEDUP_REMOVED lines=14> */
.L_x_3481:
        /* <DEDUP_REMOVED lines=29> */
.L_x_3529:
[----:B------:R-:W-:Y:S01]  /*6070*/  ULDC UR9, c[0x0][0x8cc] ;  /* 0x0002330000097ab9 */ /* 0x000fe20000000800 */
[----:B------:R-:W-:Y:S01]  /*6080*/  UMOV UR7, UR8 ;  /* 0x0000000800077c82 */ /* 0x000fe20008000000 */
[----:B------:R-:W-:-:S11]  /*6090*/  UISETP.NE.AND UP0, UPT, UR9, 0x1, UPT ;  /* 0x000000010900788c */ /* 0x000fd6000bf05270 */
[----:B------:R-:W-:Y:S02]  /*60a0*/  @UP0 ULDC.64 UR10, c[0x0][0x8d0] ;  /* 0x00023400000a0ab9 */ /* 0x000fe40000000a00 */
[----:B------:R-:W-:-:S04]  /*60b0*/  UIMAD.WIDE.U32 UR4, UR8, UR10, URZ ;  /* 0x0000000a080472a5 */ /* 0x000fc8000f8e003f */
[----:B------:R-:W-:-:S04]  /*60c0*/  @UP0 USHF.R.U32.HI UR7, URZ, UR11, UR5 ;  /* 0x0000000b3f070299 */ /* 0x000fc80008011605 */
[----:B------:R-:W-:-:S12]  /*60d0*/  UIMAD UR4, UR7, UR9, URZ ;  /* 0x00000009070472a4 */ /* 0x000fd8000f8e023f */
.L_x_3530:
        /* <DEDUP_REMOVED lines=23> */
.L_x_3531:
        /* <DEDUP_REMOVED lines=13> */
.L_x_3533:
[----:B------:R-:W-:-:S05]  /*6320*/  ULDC UR4, c[0x0][0x8f4] ;  /* 0x00023d0000047ab9 */ /* 0x000fca0000000800 */
.L_x_3532:
        /* <DEDUP_REMOVED lines=48> */
.L_x_3534:
        /* <DEDUP_REMOVED lines=13> */
.L_x_3535:
        /* <DEDUP_REMOVED lines=12> */
.L_x_3536:
        /* <DEDUP_REMOVED lines=68> */
.L_x_3540:
[----:B------:R-:W2:Y:S04]  /*6c00*/  LDG.E.STRONG.GPU R4, desc[UR46][R2.64] ;  /* 0x0000002e02047981 */ /* 0x000ea8000c1ef900 */
[----:B--2---:R-:W-:Y:S01]  /*6c10*/  CCTL.IVALL ;  /* 0x00000000ff00798f */ /* 0x004fe20002000000 */
[----:B------:R-:W-:Y:S05]  /*6c20*/  YIELD ;  /* 0x0000000000007946 */ /* 0x000fea0003800000 */
[----:B------:R-:W-:-:S13]  /*6c30*/  ISETP.NE.AND P1, PT, R4, R5, PT ;  /* 0x000000050400720c */ /* 0x000fda0003f25270 */
[----:B------:R-:W-:Y:S05]  /*6c40*/  @P1 BRA `(.L_x_3540) ;  /* 0xfffffffc00ec1947 */ /* 0x000fea000383ffff */
.L_x_3539:
[----:B------:R-:W-:Y:S05]  /*6c50*/  BSYNC B0 ;  /* 0x0000000000007941 */ /* 0x000fea0003800000 */
.L_x_3538:
[----:B------:R-:W-:-:S03]  /*6c60*/  UMOV UR6, 0xffffffff ;  /* 0xffffffff00067882 */ /* 0x000fc60000000000 */
[----:B------:R-:W-:Y:S05]  /*6c70*/  BRA.DIV UR6, `(.L_x_3541) ;  /* 0x0000003e06247947 */ /* 0x000fea000b800000 */
[----:B------:R-:W-:Y:S01]  /*6c80*/  NOP ;  /* 0x0000000000007918 */ /* 0x000fe20000000000 */
.L_x_3622:
        /* <DEDUP_REMOVED lines=22> */
.L_x_3543:
[----:B------:R-:W-:Y:S05]  /*6df0*/  BSYNC B0 ;  /* 0x0000000000007941 */ /* 0x000fea0003800000 */
.L_x_3542:
        /* <DEDUP_REMOVED lines=20> */
.L_x_3545:
[----:B------:R-:W-:Y:S05]  /*6f40*/  BSYNC B0 ;  /* 0x0000000000007941 */ /* 0x000fea0003800000 */
.L_x_3544:
[----:B------:R-:W-:Y:S06]  /*6f50*/  BAR.ARV 0xa, 0xa0 ;  /* 0x0282800000007b1d */ /* 0x000fec0000002000 */
[----:B------:R-:W-:Y:S04]  /*6f60*/  BSSY B0, `(.L_x_3546) ;  /* 0x0000003000007945 */ /* 0x000fe80003800000 */
[----:B------:R-:W-:Y:S05]  /*6f70*/  @!P0 BRA `(.L_x_3547) ;  /* 0x0000000000048947 */ /* 0x000fea0003800000 */
[----:B------:R-:W-:-:S04]  /*6f80*/  DEPBAR.LE SB0, 0x0 ;  /* 0x000080000000791a */ /* 0x000fc80000000000 */
.L_x_3547:
[----:B------:R-:W-:Y:S05]  /*6f90*/  BSYNC B0 ;  /* 0x0000000000007941 */ /* 0x000fea0003800000 */
.L_x_3546:
        /* <DEDUP_REMOVED lines=19> */
.L_x_3549:
[----:B------:R-:W-:Y:S05]  /*70d0*/  BSYNC B0 ;  /* 0x0000000000007941 */ /* 0x000fea0003800000 */
.L_x_3548:
[----:B------:R-:W-:Y:S01]  /*70e0*/  UIADD3 UR7, UR13, 0x1, URZ ;  /* 0x000000010d077890 */ /* 0x000fe2000fffe03f */
[----:B------:R-:W-:Y:S11]  /*70f0*/  BRA `(.L_x_3550) ;  /* 0x0000000000047947 */ /* 0x000ff60003800000 */
.L_x_3537:
[----:B------:R-:W-:-:S05]  /*7100*/  UMOV UR7, UR13 ;  /* 0x0000000d00077c82 */ /* 0x000fca0008000000 */
.L_x_3550:
        /* <DEDUP_REMOVED lines=16> */
.L_x_3575:
        /* <DEDUP_REMOVED lines=18> */
.L_x_3553:
[----:B------:R-:W2:Y:S04]  /*7330*/  LDG.E.STRONG.GPU R4, desc[UR46][R2.64] ;  /* 0x0000002e02047981 */ /* 0x000ea8000c1ef900 */
[----:B--2---:R-:W-:Y:S01]  /*7340*/  CCTL.IVALL ;  /* 0x00000000ff00798f */ /* 0x004fe20002000000 */
[----:B------:R-:W-:Y:S05]  /*7350*/  YIELD ;  /* 0x0000000000007946 */ /* 0x000fea0003800000 */
[----:B------:R-:W-:-:S13]  /*7360*/  ISETP.NE.AND P1, PT, R4, R5, PT ;  /* 0x000000050400720c */ /* 0x000fda0003f25270 */
[----:B------:R-:W-:Y:S05]  /*7370*/  @P1 BRA `(.L_x_3553) ;  /* 0xfffffffc00ec1947 */ /* 0x000fea000383ffff */
.L_x_3552:
[----:B------:R-:W-:Y:S05]  /*7380*/  BSYNC B0 ;  /* 0x0000000000007941 */ /* 0x000fea0003800000 */
.L_x_3551:
[----:B------:R-:W-:-:S03]  /*7390*/  UMOV UR24, 0xffffffff ;  /* 0xffffffff00187882 */ /* 0x000fc60000000000 */
[----:B------:R-:W-:Y:S05]  /*73a0*/  BRA.DIV UR24, `(.L_x_3554) ;  /* 0x0000003618747947 */ /* 0x000fea000b800000 */
[----:B------:R-:W-:Y:S01]  /*73b0*/  NOP ;  /* 0x0000000000007918 */ /* 0x000fe20000000000 */
.L_x_3625:
        /* <DEDUP_REMOVED lines=19> */
.L_x_3556:
[----:B------:R-:W-:Y:S05]  /*74f0*/  BSYNC B0 ;  /* 0x0000000000007941 */ /* 0x000fea0003800000 */
.L_x_3555:
        /* <DEDUP_REMOVED lines=15> */
.L_x_3558:
[----:B------:R-:W-:Y:S05]  /*75f0*/  BSYNC B0 ;  /* 0x0000000000007941 */ /* 0x000fea0003800000 */
.L_x_3557:
[----:B------:R-:W-:Y:S06]  /*7600*/  BAR.ARV 0xa, 0xa0 ;  /* 0x0282800000007b1d */ /* 0x000fec0000002000 */
[----:B------:R-:W-:Y:S04]  /*7610*/  BSSY B0, `(.L_x_3559) ;  /* 0x0000003000007945 */ /* 0x000fe80003800000 */
[----:B------:R-:W-:Y:S05]  /*7620*/  @!P0 BRA `(.L_x_3560) ;  /* 0x0000000000048947 */ /* 0x000fea0003800000 */
[----:B------:R-:W-:-:S04]  /*7630*/  DEPBAR.LE SB0, 0x0 ;  /* 0x000080000000791a */ /* 0x000fc80000000000 */
.L_x_3560:
[----:B------:R-:W-:Y:S05]  /*7640*/  BSYNC B0 ;  /* 0x0000000000007941 */ /* 0x000fea0003800000 */
.L_x_3559:
        /* <DEDUP_REMOVED lines=19> */
.L_x_3562:
[----:B------:R-:W-:Y:S05]  /*7780*/  BSYNC B0 ;  /* 0x0000000000007941 */ /* 0x000fea0003800000 */
.L_x_3561:
        /* <DEDUP_REMOVED lines=17> */
.L_x_3565:
[----:B------:R-:W2:Y:S04]  /*78a0*/  LDG.E.STRONG.GPU R4, desc[UR46][R2.64] ;  /* 0x0000002e02047981 */ /* 0x000ea8000c1ef900 */
[----:B--2---:R-:W-:Y:S01]  /*78b0*/  CCTL.IVALL ;  /* 0x00000000ff00798f */ /* 0x004fe20002000000 */
[----:B------:R-:W-:Y:S05]  /*78c0*/  YIELD ;  /* 0x0000000000007946 */ /* 0x000fea0003800000 */
[----:B------:R-:W-:-:S13]  /*78d0*/  ISETP.NE.AND P1, PT, R4, R5, PT ;  /* 0x000000050400720c */ /* 0x000fda0003f25270 */
[----:B------:R-:W-:Y:S05]  /*78e0*/  @P1 BRA `(.L_x_3565) ;  /* 0xfffffffc00ec1947 */ /* 0x000fea000383ffff */
.L_x_3564:
[----:B------:R-:W-:Y:S05]  /*78f0*/  BSYNC B0 ;  /* 0x0000000000007941 */ /* 0x000fea0003800000 */
.L_x_3563:
[----:B------:R-:W-:-:S03]  /*7900*/  UMOV UR18, 0xffffffff ;  /* 0xffffffff00127882 */ /* 0x000fc60000000000 */
[----:B------:R-:W-:Y:S05]  /*7910*/  BRA.DIV UR18, `(.L_x_3566) ;  /* 0x0000003212347947 */ /* 0x000fea000b800000 */
[----:B------:R-:W-:Y:S01]  /*7920*/  NOP ;  /* 0x0000000000007918 */ /* 0x000fe20000000000 */
.L_x_3628:
        /* <DEDUP_REMOVED lines=15> */
.L_x_3568:
[----:B------:R-:W-:Y:S05]  /*7a20*/  BSYNC B0 ;  /* 0x0000000000007941 */ /* 0x000fea0003800000 */
.L_x_3567:
        /* <DEDUP_REMOVED lines=15> */
.L_x_3570:
[----:B------:R-:W-:Y:S05]  /*7b20*/  BSYNC B0 ;  /* 0x0000000000007941 */ /* 0x000fea0003800000 */
.L_x_3569:
[----:B------:R-:W-:Y:S06]  /*7b30*/  BAR.ARV 0xa, 0xa0 ;  /* 0x0282800000007b1d */ /* 0x000fec0000002000 */
[----:B------:R-:W-:Y:S04]  /*7b40*/  BSSY B0, `(.L_x_3571) ;  /* 0x0000003000007945 */ /* 0x000fe80003800000 */
[----:B------:R-:W-:Y:S05]  /*7b50*/  @!P0 BRA `(.L_x_3572) ;  /* 0x0000000000048947 */ /* 0x000fea0003800000 */
[----:B------:R-:W-:-:S04]  /*7b60*/  DEPBAR.LE SB0, 0x0 ;  /* 0x000080000000791a */ /* 0x000fc80000000000 */
.L_x_3572:
[----:B------:R-:W-:Y:S05]  /*7b70*/  BSYNC B0 ;  /* 0x0000000000007941 */ /* 0x000fea0003800000 */
.L_x_3571:
        /* <DEDUP_REMOVED lines=19> */
.L_x_3574:
[----:B------:R-:W-:Y:S05]  /*7cb0*/  BSYNC B0 ;  /* 0x0000000000007941 */ /* 0x000fea0003800000 */
.L_x_3573:
[----:B------:R-:W-:Y:S02]  /*7cc0*/  UIADD3 UR7, UR7, 0x2, URZ ;  /* 0x0000000207077890 */ /* 0x000fe4000fffe03f */
[----:B------:R-:W-:Y:S02]  /*7cd0*/  UIADD3 UR6, UR6, 0x4000, URZ ;  /* 0x0000400006067890 */ /* 0x000fe4000fffe03f */
[----:B------:R-:W-:-:S06]  /*7ce0*/  UISETP.GE.AND UP0, UPT, UR7, UR12, UPT ;  /* 0x0000000c0700728c */ /* 0x000fcc000bf06270 */
[----:B------:R-:W-:-:S13]  /*7cf0*/  PLOP3.LUT P1, PT, PT, PT, UP0, 0x80, 0x0 ;  /* 0x000000000000781c */ /* 0x000fda0003f2f008 */
[----:B------:R-:W-:Y:S05]  /*7d00*/  @!P1 BRA `(.L_x_3575) ;  /* 0xfffffff400409947 */ /* 0x000fea000383ffff */
[----:B------:R-:W-:Y:S05]  /*7d10*/  BRA `(.L_x_3488) ;  /* 0x0000002800587947 */ /* 0x000fea0003800000 */
.L_x_3528:
        /* <DEDUP_REMOVED lines=21> */
.L_x_3576:
[----:B------:R-:W1:Y:S01]  /*7e70*/  LDC R3, c[0x0][0x8cc] ;  /* 0x00023300ff037b82 */ /* 0x000e620000000800 */
[----:B------:R-:W-:Y:S01]  /*7e80*/  IMAD.MOV.U32 R0, RZ, RZ, R5 ;  /* 0x000000ffff007224 */ /* 0x000fe200078e0005 */
[----:B-1----:R-:W-:-:S13]  /*7e90*/  ISETP.NE.AND P0, PT, R3, 0x1, PT ;  /* 0x000000010300780c */ /* 0x002fda0003f05270 */
[----:B------:R-:W1:Y:S02]  /*7ea0*/  @P0 LDC.64 R6, c[0x0][0x8d0] ;  /* 0x00023400ff060b82 */ /* 0x000e640000000a00 */
[----:B-1----:R-:W-:-:S05]  /*7eb0*/  @P0 IMAD.HI.U32 R4, R5, R6, RZ ;  /* 0x0000000605040227 */ /* 0x002fca00078e00ff */
[----:B------:R-:W-:-:S05]  /*7ec0*/  @P0 SHF.R.U32.HI R0, RZ, R7, R4 ;  /* 0x00000007ff000219 */ /* 0x000fca0000011604 */
[----:B------:R-:W-:-:S07]  /*7ed0*/  IMAD R3, R0, R3, RZ ;  /* 0x0000000300037224 */ /* 0x000fce00078e02ff */
.L_x_3577:
        /* <DEDUP_REMOVED lines=23> */
.L_x_3578:
        /* <DEDUP_REMOVED lines=10> */
.L_x_3580:
[----:B------:R-:W2:Y:S02]  /*80f0*/  LDC R4, c[0x0][0x8f4] ;  /* 0x00023d00ff047b82 */ /* 0x000ea40000000800 */
.L_x_3579:
[----:B--2--5:R-:W-:Y:S01]  /*8100*/  VIADD R4, R4, 0x7f ;  /* 0x0000007f04047836 */ /* 0x024fe20000000000 */
[----:B------:R-:W-:Y:S01]  /*8110*/  LOP3.LUT R12, R0, 0x1ffffff, RZ, 0x3c, !PT ;  /* 0x01ffffff000c7812 */ /* 0x000fe200078e3cff */
[----:B------:R-:W-:Y:S02]  /*8120*/  IMAD.MOV.U32 R10, RZ, RZ, 0x1 ;  /* 0x00000001ff0a7424 */ /* 0x000fe400078e00ff */
[----:B-1----:R-:W-:Y:S01]  /*8130*/  IMAD.MOV.U32 R2, RZ, RZ, RZ ;  /* 0x000000ffff027224 */ /* 0x002fe200078e00ff */
        /* <DEDUP_REMOVED lines=38> */
.L_x_3582:
        /* <DEDUP_REMOVED lines=20> */
.L_x_3583:
[----:B------:R-:W-:Y:S05]  /*84e0*/  @!P0 BRA `(.L_x_3584) ;  /* 0x00000000000c8947 */ /* 0x000fea0003800000 */
[----:B------:R-:W2:Y:S04]  /*84f0*/  LDG.E R5, desc[UR46][R2.64] ;  /* 0x0000002e02057981 */ /* 0x000ea8000c1e1900 */
[----:B------:R-:W2:Y:S02]  /*8500*/  LDG.E R0, desc[UR46][R2.64+0x4] ;  /* 0x0000042e02007981 */ /* 0x000ea4000c1e1900 */
[----:B--2---:R-:W-:-:S07]  /*8510*/  IMAD.IADD R0, R0, 0x1, -R5 ;  /* 0x0000000100007824 */ /* 0x004fce00078e0a05 */
.L_x_3584:
        /* <DEDUP_REMOVED lines=66> */
.L_x_3629:
        /* <DEDUP_REMOVED lines=15> */
.L_x_3587:
        /* <DEDUP_REMOVED lines=92> */
.L_x_3598:
[----:B-123--:R-:W-:-:S04]  /*8ff0*/  SHF.L.U32 R18, R10, 0x1f, RZ ;  /* 0x0000001f0a127819 */ /* 0x00efc800000006ff */
[----:B------:R-:W2:Y:S02]  /*9000*/  SYNCS.PHASECHK.TRANS64.TRYWAIT P1, [R15+URZ+0x30840], R18 ;  /* 0x030840120f0075a7 */ /* 0x000ea4000802017f */
[----:B--2---:R-:W-:Y:S05]  /*9010*/  @!P1 BRA `(.L_x_3590) ;  /* 0x0000001800a49947 */ /* 0x004fea0003800000 */
.L_x_3630:
        /* <DEDUP_REMOVED lines=8> */
.L_x_3591:
        /* <DEDUP_REMOVED lines=37> */
.L_x_3631:
        /* <DEDUP_REMOVED lines=8> */
.L_x_3593:
        /* <DEDUP_REMOVED lines=37> */
.L_x_3632:
        /* <DEDUP_REMOVED lines=8> */
.L_x_3595:
        /* <DEDUP_REMOVED lines=31> */
.L_x_3634:
        /* <DEDUP_REMOVED lines=8> */
.L_x_3597:
        /* <DEDUP_REMOVED lines=37> */
.L_x_3589:
[----:B------:R-:W4:Y:S02]  /*9b00*/  LDL.LU R4, [R1+0x8] ;  /* 0x0000080001047983 */ /* 0x000f240000300800 */
[----:B----4-:R-:W-:Y:S02]  /*9b10*/  ISETP.NE.AND P1, PT, R4, RZ, PT ;  /* 0x000000ff0400720c */ /* 0x010fe40003f25270 */
[----:B------:R4:W5:Y:S11]  /*9b20*/  LDL R4, [R1+0x4] ;  /* 0x0000040001047983 */ /* 0x0009760000100800 */
[----:B----4-:R-:W-:Y:S05]  /*9b30*/  @!P1 BRA `(.L_x_3588) ;  /* 0x00000004005c9947 */ /* 0x010fea0003800000 */
[----:B------:R-:W-:-:S04]  /*9b40*/  SHF.L.U32 R12, R10, 0x1f, RZ ;  /* 0x0000001f0a0c7819 */ /* 0x000fc800000006ff */
[----:B------:R-:W4:Y:S02]  /*9b50*/  SYNCS.PHASECHK.TRANS64.TRYWAIT P1, [R15+URZ+0x30840], R12 ;  /* 0x0308400c0f0075a7 */ /* 0x000f24000802017f */
[----:B----4-:R-:W-:Y:S05]  /*9b60*/  @!P1 BRA `(.L_x_3599) ;  /* 0x0000001000249947 */ /* 0x010fea0003800000 */
.L_x_3635:
        /* <DEDUP_REMOVED lines=8> */
.L_x_3600:
        /* <DEDUP_REMOVED lines=34> */
.L_x_3636:
        /* <DEDUP_REMOVED lines=8> */
.L_x_3602:
        /* <DEDUP_REMOVED lines=34> */
.L_x_3588:
[----:B------:R-:W1:Y:S01]  /*a0b0*/  S2R R0, SR_TID.X ;  /* 0x0000000000007919 */ /* 0x000e620000002100 */
[----:B------:R-:W-:Y:S01]  /*a0c0*/  IMAD R3, R16, 0x8, R15 ;  /* 0x0000000810037824 */ /* 0x000fe200078e020f */
[----:B-1----:R-:W-:Y:S02]  /*a0d0*/  LOP3.LUT R2, R0, 0x7f, RZ, 0xc0, !PT ;  /* 0x0000007f00027812 */ /* 0x002fe400078ec0ff */
[----:B------:R-:W-:Y:S02]  /*a0e0*/  SHF.L.U32 R0, R10, 0x1f, RZ ;  /* 0x0000001f0a007819 */ /* 0x000fe400000006ff */
[----:B------:R-:W-:Y:S02]  /*a0f0*/  ISETP.NE.AND P1, PT, R2, RZ, PT ;  /* 0x000000ff0200720c */ /* 0x000fe40003f25270 */
[----:B------:R-:W1:Y:S02]  /*a100*/  SYNCS.PHASECHK.TRANS64.TRYWAIT P0, [R3+URZ+0x30840], R0 ;  /* 0x03084000030075a7 */ /* 0x000e64000800017f */
[----:B-1----:R-:W-:Y:S09]  /*a110*/  @!P0 BRA `(.L_x_3603) ;  /* 0x0000000800e08947 */ /* 0x002ff20003800000 */
.L_x_3637:
[----:B------:R-:W-:Y:S05]  /*a120*/  @P1 BRA `(.L_x_3604) ;  /* 0x0000000000181947 */ /* 0x000fea0003800000 */
[----:B------:R-:W1:Y:S01]  /*a130*/  S2R R2, SR_TID.X ;  /* 0x0000000000027919 */ /* 0x000e620000002100 */
[----:B------:R-:W-:-:S04]  /*a140*/  IMAD.MOV.U32 R0, RZ, RZ, 0x4100 ;  /* 0x00004100ff007424 */ /* 0x000fc800078e00ff */
[----:B------:R1:W-:Y:S02]  /*a150*/  SYNCS.ARRIVE.TRANS64 RZ, [R3+URZ+0x30830], R0 ;  /* 0x0308300003ff79a7 */ /* 0x0003e4000800003f */
[----:B-1----:R-:W-:-:S13]  /*a160*/  LOP3.LUT P0, RZ, R2, 0x1f, RZ, 0xc0, !PT ;  /* 0x0000001f02ff7812 */ /* 0x002fda000780c0ff */
[----:B------:R-:W-:Y:S05]  /*a170*/  @!P0 BRA `(.L_x_3604) ;  /* 0x0000000000048947 */ /* 0x000fea0003800000 */
[----:B------:R-:W-:Y:S01]  /*a180*/  BPT.TRAP 0x1 ;  /* 0x000000040000795c */ /* 0x000fe20000300000 */
.L_x_3604:
        /* <DEDUP_REMOVED lines=41> */
.L_x_3585:
[----:B------:R-:W-:Y:S05]  /*a420*/  BSYNC B0 ;  /* 0x0000000000007941 */ /* 0x000fea0003800000 */
.L_x_3581:
[----:B------:R-:W-:-:S03]  /*a430*/  UMOV UR7, 0xffffffff ;  /* 0xffffffff00077882 */ /* 0x000fc60000000000 */
[----:B------:R-:W-:Y:S05]  /*a440*/  BRA.DIV UR7, `(.L_x_3605) ;  /* 0x0000000a07287947 */ /* 0x000fea000b800000 */
[----:B------:R-:W-:-:S13]  /*a450*/  ELECT P6, URZ, PT ;  /* 0x00000000003f782f */ /* 0x000fda00038c0000 */
.L_x_3640:
[----:B------:R-:W-:Y:S05]  /*a460*/  @!P6 BRA `(.L_x_3488) ;  /* 0x000000000084e947 */ /* 0x000fea0003800000 */
[----:B------:R-:W-:-:S06]  /*a470*/  ULOP3.LUT UR7, UR38, 0x2, URZ, 0xfc, !UPT ;  /* 0x0000000226077892 */ /* 0x000fcc000f8efc3f */
[----:B------:R-:W-:-:S05]  /*a480*/  IMAD.U32 R0, RZ, RZ, UR7 ;  /* 0x00000007ff007e24 */ /* 0x000fca000f8e00ff */
[----:B------:R-:W-:-:S13]  /*a490*/  ISETP.NE.AND P2, PT, R0, 0x3, PT ;  /* 0x000000030000780c */ /* 0x000fda0003f45270 */
[----:B------:R-:W-:Y:S05]  /*a4a0*/  @!P2 BRA `(.L_x_3606) ;  /* 0x000000000004a947 */ /* 0x000fea0003800000 */
[----:B------:R-:W-:Y:S01]  /*a4b0*/  BPT.TRAP 0x1 ;  /* 0x000000040000795c */ /* 0x000fe20000300000 */
.L_x_3606:
        /* <DEDUP_REMOVED lines=15> */
.L_x_3641:
[----:B------:R-:W2:Y:S02]  /*a5b0*/  SYNCS.PHASECHK.TRANS64.TRYWAIT P0, [R3+URZ], R0 ;  /* 0x00000000030075a7 */ /* 0x000ea4000800017f */
[----:B--2---:R-:W-:Y:S05]  /*a5c0*/  @!P0 BRA `(.L_x_3608) ;  /* 0x0000000400fc8947 */ /* 0x004fea0003800000 */
.L_x_3642:
[----:B------:R-:W-:Y:S05]  /*a5d0*/  @!P2 BRA `(.L_x_3609) ;  /* 0x000000000004a947 */ /* 0x000fea0003800000 */
[----:B------:R-:W-:Y:S01]  /*a5e0*/  BPT.TRAP 0x1 ;  /* 0x000000040000795c */ /* 0x000fe20000300000 */
.L_x_3609:
[----:B--2---:R-:W-:-:S04]  /*a5f0*/  VIADD R3, R8, 0x30840 ;  /* 0x0003084008037836 */ /* 0x004fc80000000000 */
[----:B------:R-:W-:-:S04]  /*a600*/  IMAD R5, R2, 0x8, R3 ;  /* 0x0000000802057824 */ /* 0x000fc800078e0203 */
[----:B------:R-:W2:Y:S02]  /*a610*/  SYNCS.PHASECHK.TRANS64.TRYWAIT P0, [R5+URZ], R4 ;  /* 0x00000004050075a7 */ /* 0x000ea4000800017f */
[----:B--2---:R-:W-:Y:S05]  /*a620*/  @!P0 BRA `(.L_x_3610) ;  /* 0x0000000400f88947 */ /* 0x004fea0003800000 */
.L_x_3643:
[----:B------:R-:W-:-:S07]  /*a630*/  IMAD R3, R6, 0x8, R3 ;  /* 0x0000000806037824 */ /* 0x000fce00078e0203 */
.L_x_3611:
[----:B---3--:R3:W4:Y:S02]  /*a640*/  SYNCS.PHASECHK.TRANS64.TRYWAIT P0, [R3+URZ], R0 ;  /* 0x00000000030075a7 */ /* 0x008724000800017f */
[----:B----4-:R-:W-:Y:S05]  /*a650*/  @!P0 NANOSLEEP.SYNCS 0x989680 ;  /* 0x009896800000895d */ /* 0x010fea0003900000 */
[----:B------:R-:W4:Y:S02]  /*a660*/  @!P0 SYNCS.PHASECHK.TRANS64 P0, [R3+URZ], R0 ;  /* 0x00000000030085a7 */ /* 0x000f24000800007f */
[----:B----4-:R-:W-:Y:S05]  /*a670*/  @!P0 BRA `(.L_x_3611) ;  /* 0xfffffffc00f08947 */ /* 0x010fea000383ffff */
.L_x_3488:
[----:B------:R-:W-:Y:S05]  /*a680*/  BSYNC B6 ;  /* 0x0000000000067941 */ /* 0x000fea0003800000 */
.L_x_3480:
[----:B------:R-:W-:Y:S05]  /*a690*/  EXIT ;  /* 0x000000000000794d */ /* 0x000fea0003800000 */
.L_x_3498:
[----:B------:R-:W-:Y:S02]  /*a6a0*/  IMAD.MOV.U32 R12, RZ, RZ, RZ ;  /* 0x000000ffff0c7224 */ /* 0x000fe400078e00ff */
[----:B------:R-:W-:Y:S02]  /*a6b0*/  IMAD.MOV.U32 R11, RZ, RZ, 0x1f ;  /* 0x0000001fff0b7424 */ /* 0x000fe400078e00ff */
[----:B------:R-:W-:-:S07]  /*a6c0*/  IMAD.MOV.U32 R15, RZ, RZ, -0x1 ;  /* 0xffffffffff0f7424 */ /* 0x000fce00078e00ff */
[----:B------:R-:W-:Y:S05]  /*a6d0*/  WARPSYNC.COLLECTIVE R15, `(.L_x_3612) ;  /* 0x000000000f087348 */ /* 0x000fea0003c00000 */
[----:B------:R1:W2:Y:S02]  /*a6e0*/  SHFL.IDX P6, R14, R13, R12, R11 ;  /* 0x0000000c0d0e7389 */ /* 0x0002a400000c000b */
[----:B-12---:R-:W-:Y:S01]  /*a6f0*/  ENDCOLLECTIVE ;  /* 0x000000000000791b */ /* 0x006fe20003800000 */
.L_x_3612:
[----:B------:R-:W-:Y:S05]  /*a700*/  BRA `(.L_x_3613) ;  /* 0xffffff7000547947 */ /* 0x000fea000383ffff */
.L_x_3500:
        /* <DEDUP_REMOVED lines=8> */
.L_x_3504:
[----:B---3--:R3:W4:Y:S02]  /*a790*/  SYNCS.PHASECHK.TRANS64.TRYWAIT P1, [R0+URZ+0x30810], R209 ;  /* 0x030810d1000075a7 */ /* 0x008724000802017f */
[----:B----4-:R-:W-:Y:S05]  /*a7a0*/  @!P1 NANOSLEEP.SYNCS 0x989680 ;  /* 0x009896800000995d */ /* 0x010fea0003900000 */
[----:B------:R-:W4:Y:S02]  /*a7b0*/  @!P1 SYNCS.PHASECHK.TRANS64 P1, [R0+URZ+0x30810], R209 ;  /* 0x030810d1000095a7 */ /* 0x000f24000802007f */
[----:B----4-:R-:W-:Y:S05]  /*a7c0*/  @!P1 BRA `(.L_x_3504) ;  /* 0xfffffffc00f09947 */ /* 0x010fea000383ffff */
[----:B------:R-:W-:Y:S05]  /*a7d0*/  BRA `(.L_x_3503) ;  /* 0xffffff78003c7947 */ /* 0x000fea000383ffff */
.L_x_3508:
[----:B------:R1:W1:Y:S02]  /*a7e0*/  SYNCS.PHASECHK.TRANS64.TRYWAIT P1, [R0+URZ+0x30830], R209 ;  /* 0x030830d1000075a7 */ /* 0x000264000802017f */
[----:B-1----:R-:W-:Y:S05]  /*a7f0*/  @!P1 NANOSLEEP.SYNCS 0x989680 ;  /* 0x009896800000995d */ /* 0x002fea0003900000 */
[----:B------:R-:W1:Y:S02]  /*a800*/  @!P1 SYNCS.PHASECHK.TRANS64 P1, [R0+URZ+0x30830], R209 ;  /* 0x030830d1000095a7 */ /* 0x000e64000802007f */
[----:B-1----:R-:W-:Y:S05]  /*a810*/  @!P1 BRA `(.L_x_3508) ;  /* 0xfffffffc00f09947 */ /* 0x002fea000383ffff */
[----:B------:R-:W-:Y:S05]  /*a820*/  BRA `(.L_x_3507) ;  /* 0xffffff80005c7947 */ /* 0x000fea000383ffff */
.L_x_3515:
[----:B------:R-:W-:Y:S01]  /*a830*/  BSSY B0, `(.L_x_3614) ;  /* 0x0000005000007945 */ /* 0x000fe20003800000 */
[----:B------:R-:W-:-:S07]  /*a840*/  IMAD.MOV.U32 R15, RZ, RZ, -0x1 ;  /* 0xffffffffff0f7424 */ /* 0x000fce00078e00ff */
[----:B-1----:R-:W-:Y:S05]  /*a850*/  WARPSYNC.COLLECTIVE R15, `(.L_x_3615) ;  /* 0x000000000f087348 */ /* 0x002fea0003c00000 */
[----:B------:R-:W-:Y:S01]  /*a860*/  NOP ;  /* 0x0000000000007918 */ /* 0x000fe20000000000 */
[----:B-1----:R-:W-:Y:S01]  /*a870*/  ENDCOLLECTIVE ;  /* 0x000000000000791b */ /* 0x002fe20003800000 */
.L_x_3615:
[----:B------:R-:W-:Y:S05]  /*a880*/  BSYNC B0 ;  /* 0x0000000000007941 */ /* 0x000fea0003800000 */
.L_x_3614:
[----:B------:R-:W-:Y:S05]  /*a890*/  BRA `(.L_x_3616) ;  /* 0xffffffac00cc7947 */ /* 0x000fea000383ffff */
.L_x_3524:
[----:B------:R-:W-:Y:S01]  /*a8a0*/  BSSY B0, `(.L_x_3617) ;  /* 0x0000005000007945 */ /* 0x000fe20003800000 */
[----:B------:R-:W-:-:S07]  /*a8b0*/  IMAD.MOV.U32 R15, RZ, RZ, -0x1 ;  /* 0xffffffffff0f7424 */ /* 0x000fce00078e00ff */
[----:B-12---:R-:W-:Y:S05]  /*a8c0*/  WARPSYNC.COLLECTIVE R15, `(.L_x_3618) ;  /* 0x000000000f087348 */ /* 0x006fea0003c00000 */
[----:B------:R-:W-:Y:S01]  /*a8d0*/  NOP ;  /* 0x0000000000007918 */ /* 0x000fe20000000000 */
[----:B-12---:R-:W-:Y:S01]  /*a8e0*/  ENDCOLLECTIVE ;  /* 0x000000000000791b */ /* 0x006fe20003800000 */
.L_x_3618:
[----:B------:R-:W-:Y:S05]  /*a8f0*/  BSYNC B0 ;  /* 0x0000000000007941 */ /* 0x000fea0003800000 */
.L_x_3617:
[----:B------:R-:W-:Y:S05]  /*a900*/  BRA `(.L_x_3619) ;  /* 0xffffffb000cc7947 */ /* 0x000fea000383ffff */
.L_x_3541:
[----:B------:R-:W-:Y:S01]  /*a910*/  BSSY B0, `(.L_x_3620) ;  /* 0x0000005000007945 */ /* 0x000fe20003800000 */
[----:B------:R-:W-:-:S07]  /*a920*/  IMAD.MOV.U32 R15, RZ, RZ, -0x1 ;  /* 0xffffffffff0f7424 */ /* 0x000fce00078e00ff */
[----:B------:R-:W-:Y:S05]  /*a930*/  WARPSYNC.COLLECTIVE R15, `(.L_x_3621) ;  /* 0x000000000f087348 */ /* 0x000fea0003c00000 */
[----:B------:R-:W-:Y:S01]  /*a940*/  NOP ;  /* 0x0000000000007918 */ /* 0x000fe20000000000 */
[----:B------:R-:W-:Y:S01]  /*a950*/  ENDCOLLECTIVE ;  /* 0x000000000000791b */ /* 0x000fe20003800000 */
.L_x_3621:
[----:B------:R-:W-:Y:S05]  /*a960*/  BSYNC B0 ;  /* 0x0000000000007941 */ /* 0x000fea0003800000 */
.L_x_3620:
[----:B------:R-:W-:Y:S05]  /*a970*/  BRA `(.L_x_3622) ;  /* 0xffffffc000c47947 */ /* 0x000fea000383ffff */
.L_x_3554:
[----:B------:R-:W-:Y:S01]  /*a980*/  BSSY B0, `(.L_x_3623) ;  /* 0x0000005000007945 */ /* 0x000fe20003800000 */
[----:B------:R-:W-:-:S07]  /*a990*/  IMAD.MOV.U32 R15, RZ, RZ, -0x1 ;  /* 0xffffffffff0f7424 */ /* 0x000fce00078e00ff */
[----:B------:R-:W-:Y:S05]  /*a9a0*/  WARPSYNC.COLLECTIVE R15, `(.L_x_3624) ;  /* 0x000000000f087348 */ /* 0x000fea0003c00000 */
[----:B------:R-:W-:Y:S01]  /*a9b0*/  NOP ;  /* 0x0000000000007918 */ /* 0x000fe20000000000 */
[----:B------:R-:W-:Y:S01]  /*a9c0*/  ENDCOLLECTIVE ;  /* 0x000000000000791b */ /* 0x000fe20003800000 */
.L_x_3624:
[----:B------:R-:W-:Y:S05]  /*a9d0*/  BSYNC B0 ;  /* 0x0000000000007941 */ /* 0x000fea0003800000 */
.L_x_3623:
[----:B------:R-:W-:Y:S05]  /*a9e0*/  BRA `(.L_x_3625) ;  /* 0xffffffc800747947 */ /* 0x000fea000383ffff */
.L_x_3566:
[----:B------:R-:W-:Y:S01]  /*a9f0*/  BSSY B0, `(.L_x_3626) ;  /* 0x0000005000007945 */ /* 0x000fe20003800000 */
[----:B------:R-:W-:-:S07]  /*aa00*/  IMAD.MOV.U32 R15, RZ, RZ, -0x1 ;  /* 0xffffffffff0f7424 */ /* 0x000fce00078e00ff */
[----:B------:R-:W-:Y:S05]  /*aa10*/  WARPSYNC.COLLECTIVE R15, `(.L_x_3627) ;  /* 0x000000000f087348 */ /* 0x000fea0003c00000 */
[----:B------:R-:W-:Y:S01]  /*aa20*/  NOP ;  /* 0x0000000000007918 */ /* 0x000fe20000000000 */
[----:B------:R-:W-:Y:S01]  /*aa30*/  ENDCOLLECTIVE ;  /* 0x000000000000791b */ /* 0x000fe20003800000 */
.L_x_3627:
[----:B------:R-:W-:Y:S05]  /*aa40*/  BSYNC B0 ;  /* 0x0000000000007941 */ /* 0x000fea0003800000 */
.L_x_3626:
[----:B------:R-:W-:Y:S05]  /*aa50*/  BRA `(.L_x_3628) ;  /* 0xffffffcc00b47947 */ /* 0x000fea000383ffff */
.L_x_3586:
[----:B-1----:R1:W2:Y:S02]  /*aa60*/  SYNCS.PHASECHK.TRANS64.TRYWAIT P0, [R15+URZ+0x30820], R2 ;  /* 0x030820020f0075a7 */ /* 0x0022a4000800017f */
[----:B--2---:R-:W-:Y:S05]  /*aa70*/  @!P0 NANOSLEEP.SYNCS 0x989680 ;  /* 0x009896800000895d */ /* 0x004fea0003900000 */
[----:B------:R-:W2:Y:S02]  /*aa80*/  @!P0 SYNCS.PHASECHK.TRANS64 P0, [R15+URZ+0x30820], R2 ;  /* 0x030820020f0085a7 */ /* 0x000ea4000800007f */
[----:B--2---:R-:W-:Y:S05]  /*aa90*/  @!P0 BRA `(.L_x_3586) ;  /* 0xfffffffc00f08947 */ /* 0x004fea000383ffff */
[----:B------:R-:W-:Y:S05]  /*aaa0*/  BRA `(.L_x_3629) ;  /* 0xffffffdc00a47947 */ /* 0x000fea000383ffff */
.L_x_3590:
[----:B--2---:R2:W3:Y:S02]  /*aab0*/  SYNCS.PHASECHK.TRANS64.TRYWAIT P1, [R15+URZ+0x30840], R18 ;  /* 0x030840120f0075a7 */ /* 0x0044e4000802017f */
[----:B---3--:R-:W-:Y:S05]  /*aac0*/  @!P1 NANOSLEEP.SYNCS 0x989680 ;  /* 0x009896800000995d */ /* 0x008fea0003900000 */
[----:B------:R-:W3:Y:S02]  /*aad0*/  @!P1 SYNCS.PHASECHK.TRANS64 P1, [R15+URZ+0x30840], R18 ;  /* 0x030840120f0095a7 */ /* 0x000ee4000802007f */
[----:B---3--:R-:W-:Y:S05]  /*aae0*/  @!P1 BRA `(.L_x_3590) ;  /* 0xfffffffc00f09947 */ /* 0x008fea000383ffff */
[----:B------:R-:W-:Y:S05]  /*aaf0*/  BRA `(.L_x_3630) ;  /* 0xffffffe400487947 */ /* 0x000fea000383ffff */
.L_x_3592:
[----:B-1----:R1:W3:Y:S02]  /*ab00*/  SYNCS.PHASECHK.TRANS64.TRYWAIT P1, [R15+URZ+0x30828], R18 ;  /* 0x030828120f0075a7 */ /* 0x0022e4000802017f */
[----:B---3--:R-:W-:Y:S05]  /*ab10*/  @!P1 NANOSLEEP.SYNCS 0x989680 ;  /* 0x009896800000995d */ /* 0x008fea0003900000 */
[----:B------:R-:W3:Y:S02]  /*ab20*/  @!P1 SYNCS.PHASECHK.TRANS64 P1, [R15+URZ+0x30828], R18 ;  /* 0x030828120f0095a7 */ /* 0x000ee4000802007f */
[----:B---3--:R-:W-:Y:S05]  /*ab30*/  @!P1 BRA `(.L_x_3592) ;  /* 0xfffffffc00f09947 */ /* 0x008fea000383ffff */
[----:B------:R-:W-:Y:S05]  /*ab40*/  BRA `(.L_x_3631) ;  /* 0xffffffe400e87947 */ /* 0x000fea000383ffff */
.L_x_3594:
[----:B---3--:R3:W4:Y:S02]  /*ab50*/  SYNCS.PHASECHK.TRANS64.TRYWAIT P1, [R15+URZ+0x30848], R18 ;  /* 0x030848120f0075a7 */ /* 0x008724000802017f */
[----:B----4-:R-:W-:Y:S05]  /*ab60*/  @!P1 NANOSLEEP.SYNCS 0x989680 ;  /* 0x009896800000995d */ /* 0x010fea0003900000 */
[----:B------:R-:W4:Y:S02]  /*ab70*/  @!P1 SYNCS.PHASECHK.TRANS64 P1, [R15+URZ+0x30848], R18 ;  /* 0x030848120f0095a7 */ /* 0x000f24000802007f */
[----:B----4-:R-:W-:Y:S05]  /*ab80*/  @!P1 BRA `(.L_x_3594) ;  /* 0xfffffffc00f09947 */ /* 0x010fea000383ffff */
[----:B------:R-:W-:Y:S05]  /*ab90*/  BRA `(.L_x_3632) ;  /* 0xffffffe800887947 */ /* 0x000fea000383ffff */
.L_x_3596:
[----:B------:R-:W-:-:S07]  /*aba0*/  SHF.L.U32 R4, R10, 0x1f, RZ ;  /* 0x0000001f0a047819 */ /* 0x000fce00000006ff */
.L_x_3633:
[----:B----4-:R4:W1:Y:S02]  /*abb0*/  SYNCS.PHASECHK.TRANS64.TRYWAIT P1, [R15+URZ+0x30820], R4 ;  /* 0x030820040f0075a7 */ /* 0x010864000802017f */
[----:B-1----:R-:W-:Y:S05]  /*abc0*/  @!P1 NANOSLEEP.SYNCS 0x989680 ;  /* 0x009896800000995d */ /* 0x002fea0003900000 */
[----:B------:R-:W1:Y:S02]  /*abd0*/  @!P1 SYNCS.PHASECHK.TRANS64 P1, [R15+URZ+0x30820], R4 ;  /* 0x030820040f0095a7 */ /* 0x000e64000802007f */
[----:B-1----:R-:W-:Y:S05]  /*abe0*/  @!P1 BRA `(.L_x_3633) ;  /* 0xfffffffc00f09947 */ /* 0x002fea000383ffff */
[----:B------:R-:W-:Y:S05]  /*abf0*/  BRA `(.L_x_3634) ;  /* 0xffffffec000c7947 */ /* 0x000fea000383ffff */
.L_x_3599:
[----:B----4-:R4:W1:Y:S02]  /*ac00*/  SYNCS.PHASECHK.TRANS64.TRYWAIT P1, [R15+URZ+0x30840], R12 ;  /* 0x0308400c0f0075a7 */ /* 0x010864000802017f */
[----:B-1----:R-:W-:Y:S05]  /*ac10*/  @!P1 NANOSLEEP.SYNCS 0x989680 ;  /* 0x009896800000995d */ /* 0x002fea0003900000 */
[----:B------:R-:W1:Y:S02]  /*ac20*/  @!P1 SYNCS.PHASECHK.TRANS64 P1, [R15+URZ+0x30840], R12 ;  /* 0x0308400c0f0095a7 */ /* 0x000e64000802007f */
[----:B-1----:R-:W-:Y:S05]  /*ac30*/  @!P1 BRA `(.L_x_3599) ;  /* 0xfffffffc00f09947 */ /* 0x002fea000383ffff */
[----:B------:R-:W-:Y:S05]  /*ac40*/  BRA `(.L_x_3635) ;  /* 0xffffffec00c87947 */ /* 0x000fea000383ffff */
.L_x_3601:
[----:B-1----:R1:W2:Y:S02]  /*ac50*/  SYNCS.PHASECHK.TRANS64.TRYWAIT P1, [R15+URZ+0x30828], R12 ;  /* 0x0308280c0f0075a7 */ /* 0x0022a4000802017f */
[----:B--2---:R-:W-:Y:S05]  /*ac60*/  @!P1 NANOSLEEP.SYNCS 0x989680 ;  /* 0x009896800000995d */ /* 0x004fea0003900000 */
[----:B------:R-:W2:Y:S02]  /*ac70*/  @!P1 SYNCS.PHASECHK.TRANS64 P1, [R15+URZ+0x30828], R12 ;  /* 0x0308280c0f0095a7 */ /* 0x000ea4000802007f */
[----:B--2---:R-:W-:Y:S05]  /*ac80*/  @!P1 BRA `(.L_x_3601) ;  /* 0xfffffffc00f09947 */ /* 0x004fea000383ffff */
[----:B------:R-:W-:Y:S05]  /*ac90*/  BRA `(.L_x_3636) ;  /* 0xfffffff0005c7947 */ /* 0x000fea000383ffff */
.L_x_3603:
[----:B------:R1:W1:Y:S02]  /*aca0*/  SYNCS.PHASECHK.TRANS64.TRYWAIT P0, [R3+URZ+0x30840], R0 ;  /* 0x03084000030075a7 */ /* 0x000264000800017f */
[----:B-1----:R-:W-:Y:S05]  /*acb0*/  @!P0 NANOSLEEP.SYNCS 0x989680 ;  /* 0x009896800000895d */ /* 0x002fea0003900000 */
[----:B------:R-:W1:Y:S02]  /*acc0*/  @!P0 SYNCS.PHASECHK.TRANS64 P0, [R3+URZ+0x30840], R0 ;  /* 0x03084000030085a7 */ /* 0x000e64000800007f */
[----:B-1----:R-:W-:Y:S05]  /*acd0*/  @!P0 BRA `(.L_x_3603) ;  /* 0xfffffffc00f08947 */ /* 0x002fea000383ffff */
[----:B------:R-:W-:Y:S05]  /*ace0*/  BRA `(.L_x_3637) ;  /* 0xfffffff4000c7947 */ /* 0x000fea000383ffff */
.L_x_3605:
[----:B------:R-:W-:Y:S01]  /*acf0*/  BSSY B0, `(.L_x_3638) ;  /* 0x0000006000007945 */ /* 0x000fe20003800000 */
[----:B------:R-:W-:-:S07]  /*ad00*/  IMAD.MOV.U32 R15, RZ, RZ, -0x1 ;  /* 0xffffffffff0f7424 */ /* 0x000fce00078e00ff */
[----:B------:R-:W-:Y:S05]  /*ad10*/  WARPSYNC.COLLECTIVE R15, `(.L_x_3639) ;  /* 0x000000000f0c7348 */ /* 0x000fea0003c00000 */
[----:B------:R-:W-:Y:S02]  /*ad20*/  ELECT P6, UR62, PT ;  /* 0x00000000003e782f */ /* 0x000fe400038c0000 */
[----:B------:R-:W-:Y:S01]  /*ad30*/  MOV R14, UR62 ;  /* 0x0000003e000e7c02 */ /* 0x000fe20008000f00 */
[----:B------:R-:W-:Y:S10]  /*ad40*/  ENDCOLLECTIVE ;  /* 0x000000000000791b */ /* 0x000ff40003800000 */
.L_x_3639:
[----:B------:R-:W-:Y:S05]  /*ad50*/  BSYNC B0 ;  /* 0x0000000000007941 */ /* 0x000fea0003800000 */
.L_x_3638:
[----:B------:R-:W-:Y:S05]  /*ad60*/  BRA `(.L_x_3640) ;  /* 0xfffffff400bc7947 */ /* 0x000fea000383ffff */
.L_x_3607:
[----:B-1----:R1:W2:Y:S02]  /*ad70*/  SYNCS.PHASECHK.TRANS64.TRYWAIT P0, [R7+URZ], R4 ;  /* 0x00000004070075a7 */ /* 0x0022a4000800017f */
[----:B--2---:R-:W-:Y:S05]  /*ad80*/  @!P0 NANOSLEEP.SYNCS 0x989680 ;  /* 0x009896800000895d */ /* 0x004fea0003900000 */
[----:B------:R-:W2:Y:S02]  /*ad90*/  @!P0 SYNCS.PHASECHK.TRANS64 P0, [R7+URZ], R4 ;  /* 0x00000004070085a7 */ /* 0x000ea4000800007f */
[----:B--2---:R-:W-:Y:S05]  /*ada0*/  @!P0 BRA `(.L_x_3607) ;  /* 0xfffffffc00f08947 */ /* 0x004fea000383ffff */
[----:B------:R-:W-:Y:S05]  /*adb0*/  BRA `(.L_x_3641) ;  /* 0xfffffff400fc7947 */ /* 0x000fea000383ffff */
.L_x_3608:
[----:B--2---:R2:W3:Y:S02]  /*adc0*/  SYNCS.PHASECHK.TRANS64.TRYWAIT P0, [R3+URZ], R0 ;  /* 0x00000000030075a7 */ /* 0x0044e4000800017f */
[----:B---3--:R-:W-:Y:S05]  /*add0*/  @!P0 NANOSLEEP.SYNCS 0x989680 ;  /* 0x009896800000895d */ /* 0x008fea0003900000 */
[----:B------:R-:W3:Y:S02]  /*ade0*/  @!P0 SYNCS.PHASECHK.TRANS64 P0, [R3+URZ], R0 ;  /* 0x00000000030085a7 */ /* 0x000ee4000800007f */
[----:B---3--:R-:W-:Y:S05]  /*adf0*/  @!P0 BRA `(.L_x_3608) ;  /* 0xfffffffc00f08947 */ /* 0x008fea000383ffff */
[----:B------:R-:W-:Y:S05]  /*ae00*/  BRA `(.L_x_3642) ;  /* 0xfffffff400f07947 */ /* 0x000fea000383ffff */
.L_x_3610:
[----:B--2---:R2:W3:Y:S02]  /*ae10*/  SYNCS.PHASECHK.TRANS64.TRYWAIT P0, [R5+URZ], R4 ;  /* 0x00000004050075a7 */ /* 0x0044e4000800017f */
[----:B---3--:R-:W-:Y:S05]  /*ae20*/  @!P0 NANOSLEEP.SYNCS 0x989680 ;  /* 0x009896800000895d */ /* 0x008fea0003900000 */
[----:B------:R-:W3:Y:S02]  /*ae30*/  @!P0 SYNCS.PHASECHK.TRANS64 P0, [R5+URZ], R4 ;  /* 0x00000004050085a7 */ /* 0x000ee4000800007f */
[----:B---3--:R-:W-:Y:S05]  /*ae40*/  @!P0 BRA `(.L_x_3610) ;  /* 0xfffffffc00f08947 */ /* 0x008fea000383ffff */
[----:B------:R-:W-:Y:S05]  /*ae50*/  BRA `(.L_x_3643) ;  /* 0xfffffff400f47947 */ /* 0x000fea000383ffff */
.L_x_3644:
        /* <DEDUP_REMOVED lines=10> */
.L_x_3679:


//--------------------- .text._ZN7cutlass13device_kernelIN5flash22FlashAttnBwdPreprocessIN4cute5tupleIJNS3_1CILi64EEENS5_ILi128EEEEEENS_6half_tEfNS_4arch4Sm90ELb1ELb1EEEEEvNT_6ParamsE --------------------------
	.section	.text._ZN7cutlass13device_kernelIN5flash22FlashAttnBwdPreprocessIN4cute5tupleIJNS3_1CILi64EEENS5_ILi128EEEEEENS_6half_tEfNS_4arch4Sm90ELb1ELb1EEEEEvNT_6ParamsE,"ax",@progbits
	.align	128
.text._ZN7cutlass13device_kernelIN5flash22FlashAttnBwdPreprocessIN4cute5tupleIJNS3_1CILi64EEENS5_ILi128EEEEEENS_6half_tEfNS_4arch4Sm90ELb1ELb1EEEEEvNT_6ParamsE:
        .type           _ZN7cutlass13device_kernelIN5flash22FlashAttnBwdPreprocessIN4cute5tupleIJNS3_1CILi64EEENS5_ILi128EEEEEENS_6half_tEfNS_4arch4Sm90ELb1ELb1EEEEEvNT_6ParamsE,@function
        .size           _ZN7cutlass13device_kernelIN5flash22FlashAttnBwdPreprocessIN4cute5tupleIJNS3_1CILi64EEENS5_ILi128EEEEEENS_6half_tEfNS_4arch4Sm90ELb1ELb1EEEEEvNT_6ParamsE,(.L_x_3680 - _ZN7cutlass13device_kernelIN5flash22FlashAttnBwdPreprocessIN4cute5tupleIJNS3_1CILi64EEENS5_ILi128EEEEEENS_6half_tEfNS_4arch4Sm90ELb1ELb1EEEEEvNT_6ParamsE)
        .other          _ZN7cutlass13device_kernelIN5flash22FlashAttnBwdPreprocessIN4cute5tupleIJNS3_1CILi64EEENS5_ILi128EEEEEENS_6half_tEfNS_4arch4Sm90ELb1ELb1EEEEEvNT_6ParamsE,@"STO_CUDA_ENTRY STV_DEFAULT"
_ZN7cutlass13device_kernelIN5flash22FlashAttnBwdPreprocessIN4cute5tupleIJNS3_1CILi64EEENS5_ILi128EEEEEENS_6half_tEfNS_4arch4Sm90ELb1ELb1EEEEEvNT_6ParamsE:
        /* <DEDUP_REMOVED lines=11> */
[----:B------:R-:W-:Y:S01]  /*00b0*/  ISETP.NE.U32.AND P2, PT, R4, RZ, PT ;  /* 0x000000ff0400720c */ /* 0x000fe20003f45070 */
[----:B-1----:R-:W-:-:S04]  /*00c0*/  IMAD.WIDE R6, R0, 0x4, R6 ;  /* 0x0000000400067825 */ /* 0x002fc800078e0206 */
[----:B------:R-:W0:Y:S01]  /*00d0*/  @P1 LDC.64 R8, c[0x0][0x2f8] ;  /* 0x0000be00ff081b82 */ /* 0x000e220000000a00 */
[----:B------:R-:W-:-:S05]  /*00e0*/  MOV R4, UR6 ;  /* 0x0000000600047c02 */ /* 0x000fca0008000f00 */
[----:B------:R1:W5:Y:S01]  /*00f0*/  @P0 LDG.E R48, desc[UR4][R6.64] ;  /* 0x0000000406300981 */ /* 0x000362000c1e1900 */
[----:B------:R-:W-:Y:S01]  /*0100*/  ISETP.NE.AND.EX P2, PT, R5, RZ, PT, P2 ;  /* 0x000000ff0500720c */ /* 0x000fe20003f45320 */
[----:B------:R-:W2:Y:S01]  /*0110*/  S2R R2, SR_CTAID.X ;  /* 0x0000000000027919 */ /* 0x000ea20000002500 */
[----:B------:R-:W3:Y:S01]  /*0120*/  S2R R3, SR_TID.X ;  /* 0x0000000000037919 */ /* 0x000ee20000002100 */
[----:B0-----:R-:W-:-:S05]  /*0130*/  @P1 IMAD.WIDE R8, R0, 0x4, R8 ;  /* 0x0000000400081825 */ /* 0x001fca00078e0208 */
[----:B------:R1:W5:Y:S01]  /*0140*/  @P1 LDG.E R4, desc[UR4][R8.64] ;  /* 0x0000000408041981 */ /* 0x000362000c1e1900 */
[----:B--2---:R-:W-:Y:S01]  /*0150*/  SHF.L.U32 R5, R2, 0x6, RZ ;  /* 0x0000000602057819 */ /* 0x004fe200000006ff */
[----:B---3--:R-:W-:Y:S06]  /*0160*/  @P1 BRA `(.L_x_3645) ;  /* 0x0000000000101947 */ /* 0x008fec0003800000 */
[----:B------:R-:W-:Y:S05]  /*0170*/  @!P0 BRA `(.L_x_3645) ;  /* 0x00000000000c8947 */ /* 0x000fea0003800000 */
[----:B-1----:R-:W2:Y:S04]  /*0180*/  LDG.E R9, desc[UR4][R6.64] ;  /* 0x0000000406097981 */ /* 0x002ea8000c1e1900 */
[----:B-----5:R-:W2:Y:S02]  /*0190*/  LDG.E R4, desc[UR4][R6.64+0x4] ;  /* 0x0000040406047981 */ /* 0x020ea4000c1e1900 */
[----:B--2---:R-:W-:-:S07]  /*01a0*/  IADD3 R4, -R9, R4, RZ ;  /* 0x0000000409047210 */ /* 0x004fce0007ffe1ff */
.L_x_3645:
[----:B-----5:R-:W-:-:S13]  /*01b0*/  ISETP.LE.AND P1, PT, R4, R5, PT ;  /* 0x000000050400720c */ /* 0x020fda0003f23270 */
[----:B------:R-:W-:Y:S05]  /*01c0*/  @P2 EXIT P1 ;  /* 0x000000000000294d */ /* 0x000fea0000800000 */
[----:B------:R-:W0:Y:S01]  /*01d0*/  S2UR UR6, SR_CTAID.Y ;  /* 0x00000000000679c3 */ /* 0x000e220000002600 */
[----:B------:R-:W-:Y:S01]  /*01e0*/  ISETP.GT.AND P1, PT, R3, 0x3f, PT ;  /* 0x0000003f0300780c */ /* 0x000fe20003f24270 */
[----:B------:R-:W-:Y:S01]  /*01f0*/  BSSY B0, `(.L_x_3646) ;  /* 0x0000026000007945 */ /* 0x000fe20003800000 */
[----:B------:R-:W-:Y:S02]  /*0200*/  IADD3 R47, -R5, R4, RZ ;  /* 0x00000004052f7210 */ /* 0x000fe40007ffe1ff */
[----:B------:R-:W-:Y:S02]  /*0210*/  CS2R R14, SRZ ;  /* 0x00000000000e7805 */ /* 0x000fe4000001ff00 */
[----:B-1----:R-:W-:Y:S02]  /*0220*/  SHF.R.S32.HI R6, RZ, 0x1f, R3 ;  /* 0x0000001fff067819 */ /* 0x002fe40000011403 */
[----:B------:R-:W-:Y:S01]  /*0230*/  ISETP.GE.OR P4, PT, R3, R47, P1 ;  /* 0x0000002f0300720c */ /* 0x000fe20000f86670 */
[----:B------:R-:W1:Y:S01]  /*0240*/  LDC.64 R10, c[0x0][0x230] ;  /* 0x00008c00ff0a7b82 */ /* 0x000e620000000a00 */
[----:B------:R-:W-:-:S02]  /*0250*/  LEA.HI R7, R6, R3, RZ, 0x4 ;  /* 0x0000000306077211 */ /* 0x000fc400078f20ff */
[----:B------:R-:W-:Y:S02]  /*0260*/  SHF.R.S32.HI R41, RZ, 0x1f, R0 ;  /* 0x0000001fff297819 */ /* 0x000fe40000011400 */
[----:B------:R-:W-:Y:S02]  /*0270*/  LOP3.LUT R8, R7, 0xfffffff0, RZ, 0xc0, !PT ;  /* 0xfffffff007087812 */ /* 0x000fe400078ec0ff */
[----:B------:R-:W-:Y:S02]  /*0280*/  SHF.R.S32.HI R6, RZ, 0x4, R7 ;  /* 0x00000004ff067819 */ /* 0x000fe40000011407 */
[----:B------:R-:W-:Y:S02]  /*0290*/  IADD3 R45, -R8, R3, RZ ;  /* 0x00000003082d7210 */ /* 0x000fe40007ffe1ff */
[----:B------:R-:W-:Y:S02]  /*02a0*/  @P0 SHF.R.S32.HI R15, RZ, 0x1f, R48 ;  /* 0x0000001fff0f0819 */ /* 0x000fe40000011430 */
[----:B------:R-:W-:-:S02]  /*02b0*/  @P0 MOV R14, R48 ;  /* 0x00000030000e0202 */ /* 0x000fc40000000f00 */
[----:B------:R-:W-:Y:S01]  /*02c0*/  ISETP.GE.AND P3, PT, R6, R47, PT ;  /* 0x0000002f0600720c */ /* 0x000fe20003f66270 */
[----:B0-----:R-:W-:Y:S01]  /*02d0*/  USHF.R.S32.HI UR7, URZ, 0x1f, UR6 ;  /* 0x0000001f3f077899 */ /* 0x001fe20008011406 */
[----:B------:R-:W-:Y:S02]  /*02e0*/  SEL R7, R0, RZ, !P2 ;  /* 0x000000ff00077207 */ /* 0x000fe40005000000 */
[----:B------:R-:W-:Y:S02]  /*02f0*/  MOV R40, 0x7f800000 ;  /* 0x7f80000000287802 */ /* 0x000fe40000000f00 */
[----:B------:R-:W-:Y:S02]  /*0300*/  SHF.L.U32 R8, R45, 0x3, RZ ;  /* 0x000000032d087819 */ /* 0x000fe400000006ff */
[----:B------:R-:W-:Y:S01]  /*0310*/  SEL R41, R41, RZ, !P2 ;  /* 0x000000ff29297207 */ /* 0x000fe20005000000 */
[----:B------:R-:W-:Y:S06]  /*0320*/  @P4 BRA `(.L_x_3647) ;  /* 0x0000000000484947 */ /* 0x000fec0003800000 */
[----:B------:R-:W0:Y:S01]  /*0330*/  LDC.64 R18, c[0x0][0x290] ;  /* 0x0000a400ff127b82 */ /* 0x000e220000000a00 */
[----:B------:R-:W-:Y:S01]  /*0340*/  SHF.R.S32.HI R13, RZ, 0x1f, R5 ;  /* 0x0000001fff0d7819 */ /* 0x000fe20000011405 */
[----:B------:R-:W-:Y:S01]  /*0350*/  ULDC.64 UR8, c[0x0][0x298] ;  /* 0x0000a60000087ab9 */ /* 0x000fe20000000a00 */
[--C-:B------:R-:W-:Y:S02]  /*0360*/  SHF.R.S32.HI R16, RZ, 0x1f, R3.reuse ;  /* 0x0000001fff107819 */ /* 0x100fe40000011403 */
[----:B------:R-:W-:-:S04]  /*0370*/  IADD3 R12, P2, P4, R14, R5, R3 ;  /* 0x000000050e0c7210 */ /* 0x000fc80007c5e003 */
[----:B------:R-:W-:Y:S01]  /*0380*/  IADD3.X R13, R15, R13, R16, P2, P4 ;  /* 0x0000000d0f0d7210 */ /* 0x000fe200017e8410 */
[C---:B0-----:R-:W-:Y:S02]  /*0390*/  IMAD R16, R18.reuse, UR7, RZ ;  /* 0x0000000712107c24 */ /* 0x041fe4000f8e02ff */
[----:B------:R-:W-:-:S04]  /*03a0*/  IMAD.WIDE.U32 R12, R18, UR6, R12 ;  /* 0x00000006120c7c25 */ /* 0x000fc8000f8e000c */
[----:B------:R-:W-:Y:S02]  /*03b0*/  IMAD R17, R19, UR6, R16 ;  /* 0x0000000613117c24 */ /* 0x000fe4000f8e0210 */
[----:B------:R-:W-:-:S03]  /*03c0*/  IMAD R16, R41, UR8, RZ ;  /* 0x0000000829107c24 */ /* 0x000fc6000f8e02ff */
[----:B------:R-:W-:Y:S01]  /*03d0*/  IADD3 R13, R13, R17, RZ ;  /* 0x000000110d0d7210 */ /* 0x000fe20007ffe0ff */
[C---:B------:R-:W-:Y:S02]  /*03e0*/  IMAD R17, R7.reuse, UR9, R16 ;  /* 0x0000000907117c24 */ /* 0x040fe4000f8e0210 */
[----:B------:R-:W-:Y:S01]  /*03f0*/  IMAD.WIDE.U32 R12, R7, UR8, R12 ;  /* 0x00000008070c7c25 */ /* 0x000fe2000f8e000c */
[----:B------:R-:W-:-:S04]  /*0400*/  ULDC.64 UR8, c[0x0][0x288] ;  /* 0x0000a20000087ab9 */ /* 0x000fc80000000a00 */
[----:B------:R-:W-:Y:S02]  /*0410*/  IADD3 R13, R13, R17, RZ ;  /* 0x000000110d0d7210 */ /* 0x000fe40007ffe0ff */
[----:B------:R-:W-:-:S04]  /*0420*/  LEA R16, P2, R12, UR8, 0x2 ;  /* 0x000000080c107c11 */ /* 0x000fc8000f8410ff */
[----:B------:R-:W-:-:S05]  /*0430*/  LEA.HI.X R17, R12, UR9, R13, 0x2, P2 ;  /* 0x000000090c117c11 */ /* 0x000fca00090f140d */
[----:B------:R0:W5:Y:S04]  /*0440*/  LDG.E R40, desc[UR4][R16.64] ;  /* 0x0000000410287981 */ /* 0x000168000c1e1900 */
.L_x_3647:
[----:B------:R-:W-:Y:S05]  /*0450*/  BSYNC B0 ;  /* 0x0000000000007941 */ /* 0x000fea0003800000 */
.L_x_3646:
[----:B------:R-:W-:Y:S01]  /*0460*/  ULDC UR8, c[0x0][0x21c] ;  /* 0x0000870000087ab9 */ /* 0x000fe20000000800 */
[----:B0-----:R-:W0:Y:S01]  /*0470*/  LDC.64 R16, c[0x0][0x250] ;  /* 0x00009400ff107b82 */ /* 0x001e220000000a00 */
[----:B------:R-:W-:Y:S02]  /*0480*/  ISETP.LT.AND P6, PT, R8, UR8, !P3 ;  /* 0x0000000808007c0c */ /* 0x000fe4000dfc1270 */
[----:B------:R-:W-:Y:S02]  /*0490*/  SHF.R.S32.HI R42, RZ, 0x1f, R6 ;  /* 0x0000001fff2a7819 */ /* 0x000fe40000011406 */
[----:B------:R-:W-:Y:S01]  /*04a0*/  IADD3 R36, P2, R6, R14, RZ ;  /* 0x0000000e06247210 */ /* 0x000fe20007f5e0ff */
[----:B-1----:R-:W-:Y:S01]  /*04b0*/  IMAD R14, R10, UR7, RZ ;  /* 0x000000070a0e7c24 */ /* 0x002fe2000f8e02ff */
[----:B------:R-:W-:Y:S02]  /*04c0*/  SHF.R.S32.HI R9, RZ, 0x1f, R8 ;  /* 0x0000001fff097819 */ /* 0x000fe40000011408 */
[----:B------:R-:W-:Y:S01]  /*04d0*/  IADD3.X R37, R42, R15, RZ, P2, !PT ;  /* 0x0000000f2a257210 */ /* 0x000fe200017fe4ff */
[----:B------:R-:W-:Y:S01]  /*04e0*/  IMAD R11, R11, UR6, R14 ;  /* 0x000000060b0b7c24 */ /* 0x000fe2000f8e020e */
[----:B------:R-:W-:Y:S01]  /*04f0*/  ISETP.GE.AND P2, PT, R8, UR8, PT ;  /* 0x0000000808007c0c */ /* 0x000fe2000bf46270 */
[----:B------:R-:W-:Y:S01]  /*0500*/  IMAD.WIDE.U32 R14, R10, UR6, R8 ;  /* 0x000000060a0e7c25 */ /* 0x000fe2000f8e0008 */
[----:B------:R-:W-:Y:S01]  /*0510*/  IADD3 R44, R6, 0x10, RZ ;  /* 0x00000010062c7810 */ /* 0x000fe20007ffe0ff */
[----:B------:R-:W1:Y:S01]  /*0520*/  @P6 LDC.64 R12, c[0x0][0x228] ;  /* 0x00008a00ff0c6b82 */ /* 0x000e620000000a00 */
[----:B------:R-:W-:Y:S01]  /*0530*/  ULDC.64 UR8, c[0x0][0x238] ;  /* 0x00008e0000087ab9 */ /* 0x000fe20000000a00 */
[----:B------:R-:W-:Y:S01]  /*0540*/  IMAD.WIDE R36, R2, 0x40, R36 ;  /* 0x0000004002247825 */ /* 0x000fe200078e0224 */
[----:B------:R-:W-:-:S02]  /*0550*/  ISETP.LT.AND P4, PT, R44, R47, !P2 ;  /* 0x0000002f2c00720c */ /* 0x000fc40005781270 */
[----:B------:R-:W-:Y:S01]  /*0560*/  IADD3 R15, R15, R11, RZ ;  /* 0x0000000b0f0f7210 */ /* 0x000fe20007ffe0ff */
[----:B------:R-:W-:Y:S01]  /*0570*/  IMAD R18, R41, UR8, RZ ;  /* 0x0000000829127c24 */ /* 0x000fe2000f8e02ff */
[----:B------:R-:W-:Y:S01]  /*0580*/  IADD3 R43, R6, 0x20, RZ ;  /* 0x00000020062b7810 */ /* 0x000fe20007ffe0ff */
[----:B------:R-:W2:Y:S02]  /*0590*/  @P6 LDC.64 R20, c[0x0][0x210] ;  /* 0x00008400ff146b82 */ /* 0x000ea40000000a00 */
[C---:B------:R-:W-:Y:S02]  /*05a0*/  IMAD R19, R7.reuse, UR9, R18 ;  /* 0x0000000907137c24 */ /* 0x040fe4000f8e0212 */
[C---:B0-----:R-:W-:Y:S02]  /*05b0*/  IMAD R22, R16.reuse, UR7, RZ ;  /* 0x0000000710167c24 */ /* 0x041fe4000f8e02ff */
[----:B------:R-:W-:Y:S01]  /*05c0*/  IMAD.WIDE.U32 R38, R7, UR8, R14 ;  /* 0x0000000807267c25 */ /* 0x000fe2000f8e000e */
[----:B------:R-:W-:Y:S01]  /*05d0*/  ULDC.64 UR8, c[0x0][0x258] ;  /* 0x0000960000087ab9 */ /* 0x000fe20000000a00 */
[----:B------:R-:W0:Y:S02]  /*05e0*/  @P6 LDC.64 R10, c[0x0][0x248] ;  /* 0x00009200ff0a6b82 */ /* 0x000e240000000a00 */
[----:B------:R-:W-:Y:S01]  /*05f0*/  IMAD R17, R17, UR6, R22 ;  /* 0x0000000611117c24 */ /* 0x000fe2000f8e0216 */
[----:B------:R-:W-:Y:S01]  /*0600*/  IADD3 R39, R39, R19, RZ ;  /* 0x0000001327277210 */ /* 0x000fe20007ffe0ff */
[----:B------:R-:W-:Y:S01]  /*0610*/  IMAD.WIDE.U32 R8, R16, UR6, R8 ;  /* 0x0000000610087c25 */ /* 0x000fe2000f8e0008 */
[----:B------:R-:W-:-:S02]  /*0620*/  @P4 MOV R24, R38 ;  /* 0x0000002600184202 */ /* 0x000fc40000000f00 */
[----:B------:R-:W-:Y:S01]  /*0630*/  @P4 MOV R25, R39 ;  /* 0x0000002700194202 */ /* 0x000fe20000000f00 */
[-C--:B-1----:R-:W-:Y:S01]  /*0640*/  @P6 IMAD R18, R37, R12.reuse, RZ ;  /* 0x0000000c25126224 */ /* 0x082fe200078e02ff */
[----:B------:R-:W1:Y:S01]  /*0650*/  @P6 LDC.64 R22, c[0x0][0x240] ;  /* 0x00009000ff166b82 */ /* 0x000e620000000a00 */
[----:B------:R-:W-:Y:S01]  /*0660*/  IADD3 R9, R9, R17, RZ ;  /* 0x0000001109097210 */ /* 0x000fe20007ffe0ff */
[----:B------:R-:W-:Y:S02]  /*0670*/  IMAD R14, R41, UR8, RZ ;  /* 0x00000008290e7c24 */ /* 0x000fe4000f8e02ff */
[C---:B------:R-:W-:Y:S02]  /*0680*/  @P6 IMAD R15, R36.reuse, R13, R18 ;  /* 0x0000000d240f6224 */ /* 0x040fe400078e0212 */
[----:B------:R-:W-:Y:S02]  /*0690*/  @P6 IMAD.WIDE.U32 R12, R36, R12, R38 ;  /* 0x0000000c240c6225 */ /* 0x000fe400078e0026 */
[----:B------:R-:W3:Y:S02]  /*06a0*/  @P4 LDC.64 R18, c[0x0][0x228] ;  /* 0x00008a00ff124b82 */ /* 0x000ee40000000a00 */
[C---:B------:R-:W-:Y:S01]  /*06b0*/  IMAD R53, R7.reuse, UR9, R14 ;  /* 0x0000000907357c24 */ /* 0x040fe2000f8e020e */
[----:B--2---:R-:W-:Y:S01]  /*06c0*/  @P6 LEA R20, P5, R12, R20, 0x1 ;  /* 0x000000140c146211 */ /* 0x004fe200078a08ff */
[----:B------:R-:W-:Y:S01]  /*06d0*/  IMAD.WIDE.U32 R58, R7, UR8, R8 ;  /* 0x00000008073a7c25 */ /* 0x000fe2000f8e0008 */
[----:B------:R-:W-:-:S02]  /*06e0*/  @P6 IADD3 R8, R13, R15, RZ ;  /* 0x0000000f0d086210 */ /* 0x000fc40007ffe0ff */
[----:B------:R-:W-:Y:S01]  /*06f0*/  CS2R R14, SRZ ;  /* 0x00000000000e7805 */ /* 0x000fe2000001ff00 */
[----:B------:R-:W2:Y:S01]  /*0700*/  @P4 LDC.64 R60, c[0x0][0x210] ;  /* 0x00008400ff3c4b82 */ /* 0x000ea20000000a00 */
[----:B0-----:R-:W-:Y:S01]  /*0710*/  @P6 IMAD R9, R37, R10, RZ ;  /* 0x0000000a25096224 */ /* 0x001fe200078e02ff */
[----:B------:R-:W-:Y:S02]  /*0720*/  IADD3 R53, R59, R53, RZ ;  /* 0x000000353b357210 */ /* 0x000fe40007ffe0ff */
[----:B------:R-:W-:Y:S01]  /*0730*/  @P6 LEA.HI.X R21, R12, R21, R8, 0x1, P5 ;  /* 0x000000150c156211 */ /* 0x000fe200028f0c08 */
[C---:B------:R-:W-:Y:S01]  /*0740*/  @P6 IMAD R13, R36.reuse, R11, R9 ;  /* 0x0000000b240d6224 */ /* 0x040fe200078e0209 */
[----:B------:R-:W-:Y:S02]  /*0750*/  @P6 MOV R52, R58 ;  /* 0x0000003a00346202 */ /* 0x000fe40000000f00 */
[C---:B------:R-:W-:Y:S01]  /*0760*/  @P4 IADD3 R27, P5, R36.reuse, 0x10, RZ ;  /* 0x00000010241b4810 */ /* 0x040fe20007fbe0ff */
[----:B------:R-:W0:Y:S02]  /*0770*/  @P4 LDC.64 R16, c[0x0][0x248] ;  /* 0x00009200ff104b82 */ /* 0x000e240000000a00 */
[----:B------:R-:W-:Y:S01]  /*0780*/  @P6 IMAD.WIDE.U32 R10, R36, R10, R52 ;  /* 0x0000000a240a6225 */ /* 0x000fe200078e0034 */
[----:B------:R-:W-:-:S04]  /*0790*/  @P4 IADD3.X R9, RZ, R37, RZ, P5, !PT ;  /* 0x00000025ff094210 */ /* 0x000fc80002ffe4ff */
[----:B------:R-:W-:Y:S01]  /*07a0*/  @P6 IADD3 R8, R11, R13, RZ ;  /* 0x0000000d0b086210 */ /* 0x000fe20007ffe0ff */
[----:B---3--:R-:W-:Y:S01]  /*07b0*/  @P4 IMAD R12, R9, R18, RZ ;  /* 0x00000012090c4224 */ /* 0x008fe200078e02ff */
[C---:B-1----:R-:W-:Y:S01]  /*07c0*/  @P6 LEA R22, P5, R10.reuse, R22, 0x1 ;  /* 0x000000160a166211 */ /* 0x042fe200078a08ff */
[----:B------:R-:W1:Y:S02]  /*07d0*/  @P4 LDC.64 R32, c[0x0][0x240] ;  /* 0x00009000ff204b82 */ /* 0x000e640000000a00 */
[----:B------:R-:W-:Y:S01]  /*07e0*/  @P4 IMAD R29, R27, R19, R12 ;  /* 0x000000131b1d4224 */ /* 0x000fe200078e020c */
[----:B------:R-:W-:Y:S02]  /*07f0*/  @P6 LEA.HI.X R23, R10, R23, R8, 0x1, P5 ;  /* 0x000000170a176211 */ /* 0x000fe400028f0c08 */
[----:B------:R-:W-:Y:S02]  /*0800*/  CS2R R8, SRZ ;  /* 0x0000000000087805 */ /* 0x000fe4000001ff00 */
[----:B------:R-:W-:-:S02]  /*0810*/  CS2R R10, SRZ ;  /* 0x00000000000a7805 */ /* 0x000fc4000001ff00 */
[----:B------:R-:W-:Y:S01]  /*0820*/  CS2R R12, SRZ ;  /* 0x00000000000c7805 */ /* 0x000fe2000001ff00 */
[----:B------:R-:W-:Y:S01]  /*0830*/  @P4 IMAD.WIDE.U32 R18, R27, R18, R24 ;  /* 0x000000121b124225 */ /* 0x000fe200078e0018 */
[----:B------:R-:W-:Y:S02]  /*0840*/  ISETP.LT.AND P5, PT, R43, R47, !P2 ;  /* 0x0000002f2b00720c */ /* 0x000fe400057a1270 */
[----:B------:R-:W-:Y:S01]  /*0850*/  IADD3 R46, R6, 0x30, RZ ;  /* 0x00000030062e7810 */ /* 0x000fe20007ffe0ff */
[----:B------:R3:W4:Y:S01]  /*0860*/  @P6 LDG.E.128 R8, desc[UR4][R20.64] ;  /* 0x0000000414086981 */ /* 0x000722000c1e1d00 */
[----:B------:R-:W-:-:S03]  /*0870*/  @P4 IADD3 R19, R19, R29, RZ ;  /* 0x0000001d13134210 */ /* 0x000fc60007ffe0ff */
[----:B------:R0:W4:Y:S01]  /*0880*/  @P6 LDG.E.128 R12, desc[UR4][R22.64] ;  /* 0x00000004160c6981 */ /* 0x000122000c1e1d00 */
[----:B--2---:R-:W-:Y:S02]  /*0890*/  @P4 LEA R60, P6, R18, R60, 0x1 ;  /* 0x0000003c123c4211 */ /* 0x004fe400078c08ff */
[----:B------:R-:W-:Y:S02]  /*08a0*/  ISETP.LT.AND P2, PT, R46, R47, !P2 ;  /* 0x0000002f2e00720c */ /* 0x000fe40005741270 */
[----:B------:R-:W-:Y:S01]  /*08b0*/  @P4 LEA.HI.X R61, R18, R61, R19, 0x1, P6 ;  /* 0x0000003d123d4211 */ /* 0x000fe200030f0c13 */
[----:B------:R-:W2:Y:S01]  /*08c0*/  @P5 LDC.64 R56, c[0x0][0x228] ;  /* 0x00008a00ff385b82 */ /* 0x000ea20000000a00 */
[----:B------:R-:W-:Y:S02]  /*08d0*/  @P4 IADD3 R27, P6, R36, 0x10, RZ ;  /* 0x00000010241b4810 */ /* 0x000fe40007fde0ff */
[----:B---3--:R-:W-:Y:S02]  /*08e0*/  @P4 MOV R20, R58 ;  /* 0x0000003a00144202 */ /* 0x008fe40000000f00 */
[----:B------:R-:W-:-:S02]  /*08f0*/  @P4 IADD3.X R19, RZ, R37, RZ, P6, !PT ;  /* 0x00000025ff134210 */ /* 0x000fc400037fe4ff */
[----:B------:R-:W-:Y:S01]  /*0900*/  @P4 MOV R21, R53 ;  /* 0x0000003500154202 */ /* 0x000fe20000000f00 */
[----:B------:R-:W3:Y:S01]  /*0910*/  @P5 LDC.64 R50, c[0x0][0x248] ;  /* 0x00009200ff325b82 */ /* 0x000ee20000000a00 */
[----:B------:R-:W-:Y:S01]  /*0920*/  @P5 MOV R54, R38 ;  /* 0x0000002600365202 */ /* 0x000fe20000000f00 */
[-C--:B0-----:R-:W-:Y:S01]  /*0930*/  @P4 IMAD R18, R19, R16.reuse, RZ ;  /* 0x0000001013124224 */ /* 0x081fe200078e02ff */
[C---:B------:R-:W-:Y:S02]  /*0940*/  @P5 IADD3 R19, P6, R36.reuse, 0x20, RZ ;  /* 0x0000002024135810 */ /* 0x040fe40007fde0ff */
[----:B------:R-:W-:Y:S01]  /*0950*/  @P5 MOV R55, R39 ;  /* 0x0000002700375202 */ /* 0x000fe20000000f00 */
[C---:B------:R-:W-:Y:S01]  /*0960*/  @P4 IMAD R25, R27.reuse, R17, R18 ;  /* 0x000000111b194224 */ /* 0x040fe200078e0212 */
[----:B------:R-:W-:Y:S01]  /*0970*/  @P5 IADD3.X R23, RZ, R37, RZ, P6, !PT ;  /* 0x00000025ff175210 */ /* 0x000fe200037fe4ff */
[----:B------:R-:W0:Y:S01]  /*0980*/  @P2 LDC.64 R34, c[0x0][0x228] ;  /* 0x00008a00ff222b82 */ /* 0x000e220000000a00 */
[----:B------:R-:W-:Y:S01]  /*0990*/  @P5 IADD3 R18, P6, R36, 0x20, RZ ;  /* 0x0000002024125810 */ /* 0x000fe20007fde0ff */
[----:B------:R-:W-:-:S03]  /*09a0*/  @P4 IMAD.WIDE.U32 R16, R27, R16, R20 ;  /* 0x000000101b104225 */ /* 0x000fc600078e0014 */
[----:B------:R-:W-:Y:S02]  /*09b0*/  @P5 IADD3.X R49, RZ, R37, RZ, P6, !PT ;  /* 0x00000025ff315210 */ /* 0x000fe400037fe4ff */
[----:B------:R-:W-:Y:S01]  /*09c0*/  @P4 IADD3 R17, R17, R25, RZ ;  /* 0x0000001911114210 */ /* 0x000fe20007ffe0ff */
[----:B------:R-:W0:Y:S01]  /*09d0*/  @P5 LDC.64 R30, c[0x0][0x210] ;  /* 0x00008400ff1e5b82 */ /* 0x000e220000000a00 */
[C---:B-1----:R-:W-:Y:S01]  /*09e0*/  @P4 LEA R32, P6, R16.reuse, R32, 0x1 ;  /* 0x0000002010204211 */ /* 0x042fe200078c08ff */
[-C--:B--2---:R-:W-:Y:S01]  /*09f0*/  @P5 IMAD R20, R23, R56.reuse, RZ ;  /* 0x0000003817145224 */ /* 0x084fe200078e02ff */
[----:B------:R-:W-:Y:S01]  /*0a00*/  CS2R R22, SRZ ;  /* 0x0000000000167805 */ /* 0x000fe2000001ff00 */
[C---:B------:R-:W-:Y:S01]  /*0a10*/  @P5 IMAD.WIDE.U32 R54, R19.reuse, R56, R54 ;  /* 0x0000003813365225 */ /* 0x040fe200078e0036 */
[----:B------:R-:W-:Y:S02]  /*0a20*/  @P4 LEA.HI.X R33, R16, R33, R17, 0x1, P6 ;  /* 0x0000002110214211 */ /* 0x000fe400030f0c11 */
[----:B------:R-:W-:Y:S01]  /*0a30*/  @P2 IADD3 R52, P6, R36, 0x30, RZ ;  /* 0x0000003024342810 */ /* 0x000fe20007fde0ff */
[----:B------:R-:W1:Y:S01]  /*0a40*/  @P2 LDC.64 R24, c[0x0][0x248] ;  /* 0x00009200ff182b82 */ /* 0x000e620000000a00 */
[----:B------:R-:W-:Y:S01]  /*0a50*/  @P5 IMAD R57, R19, R57, R20 ;  /* 0x0000003913395224 */ /* 0x000fe200078e0214 */
[----:B------:R-:W-:Y:S01]  /*0a60*/  @P5 MOV R16, R58 ;  /* 0x0000003a00105202 */ /* 0x000fe20000000f00 */
[----:B---3--:R-:W-:Y:S01]  /*0a70*/  @P5 IMAD R49, R49, R50, RZ ;  /* 0x0000003231315224 */ /* 0x008fe200078e02ff */
[----:B------:R-:W-:-:S02]  /*0a80*/  @P2 IADD3.X R21, RZ, R37, RZ, P6, !PT ;  /* 0x00000025ff152210 */ /* 0x000fc400037fe4ff */
[----:B------:R-:W-:Y:S01]  /*0a90*/  @P5 MOV R17, R53 ;  /* 0x0000003500115202 */ /* 0x000fe20000000f00 */
[C---:B------:R-:W-:Y:S01]  /*0aa0*/  @P5 IMAD R49, R18.reuse, R51, R49 ;  /* 0x0000003312315224 */ /* 0x040fe200078e0231 */
[----:B------:R-:W2:Y:S01]  /*0ab0*/  @P2 LDC.64 R28, c[0x0][0x210] ;  /* 0x00008400ff1c2b82 */ /* 0x000ea20000000a00 */
[----:B0-----:R-:W-:Y:S01]  /*0ac0*/  @P2 IMAD R56, R21, R34, RZ ;  /* 0x0000002215382224 */ /* 0x001fe200078e02ff */
[----:B------:R-:W-:Y:S01]  /*0ad0*/  CS2R R20, SRZ ;  /* 0x0000000000147805 */ /* 0x000fe2000001ff00 */
[----:B------:R-:W-:Y:S01]  /*0ae0*/  @P5 IMAD.WIDE.U32 R50, R18, R50, R16 ;  /* 0x0000003212325225 */ /* 0x000fe200078e0010 */
[----:B------:R-:W-:Y:S02]  /*0af0*/  CS2R R16, SRZ ;  /* 0x0000000000107805 */ /* 0x000fe4000001ff00 */
[----:B------:R-:W-:Y:S01]  /*0b00*/  CS2R R18, SRZ ;  /* 0x0000000000127805 */ /* 0x000fe2000001ff00 */
[----:B------:R-:W-:Y:S01]  /*0b10*/  @P2 IMAD R35, R52, R35, R56 ;  /* 0x0000002334232224 */ /* 0x000fe200078e0238 */
[----:B------:R-:W0:Y:S01]  /*0b20*/  @P5 LDC.64 R26, c[0x0][0x240] ;  /* 0x00009000ff1a5b82 */ /* 0x000e220000000a00 */
[----:B------:R3:W4:Y:S01]  /*0b30*/  @P4 LDG.E.128 R20, desc[UR4][R32.64] ;  /* 0x0000000420144981 */ /* 0x000722000c1e1d00 */
[----:B------:R-:W-:-:S03]  /*0b40*/  @P2 IADD3 R56, P6, R36, 0x30, RZ ;  /* 0x0000003024382810 */ /* 0x000fc60007fde0ff */
[----:B------:R-:W4:Y:S03]  /*0b50*/  @P4 LDG.E.128 R16, desc[UR4][R60.64] ;  /* 0x000000043c104981 */ /* 0x000f26000c1e1d00 */
[----:B---3--:R-:W3:Y:S01]  /*0b60*/  @P2 LDC.64 R32, c[0x0][0x240] ;  /* 0x00009000ff202b82 */ /* 0x008ee20000000a00 */
[----:B------:R-:W-:Y:S02]  /*0b70*/  @P5 LEA R36, P4, R54, R30, 0x1 ;  /* 0x0000001e36245211 */ /* 0x000fe400078808ff */
[----:B------:R-:W-:Y:S01]  /*0b80*/  @P2 IADD3.X R30, RZ, R37, RZ, P6, !PT ;  /* 0x00000025ff1e2210 */ /* 0x000fe200037fe4ff */
[----:B------:R-:W-:Y:S01]  /*0b90*/  @P2 IMAD.WIDE.U32 R38, R52, R34, R38 ;  /* 0x0000002234262225 */ /* 0x000fe200078e0026 */
[----:B------:R-:W-:Y:S02]  /*0ba0*/  @P5 IADD3 R55, R55, R57, RZ ;  /* 0x0000003937375210 */ /* 0x000fe40007ffe0ff */
[----:B------:R-:W-:Y:S01]  /*0bb0*/  @P2 MOV R59, R53 ;  /* 0x00000035003b2202 */ /* 0x000fe20000000f00 */
[----:B-1----:R-:W-:Y:S01]  /*0bc0*/  @P2 IMAD R30, R30, R24, RZ ;  /* 0x000000181e1e2224 */ /* 0x002fe200078e02ff */
[----:B------:R-:W-:-:S02]  /*0bd0*/  @P5 LEA.HI.X R37, R54, R31, R55, 0x1, P4 ;  /* 0x0000001f36255211 */ /* 0x000fc400020f0c37 */
[----:B------:R-:W-:Y:S01]  /*0be0*/  @P2 IADD3 R35, R39, R35, RZ ;  /* 0x0000002327232210 */ /* 0x000fe20007ffe0ff */
[----:B------:R-:W-:Y:S01]  /*0bf0*/  @P2 IMAD R31, R56, R25, R30 ;  /* 0x00000019381f2224 */ /* 0x000fe200078e021e */
[----:B--2---:R-:W-:Y:S01]  /*0c00*/  @P2 LEA R52, P4, R38, R28, 0x1 ;  /* 0x0000001c26342211 */ /* 0x004fe200078808ff */
[----:B------:R-:W-:Y:S01]  /*0c10*/  @P2 IMAD.WIDE.U32 R58, R56, R24, R58 ;  /* 0x00000018383a2225 */ /* 0x000fe200078e003a */
[----:B------:R-:W-:Y:S02]  /*0c20*/  @P5 IADD3 R49, R51, R49, RZ ;  /* 0x0000003133315210 */ /* 0x000fe40007ffe0ff */
[----:B0-----:R-:W-:Y:S02]  /*0c30*/  @P5 LEA R34, P6, R50, R26, 0x1 ;  /* 0x0000001a32225211 */ /* 0x001fe400078c08ff */
[----:B------:R-:W-:Y:S02]  /*0c40*/  @P2 LEA.HI.X R53, R38, R29, R35, 0x1, P4 ;  /* 0x0000001d26352211 */ /* 0x000fe400020f0c23 */
[----:B------:R-:W-:-:S02]  /*0c50*/  CS2R R24, SRZ ;  /* 0x0000000000187805 */ /* 0x000fc4000001ff00 */
[----:B------:R-:W-:Y:S02]  /*0c60*/  @P5 LEA.HI.X R35, R50, R27, R49, 0x1, P6 ;  /* 0x0000001b32235211 */ /* 0x000fe400030f0c31 */
[----:B------:R-:W-:Y:S02]  /*0c70*/  CS2R R26, SRZ ;  /* 0x00000000001a7805 */ /* 0x000fe4000001ff00 */
[----:B------:R-:W-:Y:S02]  /*0c80*/  @P2 IADD3 R38, R59, R31, RZ ;  /* 0x0000001f3b262210 */ /* 0x000fe40007ffe0ff */
[----:B------:R-:W-:Y:S02]  /*0c90*/  CS2R R28, SRZ ;  /* 0x00000000001c7805 */ /* 0x000fe4000001ff00 */
[----:B------:R-:W-:Y:S02]  /*0ca0*/  CS2R R30, SRZ ;  /* 0x00000000001e7805 */ /* 0x000fe4000001ff00 */
[C---:B---3--:R-:W-:Y:S01]  /*0cb0*/  @P2 LEA R50, P4, R58.reuse, R32, 0x1 ;  /* 0x000000203a322211 */ /* 0x048fe200078808ff */
[----:B------:R0:W2:Y:S03]  /*0cc0*/  @P5 LDG.E.128 R24, desc[UR4][R36.64] ;  /* 0x0000000424185981 */ /* 0x0000a6000c1e1d00 */
[----:B------:R-:W-:-:S02]  /*0cd0*/  @P2 LEA.HI.X R51, R58, R33, R38, 0x1, P4 ;  /* 0x000000213a332211 */ /* 0x000fc400020f0c26 */
[----:B------:R-:W-:Y:S01]  /*0ce0*/  CS2R R32, SRZ ;  /* 0x0000000000207805 */ /* 0x000fe2000001ff00 */
[----:B------:R1:W3:Y:S01]  /*0cf0*/  @P5 LDG.E.128 R28, desc[UR4][R34.64] ;  /* 0x00000004221c5981 */ /* 0x0002e2000c1e1d00 */
[----:B------:R-:W-:Y:S02]  /*0d00*/  CS2R R38, SRZ ;  /* 0x0000000000267805 */ /* 0x000fe4000001ff00 */
[----:B0-----:R-:W-:Y:S02]  /*0d10*/  CS2R R36, SRZ ;  /* 0x0000000000247805 */ /* 0x001fe4000001ff00 */
[----:B-1----:R-:W-:-:S04]  /*0d20*/  CS2R R34, SRZ ;  /* 0x0000000000227805 */ /* 0x002fc8000001ff00 */
[----:B------:R0:W3:Y:S04]  /*0d30*/  @P2 LDG.E.128 R36, desc[UR4][R50.64] ;  /* 0x0000000432242981 */ /* 0x0000e8000c1e1d00 */
[----:B------:R1:W3:Y:S01]  /*0d40*/  @P2 LDG.E.128 R32, desc[UR4][R52.64] ;  /* 0x0000000434202981 */ /* 0x0002e2000c1e1d00 */
[----:B------:R-:W-:Y:S02]  /*0d50*/  ISETP.NE.AND P5, PT, R45, RZ, PT ;  /* 0x000000ff2d00720c */ /* 0x000fe40003fa5270 */
[----:B------:R-:W-:Y:S01]  /*0d60*/  @P0 LEA R48, R0, R48, 0x6 ;  /* 0x0000003000300211 */ /* 0x000fe200078e30ff */
[----:B------:R-:W-:Y:S01]  /*0d70*/  BSSY B0, `(.L_x_3648) ;  /* 0x00000a3000007945 */ /* 0x000fe20003800000 */
[----:B------:R-:W-:Y:S01]  /*0d80*/  ISETP.GE.AND P4, PT, R44, R47, PT ;  /* 0x0000002f2c00720c */ /* 0x000fe20003f86270 */
[----:B----4-:R-:W-:-:S02]  /*0d90*/  HADD2.F32 R49, -RZ, R8.H0_H0 ;  /* 0x20000008ff317230 */ /* 0x010fc40000004100 */
[----:B------:R-:W-:Y:S02]  /*0da0*/  HADD2.F32 R8, -RZ, R8.H1_H1 ;  /* 0x30000008ff087230 */ /* 0x000fe40000004100 */
[----:B------:R-:W-:Y:S02]  /*0db0*/  HADD2.F32 R59, -RZ, R12.H1_H1 ;  /* 0x3000000cff3b7230 */ /* 0x000fe40000004100 */
[--C-:B------:R-:W-:Y:S02]  /*0dc0*/  HADD2.F32 R54, -RZ, R9.reuse.H0_H0 ;  /* 0x20000009ff367230 */ /* 0x100fe40000004100 */
[----:B------:R-:W-:Y:S02]  /*0dd0*/  HADD2.F32 R55, -RZ, R9.H1_H1 ;  /* 0x30000009ff377230 */ /* 0x000fe40000004100 */
[----:B------:R-:W-:Y:S01]  /*0de0*/  FMUL.FTZ R8, R8, R59 ;  /* 0x0000003b08087220 */ /* 0x000fe20000410000 */
[--C-:B------:R-:W-:Y:S02]  /*0df0*/  HADD2.F32 R9, -RZ, R10.reuse.H0_H0 ;  /* 0x2000000aff097230 */ /* 0x100fe40000004100 */
[----:B------:R-:W-:-:S02]  /*0e00*/  HADD2.F32 R57, -RZ, R10.H1_H1 ;  /* 0x3000000aff397230 */ /* 0x000fc40000004100 */
[----:B------:R-:W-:Y:S02]  /*0e10*/  HADD2.F32 R58, -RZ, R12.H0_H0 ;  /* 0x2000000cff3a7230 */ /* 0x000fe40000004100 */
[--C-:B0-----:R-:W-:Y:S02]  /*0e20*/  HADD2.F32 R51, -RZ, R13.reuse.H0_H0 ;  /* 0x2000000dff337230 */ /* 0x101fe40000004100 */
[----:B------:R-:W-:Y:S02]  /*0e30*/  HADD2.F32 R50, -RZ, R13.H1_H1 ;  /* 0x3000000dff327230 */ /* 0x000fe40000004100 */
[--C-:B------:R-:W-:Y:S02]  /*0e40*/  HADD2.F32 R13, -RZ, R15.reuse.H0_H0 ;  /* 0x2000000fff0d7230 */ /* 0x100fe40000004100 */
[----:B------:R-:W-:Y:S02]  /*0e50*/  HADD2.F32 R10, -RZ, R15.H1_H1 ;  /* 0x3000000fff0a7230 */ /* 0x000fe40000004100 */
[----:B------:R-:W-:-:S02]  /*0e60*/  HADD2.F32 R12, -RZ, R14.H0_H0 ;  /* 0x2000000eff0c7230 */ /* 0x000fc40000004100 */
[----:B------:R-:W-:Y:S02]  /*0e70*/  HADD2.F32 R14, -RZ, R14.H1_H1 ;  /* 0x3000000eff0e7230 */ /* 0x000fe40000004100 */
[----:B-1----:R-:W-:Y:S02]  /*0e80*/  HADD2.F32 R52, -RZ, R20.H1_H1 ;  /* 0x30000014ff347230 */ /* 0x002fe40000004100 */
[--C-:B------:R-:W-:Y:S02]  /*0e90*/  HADD2.F32 R53, -RZ, R16.reuse.H1_H1 ;  /* 0x30000010ff357230 */ /* 0x100fe40000004100 */
[----:B------:R-:W-:Y:S02]  /*0ea0*/  HADD2.F32 R16, -RZ, R16.H0_H0 ;  /* 0x20000010ff107230 */ /* 0x000fe40000004100 */
[----:B------:R-:W-:Y:S02]  /*0eb0*/  HADD2.F32 R15, -RZ, R20.H0_H0 ;  /* 0x20000014ff0f7230 */ /* 0x000fe40000004100 */
[----:B------:R-:W-:Y:S01]  /*0ec0*/  FMUL.FTZ R59, R53, R52 ;  /* 0x00000034353b7220 */ /* 0x000fe20000410000 */
[----:B------:R-:W-:Y:S01]  /*0ed0*/  FFMA.FTZ R53, R49, R58, R8 ;  /* 0x0000003a31357223 */ /* 0x000fe20000010008 */
[----:B------:R-:W-:-:S02]  /*0ee0*/  HADD2.F32 R8, -RZ, R17.H0_H0 ;  /* 0x20000011ff087230 */ /* 0x000fc40000004100 */
[----:B------:R-:W-:Y:S02]  /*0ef0*/  HADD2.F32 R49, -RZ, R21.H0_H0 ;  /* 0x20000015ff317230 */ /* 0x000fe40000004100 */
[----:B------:R-:W-:Y:S01]  /*0f00*/  FFMA.FTZ R15, R16, R15, R59 ;  /* 0x0000000f100f7223 */ /* 0x000fe2000001003b */
[----:B------:R-:W-:Y:S02]  /*0f10*/  HADD2.F32 R17, -RZ, R17.H1_H1 ;  /* 0x30000011ff117230 */ /* 0x000fe40000004100 */
[----:B------:R-:W-:Y:S02]  /*0f20*/  HADD2.F32 R16, -RZ, R21.H1_H1 ;  /* 0x30000015ff107230 */ /* 0x000fe40000004100 */
[----:B------:R-:W-:Y:S01]  /*0f30*/  FFMA.FTZ R20, R8, R49, R15 ;  /* 0x0000003108147223 */ /* 0x000fe2000001000f */
[----:B------:R-:W-:Y:S01]  /*0f40*/  FFMA.FTZ R54, R54, R51, R53 ;  /* 0x0000003336367223 */ /* 0x000fe20000010035 */
[----:B------:R-:W-:Y:S02]  /*0f50*/  HADD2.F32 R8, -RZ, R18.H0_H0 ;  /* 0x20000012ff087230 */ /* 0x000fe40000004100 */
[----:B------:R-:W-:-:S02]  /*0f60*/  HADD2.F32 R15, -RZ, R22.H0_H0 ;  /* 0x20000016ff0f7230 */ /* 0x000fc40000004100 */
[----:B------:R-:W-:Y:S01]  /*0f70*/  FFMA.FTZ R17, R17, R16, R20 ;  /* 0x0000001011117223 */ /* 0x000fe20000010014 */
[----:B------:R-:W-:-:S03]  /*0f80*/  FFMA.FTZ R50, R55, R50, R54 ;  /* 0x0000003237327223 */ /* 0x000fc60000010036 */
[----:B------:R-:W-:Y:S01]  /*0f90*/  FFMA.FTZ R17, R8, R15, R17 ;  /* 0x0000000f08117223 */ /* 0x000fe20000010011 */
[----:B------:R-:W-:Y:S01]  /*0fa0*/  FFMA.FTZ R12, R9, R12, R50 ;  /* 0x0000000c090c7223 */ /* 0x000fe20000010032 */
[--C-:B------:R-:W-:Y:S02]  /*0fb0*/  HADD2.F32 R15, -RZ, R23.reuse.H0_H0 ;  /* 0x20000017ff0f7230 */ /* 0x100fe40000004100 */
[----:B------:R-:W-:Y:S02]  /*0fc0*/  HADD2.F32 R8, -RZ, R23.H1_H1 ;  /* 0x30000017ff087230 */ /* 0x000fe40000004100 */
[----:B------:R-:W-:Y:S02]  /*0fd0*/  HADD2.F32 R9, -RZ, R22.H1_H1 ;  /* 0x30000016ff097230 */ /* 0x000fe40000004100 */
[----:B------:R-:W-:Y:S02]  /*0fe0*/  HADD2.F32 R18, -RZ, R18.H1_H1 ;  /* 0x30000012ff127230 */ /* 0x000fe40000004100 */
[----:B--2---:R-:W-:-:S02]  /*0ff0*/  HADD2.F32 R21, -RZ, R24.H0_H0 ;  /* 0x20000018ff157230 */ /* 0x004fc40000004100 */
[----:B------:R-:W-:Y:S02]  /*1000*/  HADD2.F32 R24, -RZ, R24.H1_H1 ;  /* 0x30000018ff187230 */ /* 0x000fe40000004100 */
[--C-:B---3--:R-:W-:Y:S02]  /*1010*/  HADD2.F32 R50, -RZ, R28.reuse.H0_H0 ;  /* 0x2000001cff327230 */ /* 0x108fe40000004100 */
[----:B------:R-:W-:Y:S02]  /*1020*/  HADD2.F32 R23, -RZ, R28.H1_H1 ;  /* 0x3000001cff177230 */ /* 0x000fe40000004100 */
[--C-:B------:R-:W-:Y:S02]  /*1030*/  HADD2.F32 R28, -RZ, R29.reuse.H0_H0 ;  /* 0x2000001dff1c7230 */ /* 0x100fe40000004100 */
[----:B------:R-:W-:Y:S02]  /*1040*/  HADD2.F32 R20, -RZ, R29.H1_H1 ;  /* 0x3000001dff147230 */ /* 0x000fe40000004100 */
[----:B------:R-:W-:Y:S01]  /*1050*/  FMUL.FTZ R24, R24, R23 ;  /* 0x0000001718187220 */ /* 0x000fe20000410000 */
[----:B------:R-:W-:-:S02]  /*1060*/  HADD2.F32 R29, -RZ, R36.H1_H1 ;  /* 0x30000024ff1d7230 */ /* 0x000fc40000004100 */
[--C-:B------:R-:W-:Y:S02]  /*1070*/  HADD2.F32 R22, -RZ, R32.reuse.H1_H1 ;  /* 0x30000020ff167230 */ /* 0x100fe40000004100 */
[----:B------:R-:W-:Y:S01]  /*1080*/  FFMA.FTZ R9, R18, R9, R17 ;  /* 0x0000000912097223 */ /* 0x000fe20000010011 */
[----:B------:R-:W-:Y:S02]  /*1090*/  HADD2.F32 R32, -RZ, R32.H0_H0 ;  /* 0x20000020ff207230 */ /* 0x000fe40000004100 */
[----:B------:R-:W-:Y:S02]  /*10a0*/  HADD2.F32 R23, -RZ, R36.H0_H0 ;  /* 0x20000024ff177230 */ /* 0x000fe40000004100 */
[----:B------:R-:W-:Y:S01]  /*10b0*/  FMUL.FTZ R29, R22, R29 ;  /* 0x0000001d161d7220 */ /* 0x000fe20000410000 */
[----:B------:R-:W-:Y:S02]  /*10c0*/  HADD2.F32 R17, -RZ, R25.H0_H0 ;  /* 0x20000019ff117230 */ /* 0x000fe40000004100 */
[----:B------:R-:W-:Y:S01]  /*10d0*/  FFMA.FTZ R24, R21, R50, R24 ;  /* 0x0000003215187223 */ /* 0x000fe20000010018 */
[----:B------:R-:W-:-:S02]  /*10e0*/  HADD2.F32 R56, -RZ, R11.H0_H0 ;  /* 0x2000000bff387230 */ /* 0x000fc40000004100 */
[----:B------:R-:W-:Y:S01]  /*10f0*/  FFMA.FTZ R57, R57, R14, R12 ;  /* 0x0000000e39397223 */ /* 0x000fe2000001000c */
[----:B------:R-:W-:Y:S02]  /*1100*/  HADD2.F32 R21, -RZ, R33.H0_H0 ;  /* 0x20000021ff157230 */ /* 0x000fe40000004100 */
[----:B------:R-:W-:Y:S01]  /*1110*/  FFMA.FTZ R32, R32, R23, R29 ;  /* 0x0000001720207223 */ /* 0x000fe2000001001d */
[----:B------:R-:W-:Y:S02]  /*1120*/  HADD2.F32 R22, -RZ, R37.H0_H0 ;  /* 0x20000025ff167230 */ /* 0x000fe40000004100 */
[----:B------:R-:W-:Y:S01]  /*1130*/  FFMA.FTZ R28, R17, R28, R24 ;  /* 0x0000001c111c7223 */ /* 0x000fe20000010018 */
[----:B------:R-:W-:Y:S02]  /*1140*/  HADD2.F32 R25, -RZ, R25.H1_H1 ;  /* 0x30000019ff197230 */ /* 0x000fe40000004100 */
[----:B------:R-:W-:Y:S01]  /*1150*/  FFMA.FTZ R56, R56, R13, R57 ;  /* 0x0000000d38387223 */ /* 0x000fe20000010039 */
[----:B------:R-:W-:-:S02]  /*1160*/  HADD2.F32 R12, -RZ, R19.H0_H0 ;  /* 0x20000013ff0c7230 */ /* 0x000fc40000004100 */
[----:B------:R-:W-:Y:S01]  /*1170*/  FFMA.FTZ R22, R21, R22, R32 ;  /* 0x0000001615167223 */ /* 0x000fe20000010020 */
[----:B------:R-:W-:Y:S02]  /*1180*/  HADD2.F32 R33, -RZ, R33.H1_H1 ;  /* 0x30000021ff217230 */ /* 0x000fe40000004100 */
[----:B------:R-:W-:Y:S02]  /*1190*/  HADD2.F32 R24, -RZ, R37.H1_H1 ;  /* 0x30000025ff187230 */ /* 0x000fe40000004100 */
[----:B------:R-:W-:Y:S01]  /*11a0*/  FFMA.FTZ R28, R25, R20, R28 ;  /* 0x00000014191c7223 */ /* 0x000fe2000001001c */
[----:B------:R-:W-:Y:S02]  /*11b0*/  HADD2.F32 R13, -RZ, R26.H0_H0 ;  /* 0x2000001aff0d7230 */ /* 0x000fe40000004100 */
[----:B------:R-:W-:Y:S02]  /*11c0*/  HADD2.F32 R18, -RZ, R30.H0_H0 ;  /* 0x2000001eff127230 */ /* 0x000fe40000004100 */
[----:B------:R-:W-:Y:S01]  /*11d0*/  FFMA.FTZ R12, R12, R15, R9 ;  /* 0x0000000f0c0c7223 */ /* 0x000fe20000010009 */
[----:B------:R-:W-:-:S02]  /*11e0*/  HADD2.F32 R17, -RZ, R34.H0_H0 ;  /* 0x20000022ff117230 */ /* 0x000fc40000004100 */
[----:B------:R-:W-:Y:S01]  /*11f0*/  FFMA.FTZ R22, R33, R24, R22 ;  /* 0x0000001821167223 */ /* 0x000fe20000010016 */
[----:B------:R-:W-:Y:S02]  /*1200*/  HADD2.F32 R20, -RZ, R38.H0_H0 ;  /* 0x20000026ff147230 */ /* 0x000fe40000004100 */
[----:B------:R-:W-:Y:S01]  /*1210*/  FFMA.FTZ R13, R13, R18, R28 ;  /* 0x000000120d0d7223 */ /* 0x000fe2000001001c */
[----:B------:R-:W-:Y:S02]  /*1220*/  HADD2.F32 R26, -RZ, R26.H1_H1 ;  /* 0x3000001aff1a7230 */ /* 0x000fe40000004100 */
[----:B------:R-:W-:Y:S02]  /*1230*/  HADD2.F32 R15, -RZ, R30.H1_H1 ;  /* 0x3000001eff0f7230 */ /* 0x000fe40000004100 */
[----:B------:R-:W-:Y:S01]  /*1240*/  FFMA.FTZ R17, R17, R20, R22 ;  /* 0x0000001411117223 */ /* 0x000fe20000010016 */
[----:B------:R-:W-:Y:S02]  /*1250*/  HADD2.F32 R34, -RZ, R34.H1_H1 ;  /* 0x30000022ff227230 */ /* 0x000fe40000004100 */
        /* <DEDUP_REMOVED lines=13> */
[----:B------:R-:W-:Y:S02]  /*1330*/  HADD2.F32 R35, -RZ, R35.H1_H1 ;  /* 0x30000023ff237230 */ /* 0x000fe40000004100 */
[----:B------:R-:W-:Y:S02]  /*1340*/  HADD2.F32 R16, -RZ, R39.H1_H1 ;  /* 0x30000027ff107230 */ /* 0x000fe40000004100 */
[----:B------:R-:W-:Y:S01]  /*1350*/  FFMA.FTZ R10, R11, R10, R56 ;  /* 0x0000000a0b0a7223 */ /* 0x000fe20000010038 */
[----:B------:R-:W-:Y:S01]  /*1360*/  FFMA.FTZ R12, R19, R8, R12 ;  /* 0x00000008130c7223 */ /* 0x000fe2000001000c */
[----:B------:R-:W-:Y:S01]  /*1370*/  FFMA.FTZ R26, R27, R14, R26 ;  /* 0x0000000e1b1a7223 */ /* 0x000fe2000001001a */
[----:B------:R-:W-:-:S02]  /*1380*/  FFMA.FTZ R18, R35, R16, R18 ;  /* 0x0000001023127223 */ /* 0x000fc40000010012 */
        /* <DEDUP_REMOVED lines=27> */
[----:B------:R-:W3:Y:S04]  /*1540*/  SHFL.BFLY PT, R18, R17, 0x1, 0x1f ;  /* 0x0c201f0011127f89 */ /* 0x000ee800000e0000 */
[----:B------:R-:W4:Y:S01]  /*1550*/  SHFL.BFLY PT, R22, R19, 0x1, 0x1f ;  /* 0x0c201f0013167f89 */ /* 0x000f2200000e0000 */
[----:B------:R-:W-:Y:S01]  /*1560*/  @P0 SHF.R.S32.HI R11, RZ, 0x1f, R48 ;  /* 0x0000001fff0b0819 */ /* 0x000fe20000011430 */
[----:B------:R-:W-:-:S03]  /*1570*/  HFMA2.MMA R10, -RZ, RZ, 0, 0 ;  /* 0x00000000ff0a7435 */ /* 0x000fc600000001ff */
[----:B------:R-:W-:Y:S02]  /*1580*/  @P0 LEA.HI R11, R11, R48, RZ, 0x6 ;  /* 0x000000300b0b0211 */ /* 0x000fe400078f30ff */
[-C--:B------:R-:W-:Y:S02]  /*1590*/  ISETP.GE.AND P2, PT, R43, R47.reuse, PT ;  /* 0x0000002f2b00720c */ /* 0x080fe40003f46270 */
[----:B------:R-:W-:Y:S02]  /*15a0*/  @P0 LOP3.LUT R10, R11, 0xffffffc0, RZ, 0xc0, !PT ;  /* 0xffffffc00b0a0812 */ /* 0x000fe400078ec0ff */
[----:B------:R-:W-:Y:S01]  /*15b0*/  ISETP.GE.AND P0, PT, R46, R47, PT ;  /* 0x0000002f2e00720c */ /* 0x000fe20003f06270 */
[----:B0-----:R-:W-:Y:S01]  /*15c0*/  FADD.FTZ R20, R12, R13 ;  /* 0x0000000d0c147221 */ /* 0x001fe20000010000 */
[----:B--2---:R-:W-:Y:S01]  /*15d0*/  FADD.FTZ R15, R15, R16 ;  /* 0x000000100f0f7221 */ /* 0x004fe20000010000 */
[----:B---3--:R-:W-:Y:S01]  /*15e0*/  FADD.FTZ R18, R17, R18 ;  /* 0x0000001211127221 */ /* 0x008fe20000010000 */
[----:B----4-:R-:W-:Y:S01]  /*15f0*/  FADD.FTZ R19, R19, R22 ;  /* 0x0000001613137221 */ /* 0x010fe20000010000 */
[----:B------:R-:W-:Y:S08]  /*1600*/  @P5 BRA `(.L_x_3649) ;  /* 0x0000000000645947 */ /* 0x000ff00003800000 */
[----:B------:R-:W0:Y:S01]  /*1610*/  LDC.64 R16, c[0x0][0x278] ;  /* 0x00009e00ff107b82 */ /* 0x000e220000000a00 */
[----:B------:R-:W-:Y:S01]  /*1620*/  SHF.R.S32.HI R14, RZ, 0x1f, R10 ;  /* 0x0000001fff0e7819 */ /* 0x000fe2000001140a */
[----:B------:R-:W-:Y:S01]  /*1630*/  ULDC.64 UR8, c[0x0][0x280] ;  /* 0x0000a00000087ab9 */ /* 0x000fe20000000a00 */
[----:B------:R-:W-:Y:S02]  /*1640*/  IADD3 R12, P5, R5, R10, RZ ;  /* 0x0000000a050c7210 */ /* 0x000fe40007fbe0ff */
[----:B------:R-:W-:Y:S02]  /*1650*/  FSEL R15, R15, RZ, !P4 ;  /* 0x000000ff0f0f7208 */ /* 0x000fe40006000000 */
[----:B------:R-:W-:Y:S02]  /*1660*/  LEA.HI.X.SX32 R13, R5, R14, 0x1, P5 ;  /* 0x0000000e050d7211 */ /* 0x000fe400028f0eff */
[----:B------:R-:W-:Y:S01]  /*1670*/  FSEL R19, R19, RZ, !P0 ;  /* 0x000000ff13137208 */ /* 0x000fe20004000000 */
[----:B0-----:R-:W-:-:S02]  /*1680*/  IMAD R14, R16, UR7, RZ ;  /* 0x00000007100e7c24 */ /* 0x001fc4000f8e02ff */
[----:B------:R-:W-:-:S04]  /*1690*/  IMAD.WIDE.U32 R12, R16, UR6, R12 ;  /* 0x00000006100c7c25 */ /* 0x000fc8000f8e000c */
[----:B------:R-:W-:Y:S01]  /*16a0*/  IMAD R11, R17, UR6, R14 ;  /* 0x00000006110b7c24 */ /* 0x000fe2000f8e020e */
[----:B------:R-:W-:Y:S01]  /*16b0*/  FSEL R17, R18, RZ, !P2 ;  /* 0x000000ff12117208 */ /* 0x000fe20005000000 */
[----:B------:R-:W-:-:S03]  /*16c0*/  IMAD R14, R41, UR8, RZ ;  /* 0x00000008290e7c24 */ /* 0x000fc6000f8e02ff */
[----:B------:R-:W-:Y:S01]  /*16d0*/  IADD3 R13, R13, R11, RZ ;  /* 0x0000000b0d0d7210 */ /* 0x000fe20007ffe0ff */
[C---:B------:R-:W-:Y:S02]  /*16e0*/  IMAD R11, R7.reuse, UR9, R14 ;  /* 0x00000009070b7c24 */ /* 0x040fe4000f8e020e */
[----:B------:R-:W-:Y:S01]  /*16f0*/  IMAD.WIDE.U32 R12, R7, UR8, R12 ;  /* 0x00000008070c7c25 */ /* 0x000fe2000f8e000c */
[----:B------:R-:W-:Y:S02]  /*1700*/  ULDC.64 UR8, c[0x0][0x260] ;  /* 0x0000980000087ab9 */ /* 0x000fe40000000a00 */
[----:B------:R-:W-:-:S04]  /*1710*/  IADD3 R6, P5, R6, R12, RZ ;  /* 0x0000000c06067210 */ /* 0x000fc80007fbe0ff */
[----:B------:R-:W-:Y:S02]  /*1720*/  IADD3.X R13, R42, R13, R11, P5, !PT ;  /* 0x0000000d2a0d7210 */ /* 0x000fe40002ffe40b */
[----:B------:R-:W-:Y:S02]  /*1730*/  LEA R12, P5, R6, UR8, 0x2 ;  /* 0x00000008060c7c11 */ /* 0x000fe4000f8a10ff */
[----:B------:R-:W-:Y:S02]  /*1740*/  FSEL R11, R20, RZ, !P3 ;  /* 0x000000ff140b7208 */ /* 0x000fe40005800000 */
[----:B------:R-:W-:-:S05]  /*1750*/  LEA.HI.X R13, R6, UR9, R13, 0x2, P5 ;  /* 0x00000009060d7c11 */ /* 0x000fca000a8f140d */
[----:B------:R0:W-:Y:S04]  /*1760*/  STG.E desc[UR4][R12.64], R11 ;  /* 0x0000000b0c007986 */ /* 0x0001e8000c101904 */
[----:B------:R0:W-:Y:S04]  /*1770*/  STG.E desc[UR4][R12.64+0x40], R15 ;  /* 0x0000400f0c007986 */ /* 0x0001e8000c101904 */
[----:B------:R0:W-:Y:S04]  /*1780*/  STG.E desc[UR4][R12.64+0x80], R17 ;  /* 0x000080110c007986 */ /* 0x0001e8000c101904 */
[----:B------:R0:W-:Y:S02]  /*1790*/  STG.E desc[UR4][R12.64+0xc0], R19 ;  /* 0x0000c0130c007986 */ /* 0x0001e4000c101904 */
.L_x_3649:
[----:B------:R-:W-:Y:S05]  /*17a0*/  BSYNC B0 ;  /* 0x0000000000007941 */ /* 0x000fea0003800000 */
.L_x_3648:
[----:B------:R-:W-:Y:S01]  /*17b0*/  IADD3 R4, R4, 0x3f, RZ ;  /* 0x0000003f04047810 */ /* 0x000fe20007ffe0ff */
[----:B------:R-:W-:Y:S01]  /*17c0*/  BSSY B0, `(.L_x_3650) ;  /* 0x0000029000007945 */ /* 0x000fe20003800000 */
[----:B0-----:R-:W-:Y:S02]  /*17d0*/  SHF.L.U32 R12, R10, 0x7, RZ ;  /* 0x000000070a0c7819 */ /* 0x001fe400000006ff */
[----:B------:R-:W-:Y:S02]  /*17e0*/  SHF.R.S32.HI R11, RZ, 0x1f, R4 ;  /* 0x0000001fff0b7819 */ /* 0x000fe40000011404 */
[----:B------:R-:W-:Y:S02]  /*17f0*/  SHF.L.U32 R13, R2, 0xd, RZ ;  /* 0x0000000d020d7819 */ /* 0x000fe400000006ff */
[----:B------:R-:W-:Y:S02]  /*1800*/  LEA.HI R11, R11, R4, RZ, 0x6 ;  /* 0x000000040b0b7211 */ /* 0x000fe400078f30ff */
[----:B------:R-:W-:-:S02]  /*1810*/  SHF.L.U32 R6, R3, 0x2, RZ ;  /* 0x0000000203067819 */ /* 0x000fc400000006ff */
[----:B------:R-:W-:Y:S02]  /*1820*/  LOP3.LUT R4, R11, 0xffffffc0, RZ, 0xc0, !PT ;  /* 0xffffffc00b047812 */ /* 0x000fe400078ec0ff */
[----:B------:R-:W-:Y:S02]  /*1830*/  SHF.R.S32.HI R14, RZ, 0x1f, R12 ;  /* 0x0000001fff0e7819 */ /* 0x000fe4000001140c */
[----:B------:R-:W-:Y:S02]  /*1840*/  IADD3 R4, -R5, R4, RZ ;  /* 0x0000000405047210 */ /* 0x000fe40007ffe1ff */
[--C-:B------:R-:W-:Y:S02]  /*1850*/  IADD3 R12, P0, P2, R12, R6, R13.reuse ;  /* 0x000000060c0c7210 */ /* 0x100fe40007a1e00d */
[----:B------:R-:W-:Y:S02]  /*1860*/  ISETP.GE.OR P1, PT, R3, R4, P1 ;  /* 0x000000040300720c */ /* 0x000fe40000f26670 */
[----:B------:R-:W-:-:S02]  /*1870*/  SHF.R.S32.HI R13, RZ, 0x1f, R13 ;  /* 0x0000001fff0d7819 */ /* 0x000fc4000001140d */
[----:B------:R-:W-:-:S04]  /*1880*/  SHF.R.S32.HI R6, RZ, 0x1f, R6 ;  /* 0x0000001fff067819 */ /* 0x000fc80000011406 */
[----:B------:R-:W-:Y:S01]  /*1890*/  IADD3.X R13, R14, R6, R13, P0, P2 ;  /* 0x000000060e0d7210 */ /* 0x000fe200007e440d */
[----:B-1----:R-:W-:-:S04]  /*18a0*/  IMAD R6, R8, UR7, RZ ;  /* 0x0000000708067c24 */ /* 0x002fc8000f8e02ff */
[----:B------:R-:W-:Y:S02]  /*18b0*/  IMAD R9, R9, UR6, R6 ;  /* 0x0000000609097c24 */ /* 0x000fe4000f8e0206 */
[----:B------:R-:W-:-:S05]  /*18c0*/  IMAD.WIDE.U32 R12, R8, UR6, R12 ;  /* 0x00000006080c7c25 */ /* 0x000fca000f8e000c */
[----:B------:R-:W-:Y:S01]  /*18d0*/  IADD3 R11, R13, R9, RZ ;  /* 0x000000090d0b7210 */ /* 0x000fe20007ffe0ff */
[----:B------:R-:W-:Y:S06]  /*18e0*/  @P1 BRA `(.L_x_3651) ;  /* 0x0000000000581947 */ /* 0x000fec0003800000 */
[----:B------:R-:W0:Y:S01]  /*18f0*/  LDC.64 R8, c[0x0][0x2a8] ;  /* 0x0000aa00ff087b82 */ /* 0x000e220000000a00 */
[----:B------:R-:W-:Y:S01]  /*1900*/  SHF.R.S32.HI R6, RZ, 0x1f, R5 ;  /* 0x0000001fff067819 */ /* 0x000fe20000011405 */
[----:B------:R-:W-:Y:S01]  /*1910*/  ULDC.64 UR8, c[0x0][0x2b0] ;  /* 0x0000ac0000087ab9 */ /* 0x000fe20000000a00 */
[--C-:B------:R-:W-:Y:S02]  /*1920*/  IADD3 R4, P0, P1, R10, R5, R3.reuse ;  /* 0x000000050a047210 */ /* 0x100fe4000791e003 */
[----:B------:R-:W-:Y:S02]  /*1930*/  SHF.R.S32.HI R14, RZ, 0x1f, R10 ;  /* 0x0000001fff0e7819 */ /* 0x000fe4000001140a */
[----:B------:R-:W-:-:S04]  /*1940*/  SHF.R.S32.HI R5, RZ, 0x1f, R3 ;  /* 0x0000001fff057819 */ /* 0x000fc80000011403 */
[----:B------:R-:W-:Y:S02]  /*1950*/  IADD3.X R5, R14, R6, R5, P0, P1 ;  /* 0x000000060e057210 */ /* 0x000fe400007e2405 */
[----:B-----5:R-:W-:Y:S01]  /*1960*/  FSETP.NEU.FTZ.AND P0, PT, R40, -INF , PT ;  /* 0xff8000002800780b */ /* 0x020fe20003f1d000 */
[C---:B0-----:R-:W-:Y:S02]  /*1970*/  IMAD R6, R8.reuse, UR7, RZ ;  /* 0x0000000708067c24 */ /* 0x041fe4000f8e02ff */
[----:B------:R-:W-:-:S04]  /*1980*/  IMAD.WIDE.U32 R4, R8, UR6, R4 ;  /* 0x0000000608047c25 */ /* 0x000fc8000f8e0004 */
[----:B------:R-:W-:Y:S02]  /*1990*/  IMAD R9, R9, UR6, R6 ;  /* 0x0000000609097c24 */ /* 0x000fe4000f8e0206 */
[----:B------:R-:W-:-:S03]  /*19a0*/  IMAD R6, R41, UR8, RZ ;  /* 0x0000000829067c24 */ /* 0x000fc6000f8e02ff */
[----:B------:R-:W-:Y:S01]  /*19b0*/  IADD3 R5, R5, R9, RZ ;  /* 0x0000000905057210 */ /* 0x000fe20007ffe0ff */
[C---:B------:R-:W-:Y:S02]  /*19c0*/  IMAD R9, R7.reuse, UR9, R6 ;  /* 0x0000000907097c24 */ /* 0x040fe4000f8e0206 */
[----:B------:R-:W-:Y:S01]  /*19d0*/  FMUL.FTZ R6, R40, 1.4426950216293334961 ;  /* 0x3fb8aa3b28067820 */ /* 0x000fe20000410000 */
[----:B------:R-:W-:Y:S01]  /*19e0*/  IMAD.WIDE.U32 R4, R7, UR8, R4 ;  /* 0x0000000807047c25 */ /* 0x000fe2000f8e0004 */
[----:B------:R-:W-:-:S04]  /*19f0*/  ULDC.64 UR8, c[0x0][0x2a0] ;  /* 0x0000a80000087ab9 */ /* 0x000fc80000000a00 */
[----:B------:R-:W-:Y:S02]  /*1a00*/  IADD3 R5, R5, R9, RZ ;  /* 0x0000000905057210 */ /* 0x000fe40007ffe0ff */
[----:B------:R-:W-:-:S04]  /*1a10*/  LEA R8, P1, R4, UR8, 0x2 ;  /* 0x0000000804087c11 */ /* 0x000fc8000f8210ff */
[----:B------:R-:W-:Y:S02]  /*1a20*/  LEA.HI.X R9, R4, UR9, R5, 0x2, P1 ;  /* 0x0000000904097c11 */ /* 0x000fe400088f1405 */
[----:B------:R-:W-:-:S05]  /*1a30*/  FSEL R5, R6, RZ, P0 ;  /* 0x000000ff06057208 */ /* 0x000fca0000000000 */
[----:B------:R0:W-:Y:S02]  /*1a40*/  STG.E desc[UR4][R8.64], R5 ;  /* 0x0000000508007986 */ /* 0x0001e4000c101904 */
.L_x_3651:
[----:B------:R-:W-:Y:S05]  /*1a50*/  BSYNC B0 ;  /* 0x0000000000007941 */ /* 0x000fea0003800000 */
.L_x_3650:
[----:B------:R-:W-:Y:S01]  /*1a60*/  ULDC.64 UR10, c[0x0][0x2e8] ;  /* 0x0000ba00000a7ab9 */ /* 0x000fe20000000a00 */
[----:B------:R-:W-:Y:S01]  /*1a70*/  ULDC.64 UR8, c[0x0][0x2d8] ;  /* 0x0000b60000087ab9 */ /* 0x000fe20000000a00 */
[----:B------:R-:W-:Y:S01]  /*1a80*/  MOV R10, R12 ;  /* 0x0000000c000a7202 */ /* 0x000fe20000000f00 */
[----:B------:R-:W-:Y:S01]  /*1a90*/  IMAD R6, R41, UR8, RZ ;  /* 0x0000000829067c24 */ /* 0x000fe2000f8e02ff */
[----:B------:R-:W-:-:S03]  /*1aa0*/  ISETP.NE.U32.AND P0, PT, RZ, UR10, PT ;  /* 0x0000000aff007c0c */ /* 0x000fc6000bf05070 */
[----:B0-----:R-:W-:Y:S01]  /*1ab0*/  IMAD.WIDE.U32 R4, R7, UR8, R10 ;  /* 0x0000000807047c25 */ /* 0x001fe2000f8e000a */
[----:B------:R-:W-:-:S03]  /*1ac0*/  ISETP.NE.AND.EX P0, PT, RZ, UR11, PT, P0 ;  /* 0x0000000bff007c0c */ /* 0x000fc6000bf05300 */
[----:B------:R-:W-:Y:S01]  /*1ad0*/  IMAD R7, R7, UR9, R6 ;  /* 0x0000000907077c24 */ /* 0x000fe2000f8e0206 */
[----:B------:R-:W-:Y:S01]  /*1ae0*/  ISETP.NE.OR P0, PT, R3, RZ, !P0 ;  /* 0x000000ff0300720c */ /* 0x000fe20004705670 */
[----:B------:R-:W-:Y:S02]  /*1af0*/  ULDC.64 UR8, c[0x0][0x2b8] ;  /* 0x0000ae0000087ab9 */ /* 0x000fe40000000a00 */
[----:B------:R-:W-:Y:S02]  /*1b00*/  LEA R6, P1, R4, UR8, 0x2 ;  /* 0x0000000804067c11 */ /* 0x000fe4000f8210ff */
[----:B------:R-:W-:-:S04]  /*1b10*/  IADD3 R5, R5, R7, RZ ;  /* 0x0000000705057210 */ /* 0x000fc80007ffe0ff */
[----:B------:R-:W-:-:S05]  /*1b20*/  LEA.HI.X R7, R4, UR9, R5, 0x2, P1 ;  /* 0x0000000904077c11 */ /* 0x000fca00088f1405 */
        /* <DEDUP_REMOVED lines=9> */
[----:B------:R-:W1:Y:S08]  /*1bc0*/  LDC R3, c[0x0][0x2e0] ;  /* 0x0000b800ff037b82 */ /* 0x000e700000000800 */
[----:B0-----:R-:W0:Y:S08]  /*1bd0*/  LDC R7, c[0x0][0x220] ;  /* 0x00008800ff077b82 */ /* 0x001e300000000800 */
[----:B------:R-:W2:Y:S01]  /*1be0*/  LDC.64 R4, c[0x0][0x2e8] ;  /* 0x0000ba00ff047b82 */ /* 0x000ea20000000a00 */
[----:B-1----:R-:W-:-:S04]  /*1bf0*/  IMAD R0, R2, R3, R0 ;  /* 0x0000000302007224 */ /* 0x002fc800078e0200 */
[----:B0-----:R-:W-:-:S04]  /*1c00*/  IMAD R3, R0, R7, UR6 ;  /* 0x0000000600037e24 */ /* 0x001fc8000f8e0207 */
[----:B--2---:R-:W-:-:S05]  /*1c10*/  IMAD.WIDE R2, R3, 0x4, R4 ;  /* 0x0000000403027825 */ /* 0x004fca00078e0204 */
[----:B------:R-:W-:Y:S01]  /*1c20*/  STG.E desc[UR4][R2.64], RZ ;  /* 0x000000ff02007986 */ /* 0x000fe2000c101904 */
[----:B------:R-:W-:Y:S05]  /*1c30*/  EXIT ;  /* 0x000000000000794d */ /* 0x000fea0003800000 */
.L_x_3652:
        /* <DEDUP_REMOVED lines=12> */
.L_x_3680:


//--------------------- .nv.global.init           --------------------------
	.section	.nv.global.init,"aw",@progbits
.nv.global.init:
	.type		$str$23,@object
	.size		$str$23,($str$24 - $str$23)
$str$23:
        /*0000*/ 	.byte	0x28, 0x61, 0x64, 0x64, 0x72, 0x65, 0x73, 0x73, 0x20, 0x26, 0x20, 0x6d, 0x61, 0x73, 0x6b, 0x29
        /*0010*/ 	.byte	0x20, 0x3d, 0x3d, 0x20, 0x30, 0x00
	.type		$str$24,@object
	.size		$str$24,(__unnamed_4 - $str$24)
$str$24:
        /*0016*/ 	.byte	0x2f, 0x74, 0x6d, 0x70, 0x2f, 0x6f, 0x73, 0x73, 0x5f, 0x6b, 0x65, 0x72, 0x6e, 0x65, 0x6c, 0x73
        /*0026*/ 	.byte	0x5f, 0x73, 0x72, 0x63, 0x2f, 0x66, 0x6c, 0x61, 0x73, 0x68, 0x5f, 0x61, 0x74, 0x74, 0x65, 0x6e
        /*0036*/ 	.byte	0x74, 0x69, 0x6f, 0x6e, 0x2f, 0x63, 0x73, 0x72, 0x63, 0x2f, 0x63, 0x75, 0x74, 0x6c, 0x61, 0x73
        /*0046*/ 	.byte	0x73, 0x2f, 0x69, 0x6e, 0x63, 0x6c, 0x75, 0x64, 0x65, 0x2f, 0x63, 0x75, 0x74, 0x65, 0x2f, 0x70
        /*0056*/ 	.byte	0x6f, 0x69, 0x6e, 0x74, 0x65, 0x72, 0x5f, 0x66, 0x6c, 0x61, 0x67, 0x67, 0x65, 0x64, 0x2e, 0x68
        /*0066*/ 	.byte	0x70, 0x70, 0x00
	.type		__unnamed_4,@object
	.size		__unnamed_4,(__unnamed_2 - __unnamed_4)
__unnamed_4:
        /*0069*/ 	.byte	0x61, 0x75, 0x74, 0x6f, 0x20, 0x63, 0x75, 0x74, 0x65, 0x3a, 0x3a, 0x61, 0x73, 0x5f, 0x70, 0x6f
        /* <DEDUP_REMOVED lines=19> */
        /*01a9*/ 	.byte	0x3a, 0x43, 0x3c, 0x36, 0x34, 0x3e, 0x3e, 0x3e, 0x3e, 0x5d, 0x00
	.type		__unnamed_2,@object
	.size		__unnamed_2,(__unnamed_3 - __unnamed_2)
__unnamed_2:
        /* <DEDUP_REMOVED lines=22> */
        /*0314*/ 	.byte	0x3e, 0x3e, 0x3e, 0x20, 0x26, 0x5d, 0x00
	.type		__unnamed_3,@object
	.size		__unnamed_3,(__unnamed_1 - __unnamed_3)
__unnamed_3:
        /* <DEDUP_REMOVED lines=23> */
        /*048b*/ 	.byte	0x3a, 0x43, 0x3c, 0x38, 0x31, 0x39, 0x32, 0x3e, 0x3e, 0x3e, 0x3e, 0x3e, 0x5d, 0x00
	.type		__unnamed_1,@object
	.size		__unnamed_1,(.L_0 - __unnamed_1)
__unnamed_1:
        /* <DEDUP_REMOVED lines=28> */
        /*0659*/ 	.byte	0x31, 0x39, 0x32, 0x3e, 0x3e, 0x3e, 0x3e, 0x3e, 0x20, 0x26, 0x5d, 0x00
.L_0:


//--------------------- .nv.shared._ZN7cutlass13device_kernelIN5flash11enable_sm90INS1_16FlashAttnBwdSm90INS1_25CollectiveMainloopBwdSm90ILi2ELi2ELi2EN4cute5tupleIJNS5_1CILi1EEES8_S8_EEENS6_IJNS7_ILi64EEENS7_ILi128EEESB_EEENS_6half_tEfNS_4arch4Sm90ELb0ELb0ELb1ELb0ELb0ELb1ELb0ELb0ELi2ELi1ELi2ELi1ELb0EEENS1_21CollectiveEpilogueBwdISC_SD_SF_Li256ELb0ELb0ELi1EEENS1_19SingleTileSchedulerILb0ELb0ELb0ELi128EEEEEEEEEvNT_6ParamsE --------------------------
	.section	.nv.shared._ZN7cutlass13device_kernelIN5flash11enable_sm90INS1_16FlashAttnBwdSm90INS1_25CollectiveMainloopBwdSm90ILi2ELi2ELi2EN4cute5tupleIJNS5_1CILi1EEES8_S8_EEENS6_IJNS7_ILi64EEENS7_ILi128EEESB_EEENS_6half_tEfNS_4arch4Sm90ELb0ELb0ELb1ELb0ELb0ELb1ELb0ELb0ELi2ELi1ELi2ELi1ELb0EEENS1_21CollectiveEpilogueBwdISC_SD_SF_Li256ELb0ELb0ELi1EEENS1_19SingleTileSchedulerILb0ELb0ELb0ELi128EEEEEEEEEvNT_6ParamsE,"aw",@nobits
	.sectionflags	@""
	.align	16
	.zero		1024


//--------------------- .nv.shared.reserved.0     --------------------------
	.section	.nv.shared.reserved.0,"aw",@nobits
	.weak		__nv_reservedSMEM_offset_0_alias
	.size		__nv_reservedSMEM_offset_0_alias, 0, 0
	.other		__nv_reservedSMEM_offset_0_alias,@"STO_CUDA_RESERVED_SHARED STV_DEFAULT"
__nv_reservedSMEM_offset_0_alias:
	.zero		0


//--------------------- .nv.global                --------------------------
	.section	.nv.global,"aw",@nobits
.nv.global:
	.type		_ZN74_INTERNAL_9fa27cf8_38_flash_bwd_hdim128_fp16_softcap_sm90_cu_49158569_28534cute1_E,@object
	.size		_ZN74_INTERNAL_9fa27cf8_38_flash_bwd_hdim128_fp16_softcap_sm90_cu_49158569_28534cute1_E,(_ZN74_INTERNAL_9fa27cf8_38_flash_bwd_hdim128_fp16_softcap_sm90_cu_49158569_28534cuda3std3__45__cpo6cbeginE - _ZN74_INTERNAL_9fa27cf8_38_flash_bwd_hdim128_fp16_softcap_sm90_cu_49158569_28534cute1_E)
_ZN74_INTERNAL_9fa27cf8_38_flash_bwd_hdim128_fp16_softcap_sm90_cu_49158569_28534cute1_E:
	.zero		1
	.type		_ZN74_INTERNAL_9fa27cf8_38_flash_bwd_hdim128_fp16_softcap_sm90_cu_49158569_28534cuda3std3__45__cpo6cbeginE,@object
	.size		_ZN74_INTERNAL_9fa27cf8_38_flash_bwd_hdim128_fp16_softcap_sm90_cu_49158569_28534cuda3std3__45__cpo6cbeginE,(_ZN74_INTERNAL_9fa27cf8_38_flash_bwd_hdim128_fp16_softcap_sm90_cu_49158569_28534cuda3std3__48in_placeE - _ZN74_INTERNAL_9fa27cf8_38_flash_bwd_hdim128_fp16_softcap_sm90_cu_49158569_28534cuda3std3__45__cpo6cbeginE)
_ZN74_INTERNAL_9fa27cf8_38_flash_bwd_hdim128_fp16_softcap_sm90_cu_49158569_28534cuda3std3__45__cpo6cbeginE:
	.zero		1
	.type		_ZN74_INTERNAL_9fa27cf8_38_flash_bwd_hdim128_fp16_softcap_sm90_cu_49158569_28534cuda3std3__48in_placeE,@object
	.size		_ZN74_INTERNAL_9fa27cf8_38_flash_bwd_hdim128_fp16_softcap_sm90_cu_49158569_28534cuda3std3__48in_placeE,(_ZN74_INTERNAL_9fa27cf8_38_flash_bwd_hdim128_fp16_softcap_sm90_cu_49158569_28534cuda3std6ranges3__45__cpo9iter_moveE - _ZN74_INTERNAL_9fa27cf8_38_flash_bwd_hdim128_fp16_softcap_sm90_cu_49158569_28534cuda3std3__48in_placeE)
_ZN74_INTERNAL_9fa27cf8_38_flash_bwd_hdim128_fp16_softcap_sm90_cu_49158569_28534cuda3std3__48in_placeE:
	.zero		1
	.type		_ZN74_INTERNAL_9fa27cf8_38_flash_bwd_hdim128_fp16_softcap_sm90_cu_49158569_28534cuda3std6ranges3__45__cpo9iter_moveE,@object
	.size		_ZN74_INTERNAL_9fa27cf8_38_flash_bwd_hdim128_fp16_softcap_sm90_cu_49158569_28534cuda3std6ranges3__45__cpo9iter_moveE,(_ZN74_INTERNAL_9fa27cf8_38_flash_bwd_hdim128_fp16_softcap_sm90_cu_49158569_28534cuda3std3__45__cpo5beginE - _ZN74_INTERNAL_9fa27cf8_38_flash_bwd_hdim128_fp16_softcap_sm90_cu_49158569_28534cuda3std6ranges3__45__cpo9iter_moveE)
_ZN74_INTERNAL_9fa27cf8_38_flash_bwd_hdim128_fp16_softcap_sm90_cu_49158569_28534cuda3std6ranges3__45__cpo9iter_moveE:
	.zero		1
	.type		_ZN74_INTERNAL_9fa27cf8_38_flash_bwd_hdim128_fp16_softcap_sm90_cu_49158569_28534cuda3std3__45__cpo5beginE,@object
	.size		_ZN74_INTERNAL_9fa27cf8_38_flash_bwd_hdim128_fp16_softcap_sm90_cu_49158569_28534cuda3std3__45__cpo5beginE,(_ZN74_INTERNAL_9fa27cf8_38_flash_bwd_hdim128_fp16_softcap_sm90_cu_49158569_28534cuda3std3__476_GLOBAL__N__9fa27cf8_38_flash_bwd_hdim128_fp16_softcap_sm90_cu_49158569_28536ignoreE - _ZN74_INTERNAL_9fa27cf8_38_flash_bwd_hdim128_fp16_softcap_sm90_cu_49158569_28534cuda3std3__45__cpo5beginE)
_ZN74_INTERNAL_9fa27cf8_38_flash_bwd_hdim128_fp16_softcap_sm90_cu_49158569_28534cuda3std3__45__cpo5beginE:
	.zero		1
	.type		_ZN74_INTERNAL_9fa27cf8_38_flash_bwd_hdim128_fp16_softcap_sm90_cu_49158569_28534cuda3std3__476_GLOBAL__N__9fa27cf8_38_flash_bwd_hdim128_fp16_softcap_sm90_cu_49158569_28536ignoreE,@object
	.size		_ZN74_INTERNAL_9fa27cf8_38_flash_bwd_hdim128_fp16_softcap_sm90_cu_49158569_28534cuda3std3__476_GLOBAL__N__9fa27cf8_38_flash_bwd_hdim128_fp16_softcap_sm90_cu_49158569_28536ignoreE,(_ZN74_INTERNAL_9fa27cf8_38_flash_bwd_hdim128_fp16_softcap_sm90_cu_49158569_28534cute7productE - _ZN74_INTERNAL_9fa27cf8_38_flash_bwd_hdim128_fp16_softcap_sm90_cu_49158569_28534cuda3std3__476_GLOBAL__N__9fa27cf8_38_flash_bwd_hdim128_fp16_softcap_sm90_cu_49158569_28536ignoreE)
_ZN74_INTERNAL_9fa27cf8_38_flash_bwd_hdim128_fp16_softcap_sm90_cu_49158569_28534cuda3std3__476_GLOBAL__N__9fa27cf8_38_flash_bwd_hdim128_fp16_softcap_sm90_cu_49158569_28536ignoreE:
	.zero		1
	.type		_ZN74_INTERNAL_9fa27cf8_38_flash_bwd_hdim128_fp16_softcap_sm90_cu_49158569_28534cute7productE,@object
	.size		_ZN74_INTERNAL_9fa27cf8_38_flash_bwd_hdim128_fp16_softcap_sm90_cu_49158569_28534cute7productE,(_ZN74_INTERNAL_9fa27cf8_38_flash_bwd_hdim128_fp16_softcap_sm90_cu_49158569_28534cuda3std3__45__cpo3endE - _ZN74_INTERNAL_9fa27cf8_38_flash_bwd_hdim128_fp16_softcap_sm90_cu_49158569_28534cute7productE)
_ZN74_INTERNAL_9fa27cf8_38_flash_bwd_hdim128_fp16_softcap_sm90_cu_49158569_28534cute7productE:
	.zero		1
	.type		_ZN74_INTERNAL_9fa27cf8_38_flash_bwd_hdim128_fp16_softcap_sm90_cu_49158569_28534cuda3std3__45__cpo3endE,@object
	.size		_ZN74_INTERNAL_9fa27cf8_38_flash_bwd_hdim128_fp16_softcap_sm90_cu_49158569_28534cuda3std3__45__cpo3endE,(_ZN74_INTERNAL_9fa27cf8_38_flash_bwd_hdim128_fp16_softcap_sm90_cu_49158569_28534cuda3std3__419piecewise_constructE - _ZN74_INTERNAL_9fa27cf8_38_flash_bwd_hdim128_fp16_softcap_sm90_cu_49158569_28534cuda3std3__45__cpo3endE)
_ZN74_INTERNAL_9fa27cf8_38_flash_bwd_hdim128_fp16_softcap_sm90_cu_49158569_28534cuda3std3__45__cpo3endE:
	.zero		1
	.type		_ZN74_INTERNAL_9fa27cf8_38_flash_bwd_hdim128_fp16_softcap_sm90_cu_49158569_28534cuda3std3__419piecewise_constructE,@object
	.size		_ZN74_INTERNAL_9fa27cf8_38_flash_bwd_hdim128_fp16_softcap_sm90_cu_49158569_28534cuda3std3__419piecewise_constructE,(_ZN74_INTERNAL_9fa27cf8_38_flash_bwd_hdim128_fp16_softcap_sm90_cu_49158569_28534cuda3std3__45__cpo4cendE - _ZN74_INTERNAL_9fa27cf8_38_flash_bwd_hdim128_fp16_softcap_sm90_cu_49158569_28534cuda3std3__419piecewise_constructE)
_ZN74_INTERNAL_9fa27cf8_38_flash_bwd_hdim128_fp16_softcap_sm90_cu_49158569_28534cuda3std3__419piecewise_constructE:
	.zero		1
	.type		_ZN74_INTERNAL_9fa27cf8_38_flash_bwd_hdim128_fp16_softcap_sm90_cu_49158569_28534cuda3std3__45__cpo4cendE,@object
	.size		_ZN74_INTERNAL_9fa27cf8_38_flash_bwd_hdim128_fp16_softcap_sm90_cu_49158569_28534cuda3std3__45__cpo4cendE,(_ZN74_INTERNAL_9fa27cf8_38_flash_bwd_hdim128_fp16_softcap_sm90_cu_49158569_28534cuda3std6ranges3__45__cpo4swapE - _ZN74_INTERNAL_9fa27cf8_38_flash_bwd_hdim128_fp16_softcap_sm90_cu_49158569_28534cuda3std3__45__cpo4cendE)
_ZN74_INTERNAL_9fa27cf8_38_flash_bwd_hdim128_fp16_softcap_sm90_cu_49158569_28534cuda3std3__45__cpo4cendE:
	.zero		1
	.type		_ZN74_INTERNAL_9fa27cf8_38_flash_bwd_hdim128_fp16_softcap_sm90_cu_49158569_28534cuda3std6ranges3__45__cpo4swapE,@object
	.size		_ZN74_INTERNAL_9fa27cf8_38_flash_bwd_hdim128_fp16_softcap_sm90_cu_49158569_28534cuda3std6ranges3__45__cpo4swapE,(.L_11 - _ZN74_INTERNAL_9fa27cf8_38_flash_bwd_hdim128_fp16_softcap_sm90_cu_49158569_28534cuda3std6ranges3__45__cpo4swapE)
_ZN74_INTERNAL_9fa27cf8_38_flash_bwd_hdim128_fp16_softcap_sm90_cu_49158569_28534cuda3std6ranges3__45__cpo4swapE:
	.zero		1
.L_11:


//--------------------- .nv.shared._ZN7cutlass13device_kernelIN5flash11enable_sm90INS1_16FlashAttnBwdSm90INS1_25CollectiveMainloopBwdSm90ILi2ELi2ELi2EN4cute5tupleIJNS5_1CILi1EEES8_S8_EEENS6_IJNS7_ILi64EEENS7_ILi128EEESB_EEENS_6half_tEfNS_4arch4Sm90ELb0ELb0ELb1ELb0ELb1ELb1ELb0ELb0ELi2ELi1ELi2ELi1ELb0EEENS1_21CollectiveEpilogueBwdISC_SD_SF_Li256ELb0ELb0ELi1EEENS1_19SingleTileSchedulerILb0ELb0ELb0ELi128EEEEEEEEEvNT_6ParamsE --------------------------
	.section	.nv.shared._ZN7cutlass13device_kernelIN5flash11enable_sm90INS1_16FlashAttnBwdSm90INS1_25CollectiveMainloopBwdSm90ILi2ELi2ELi2EN4cute5tupleIJNS5_1CILi1EEES8_S8_EEENS6_IJNS7_ILi64EEENS7_ILi128EEESB_EEENS_6half_tEfNS_4arch4Sm90ELb0ELb0ELb1ELb0ELb1ELb1ELb0ELb0ELi2ELi1ELi2ELi1ELb0EEENS1_21CollectiveEpilogueBwdISC_SD_SF_Li256ELb0ELb0ELi1EEENS1_19SingleTileSchedulerILb0ELb0ELb0ELi128EEEEEEEEEvNT_6ParamsE,"aw",@nobits
	.sectionflags	@""
	.align	16
	.zero		1024


//--------------------- .nv.shared._ZN7cutlass13device_kernelIN5flash11enable_sm90INS1_16FlashAttnBwdSm90INS1_25CollectiveMainloopBwdSm90ILi2ELi2ELi2EN4cute5tupleIJNS5_1CILi1EEES8_S8_EEENS6_IJNS7_ILi64EEENS7_ILi128EEESB_EEENS_6half_tEfNS_4arch4Sm90ELb0ELb0ELb1ELb0ELb0ELb1ELb0ELb0ELi2ELi1ELi2ELi1ELb0EEENS1_24CollectiveEpilogueBwdGQAISC_fSF_Li256ELb0ELb0EEENS1_19SingleTileSchedulerILb0ELb0ELb0ELi128EEEEEEEEEvNT_6ParamsE --------------------------
	.section	.nv.shared._ZN7cutlass13device_kernelIN5flash11enable_sm90INS1_16FlashAttnBwdSm90INS1_25CollectiveMainloopBwdSm90ILi2ELi2ELi2EN4cute5tupleIJNS5_1CILi1EEES8_S8_EEENS6_IJNS7_ILi64EEENS7_ILi128EEESB_EEENS_6half_tEfNS_4arch4Sm90ELb0ELb0ELb1ELb0ELb0ELb1ELb0ELb0ELi2ELi1ELi2ELi1ELb0EEENS1_24CollectiveEpilogueBwdGQAISC_fSF_Li256ELb0ELb0EEENS1_19SingleTileSchedulerILb0ELb0ELb0ELi128EEEEEEEEEvNT_6ParamsE,"aw",@nobits
	.sectionflags	@""
	.align	16
	.zero		1024


//--------------------- .nv.shared._ZN7cutlass13device_kernelIN5flash11enable_sm90INS1_16FlashAttnBwdSm90INS1_25CollectiveMainloopBwdSm90ILi2ELi2ELi2EN4cute5tupleIJNS5_1CILi1EEES8_S8_EEENS6_IJNS7_ILi64EEENS7_ILi128EEESB_EEENS_6half_tEfNS_4arch4Sm90ELb0ELb0ELb1ELb0ELb1ELb1ELb0ELb0ELi2ELi1ELi2ELi1ELb0EEENS1_24CollectiveEpilogueBwdGQAISC_fSF_Li256ELb0ELb1EEENS1_19SingleTileSchedulerILb0ELb0ELb0ELi128EEEEEEEEEvNT_6ParamsE --------------------------
	.section	.nv.shared._ZN7cutlass13device_kernelIN5flash11enable_sm90INS1_16FlashAttnBwdSm90INS1_25CollectiveMainloopBwdSm90ILi2ELi2ELi2EN4cute5tupleIJNS5_1CILi1EEES8_S8_EEENS6_IJNS7_ILi64EEENS7_ILi128EEESB_EEENS_6half_tEfNS_4arch4Sm90ELb0ELb0ELb1ELb0ELb1ELb1ELb0ELb0ELi2ELi1ELi2ELi1ELb0EEENS1_24CollectiveEpilogueBwdGQAISC_fSF_Li256ELb0ELb1EEENS1_19SingleTileSchedulerILb0ELb0ELb0ELi128EEEEEEEEEvNT_6ParamsE,"aw",@nobits
	.sectionflags	@""
	.align	16
	.zero		1024


//--------------------- .nv.shared._ZN7cutlass13device_kernelIN5flash11enable_sm90INS1_16FlashAttnBwdSm90INS1_25CollectiveMainloopBwdSm90ILi2ELi2ELi2EN4cute5tupleIJNS5_1CILi1EEES8_S8_EEENS6_IJNS7_ILi64EEENS7_ILi128EEESB_EEENS_6half_tEfNS_4arch4Sm90ELb0ELb0ELb1ELb1ELb0ELb1ELb0ELb0ELi2ELi1ELi2ELi1ELb0EEENS1_21CollectiveEpilogueBwdISC_SD_SF_Li256ELb1ELb0ELi1EEENS1_19SingleTileSchedulerILb1ELb0ELb0ELi128EEEEEEEEEvNT_6ParamsE --------------------------
	.section	.nv.shared._ZN7cutlass13device_kernelIN5flash11enable_sm90INS1_16FlashAttnBwdSm90INS1_25CollectiveMainloopBwdSm90ILi2ELi2ELi2EN4cute5tupleIJNS5_1CILi1EEES8_S8_EEENS6_IJNS7_ILi64EEENS7_ILi128EEESB_EEENS_6half_tEfNS_4arch4Sm90ELb0ELb0ELb1ELb1ELb0ELb1ELb0ELb0ELi2ELi1ELi2ELi1ELb0EEENS1_21CollectiveEpilogueBwdISC_SD_SF_Li256ELb1ELb0ELi1EEENS1_19SingleTileSchedulerILb1ELb0ELb0ELi128EEEEEEEEEvNT_6ParamsE,"aw",@nobits
	.sectionflags	@""
	.align	16
	.zero		1024


//--------------------- .nv.shared._ZN7cutlass13device_kernelIN5flash11enable_sm90INS1_16FlashAttnBwdSm90INS1_25CollectiveMainloopBwdSm90ILi2ELi2ELi2EN4cute5tupleIJNS5_1CILi1EEES8_S8_EEENS6_IJNS7_ILi64EEENS7_ILi128EEESB_EEENS_6half_tEfNS_4arch4Sm90ELb0ELb0ELb1ELb1ELb1ELb1ELb0ELb0ELi2ELi1ELi2ELi1ELb0EEENS1_21CollectiveEpilogueBwdISC_SD_SF_Li256ELb1ELb0ELi1EEENS1_19SingleTileSchedulerILb1ELb0ELb0ELi128EEEEEEEEEvNT_6ParamsE --------------------------
	.section	.nv.shared._ZN7cutlass13device_kernelIN5flash11enable_sm90INS1_16FlashAttnBwdSm90INS1_25CollectiveMainloopBwdSm90ILi2ELi2ELi2EN4cute5tupleIJNS5_1CILi1EEES8_S8_EEENS6_IJNS7_ILi64EEENS7_ILi128EEESB_EEENS_6half_tEfNS_4arch4Sm90ELb0ELb0ELb1ELb1ELb1ELb1ELb0ELb0ELi2ELi1ELi2ELi1ELb0EEENS1_21CollectiveEpilogueBwdISC_SD_SF_Li256ELb1ELb0ELi1EEENS1_19SingleTileSchedulerILb1ELb0ELb0ELi128EEEEEEEEEvNT_6ParamsE,"aw",@nobits
	.sectionflags	@""
	.align	16
	.zero		1024


//--------------------- .nv.shared._ZN7cutlass13device_kernelIN5flash11enable_sm90INS1_16FlashAttnBwdSm90INS1_25CollectiveMainloopBwdSm90ILi2ELi2ELi2EN4cute5tupleIJNS5_1CILi1EEES8_S8_EEENS6_IJNS7_ILi64EEENS7_ILi128EEESB_EEENS_6half_tEfNS_4arch4Sm90ELb0ELb0ELb1ELb1ELb0ELb1ELb0ELb0ELi2ELi1ELi2ELi1ELb0EEENS1_24CollectiveEpilogueBwdGQAISC_fSF_Li256ELb1ELb0EEENS1_19SingleTileSchedulerILb1ELb0ELb0ELi128EEEEEEEEEvNT_6ParamsE --------------------------
	.section	.nv.shared._ZN7cutlass13device_kernelIN5flash11enable_sm90INS1_16FlashAttnBwdSm90INS1_25CollectiveMainloopBwdSm90ILi2ELi2ELi2EN4cute5tupleIJNS5_1CILi1EEES8_S8_EEENS6_IJNS7_ILi64EEENS7_ILi128EEESB_EEENS_6half_tEfNS_4arch4Sm90ELb0ELb0ELb1ELb1ELb0ELb1ELb0ELb0ELi2ELi1ELi2ELi1ELb0EEENS1_24CollectiveEpilogueBwdGQAISC_fSF_Li256ELb1ELb0EEENS1_19SingleTileSchedulerILb1ELb0ELb0ELi128EEEEEEEEEvNT_6ParamsE,"aw",@nobits
	.sectionflags	@""
	.align	16
	.zero		1024


//--------------------- .nv.shared._ZN7cutlass13device_kernelIN5flash11enable_sm90INS1_16FlashAttnBwdSm90INS1_25CollectiveMainloopBwdSm90ILi2ELi2ELi2EN4cute5tupleIJNS5_1CILi1EEES8_S8_EEENS6_IJNS7_ILi64EEENS7_ILi128EEESB_EEENS_6half_tEfNS_4arch4Sm90ELb0ELb0ELb1ELb1ELb1ELb1ELb0ELb0ELi2ELi1ELi2ELi1ELb0EEENS1_24CollectiveEpilogueBwdGQAISC_fSF_Li256ELb1ELb1EEENS1_19SingleTileSchedulerILb1ELb0ELb0ELi128EEEEEEEEEvNT_6ParamsE --------------------------
	.section	.nv.shared._ZN7cutlass13device_kernelIN5flash11enable_sm90INS1_16FlashAttnBwdSm90INS1_25CollectiveMainloopBwdSm90ILi2ELi2ELi2EN4cute5tupleIJNS5_1CILi1EEES8_S8_EEENS6_IJNS7_ILi64EEENS7_ILi128EEESB_EEENS_6half_tEfNS_4arch4Sm90ELb0ELb0ELb1ELb1ELb1ELb1ELb0ELb0ELi2ELi1ELi2ELi1ELb0EEENS1_24CollectiveEpilogueBwdGQAISC_fSF_Li256ELb1ELb1EEENS1_19SingleTileSchedulerILb1ELb0ELb0ELi128EEEEEEEEEvNT_6ParamsE,"aw",@nobits
	.sectionflags	@""
	.align	16
	.zero		1024


//--------------------- .nv.shared._ZN7cutlass13device_kernelIN5flash11enable_sm90INS1_16FlashAttnBwdSm90INS1_25CollectiveMainloopBwdSm90ILi2ELi2ELi2EN4cute5tupleIJNS5_1CILi1EEES8_S8_EEENS6_IJNS7_ILi64EEENS7_ILi128EEESB_EEENS_6half_tEfNS_4arch4Sm90ELb0ELb1ELb1ELb0ELb0ELb1ELb0ELb0ELi2ELi1ELi2ELi1ELb0EEENS1_21CollectiveEpilogueBwdISC_SD_SF_Li256ELb0ELb0ELi1EEENS1_19SingleTileSchedulerILb0ELb0ELb0ELi128EEEEEEEEEvNT_6ParamsE --------------------------
	.section	.nv.shared._ZN7cutlass13device_kernelIN5flash11enable_sm90INS1_16FlashAttnBwdSm90INS1_25CollectiveMainloopBwdSm90ILi2ELi2ELi2EN4cute5tupleIJNS5_1CILi1EEES8_S8_EEENS6_IJNS7_ILi64EEENS7_ILi128EEESB_EEENS_6half_tEfNS_4arch4Sm90ELb0ELb1ELb1ELb0ELb0ELb1ELb0ELb0ELi2ELi1ELi2ELi1ELb0EEENS1_21CollectiveEpilogueBwdISC_SD_SF_Li256ELb0ELb0ELi1EEENS1_19SingleTileSchedulerILb0ELb0ELb0ELi128EEEEEEEEEvNT_6ParamsE,"aw",@nobits
	.sectionflags	@""
	.align	16
	.zero		1024


//--------------------- .nv.shared._ZN7cutlass13device_kernelIN5flash11enable_sm90INS1_16FlashAttnBwdSm90INS1_25CollectiveMainloopBwdSm90ILi2ELi2ELi2EN4cute5tupleIJNS5_1CILi1EEES8_S8_EEENS6_IJNS7_ILi64EEENS7_ILi128EEESB_EEENS_6half_tEfNS_4arch4Sm90ELb0ELb1ELb1ELb0ELb1ELb1ELb0ELb0ELi2ELi1ELi2ELi1ELb0EEENS1_21CollectiveEpilogueBwdISC_SD_SF_Li256ELb0ELb0ELi1EEENS1_19SingleTileSchedulerILb0ELb0ELb0ELi128EEEEEEEEEvNT_6ParamsE --------------------------
	.section	.nv.shared._ZN7cutlass13device_kernelIN5flash11enable_sm90INS1_16FlashAttnBwdSm90INS1_25CollectiveMainloopBwdSm90ILi2ELi2ELi2EN4cute5tupleIJNS5_1CILi1EEES8_S8_EEENS6_IJNS7_ILi64EEENS7_ILi128EEESB_EEENS_6half_tEfNS_4arch4Sm90ELb0ELb1ELb1ELb0ELb1ELb1ELb0ELb0ELi2ELi1ELi2ELi1ELb0EEENS1_21CollectiveEpilogueBwdISC_SD_SF_Li256ELb0ELb0ELi1EEENS1_19SingleTileSchedulerILb0ELb0ELb0ELi128EEEEEEEEEvNT_6ParamsE,"aw",@nobits
	.sectionflags	@""
	.align	16
	.zero		1024


//--------------------- .nv.shared._ZN7cutlass13device_kernelIN5flash11enable_sm90INS1_16FlashAttnBwdSm90INS1_25CollectiveMainloopBwdSm90ILi2ELi2ELi2EN4cute5tupleIJNS5_1CILi1EEES8_S8_EEENS6_IJNS7_ILi64EEENS7_ILi128EEESB_EEENS_6half_tEfNS_4arch4Sm90ELb0ELb1ELb1ELb0ELb0ELb1ELb0ELb0ELi2ELi1ELi2ELi1ELb0EEENS1_24CollectiveEpilogueBwdGQAISC_fSF_Li256ELb0ELb0EEENS1_19SingleTileSchedulerILb0ELb0ELb0ELi128EEEEEEEEEvNT_6ParamsE --------------------------
	.section	.nv.shared._ZN7cutlass13device_kernelIN5flash11enable_sm90INS1_16FlashAttnBwdSm90INS1_25CollectiveMainloopBwdSm90ILi2ELi2ELi2EN4cute5tupleIJNS5_1CILi1EEES8_S8_EEENS6_IJNS7_ILi64EEENS7_ILi128EEESB_EEENS_6half_tEfNS_4arch4Sm90ELb0ELb1ELb1ELb0ELb0ELb1ELb0ELb0ELi2ELi1ELi2ELi1ELb0EEENS1_24CollectiveEpilogueBwdGQAISC_fSF_Li256ELb0ELb0EEENS1_19SingleTileSchedulerILb0ELb0ELb0ELi128EEEEEEEEEvNT_6ParamsE,"aw",@nobits
	.sectionflags	@""
	.align	16
	.zero		1024


//--------------------- .nv.shared._ZN7cutlass13device_kernelIN5flash11enable_sm90INS1_16FlashAttnBwdSm90INS1_25CollectiveMainloopBwdSm90ILi2ELi2ELi2EN4cute5tupleIJNS5_1CILi1EEES8_S8_EEENS6_IJNS7_ILi64EEENS7_ILi128EEESB_EEENS_6half_tEfNS_4arch4Sm90ELb0ELb1ELb1ELb0ELb1ELb1ELb0ELb0ELi2ELi1ELi2ELi1ELb0EEENS1_24CollectiveEpilogueBwdGQAISC_fSF_Li256ELb0ELb1EEENS1_19SingleTileSchedulerILb0ELb0ELb0ELi128EEEEEEEEEvNT_6ParamsE --------------------------
	.section	.nv.shared._ZN7cutlass13device_kernelIN5flash11enable_sm90INS1_16FlashAttnBwdSm90INS1_25CollectiveMainloopBwdSm90ILi2ELi2ELi2EN4cute5tupleIJNS5_1CILi1EEES8_S8_EEENS6_IJNS7_ILi64EEENS7_ILi128EEESB_EEENS_6half_tEfNS_4arch4Sm90ELb0ELb1ELb1ELb0ELb1ELb1ELb0ELb0ELi2ELi1ELi2ELi1ELb0EEENS1_24CollectiveEpilogueBwdGQAISC_fSF_Li256ELb0ELb1EEENS1_19SingleTileSchedulerILb0ELb0ELb0ELi128EEEEEEEEEvNT_6ParamsE,"aw",@nobits
	.sectionflags	@""
	.align	16
	.zero		1024


//--------------------- .nv.shared._ZN7cutlass13device_kernelIN5flash11enable_sm90INS1_16FlashAttnBwdSm90INS1_25CollectiveMainloopBwdSm90ILi2ELi2ELi2EN4cute5tupleIJNS5_1CILi1EEES8_S8_EEENS6_IJNS7_ILi64EEENS7_ILi128EEESB_EEENS_6half_tEfNS_4arch4Sm90ELb0ELb1ELb1ELb1ELb0ELb1ELb0ELb0ELi2ELi1ELi2ELi1ELb0EEENS1_21CollectiveEpilogueBwdISC_SD_SF_Li256ELb1ELb0ELi1EEENS1_19SingleTileSchedulerILb1ELb0ELb0ELi128EEEEEEEEEvNT_6ParamsE --------------------------
	.section	.nv.shared._ZN7cutlass13device_kernelIN5flash11enable_sm90INS1_16FlashAttnBwdSm90INS1_25CollectiveMainloopBwdSm90ILi2ELi2ELi2EN4cute5tupleIJNS5_1CILi1EEES8_S8_EEENS6_IJNS7_ILi64EEENS7_ILi128EEESB_EEENS_6half_tEfNS_4arch4Sm90ELb0ELb1ELb1ELb1ELb0ELb1ELb0ELb0ELi2ELi1ELi2ELi1ELb0EEENS1_21CollectiveEpilogueBwdISC_SD_SF_Li256ELb1ELb0ELi1EEENS1_19SingleTileSchedulerILb1ELb0ELb0ELi128EEEEEEEEEvNT_6ParamsE,"aw",@nobits
	.sectionflags	@""
	.align	16
	.zero		1024


//--------------------- .nv.shared._ZN7cutlass13device_kernelIN5flash11enable_sm90INS1_16FlashAttnBwdSm90INS1_25CollectiveMainloopBwdSm90ILi2ELi2ELi2EN4cute5tupleIJNS5_1CILi1EEES8_S8_EEENS6_IJNS7_ILi64EEENS7_ILi128EEESB_EEENS_6half_tEfNS_4arch4Sm90ELb0ELb1ELb1ELb1ELb1ELb1ELb0ELb0ELi2ELi1ELi2ELi1ELb0EEENS1_21CollectiveEpilogueBwdISC_SD_SF_Li256ELb1ELb0ELi1EEENS1_19SingleTileSchedulerILb1ELb0ELb0ELi128EEEEEEEEEvNT_6ParamsE --------------------------
	.section	.nv.shared._ZN7cutlass13device_kernelIN5flash11enable_sm90INS1_16FlashAttnBwdSm90INS1_25CollectiveMainloopBwdSm90ILi2ELi2ELi2EN4cute5tupleIJNS5_1CILi1EEES8_S8_EEENS6_IJNS7_ILi64EEENS7_ILi128EEESB_EEENS_6half_tEfNS_4arch4Sm90ELb0ELb1ELb1ELb1ELb1ELb1ELb0ELb0ELi2ELi1ELi2ELi1ELb0EEENS1_21CollectiveEpilogueBwdISC_SD_SF_Li256ELb1ELb0ELi1EEENS1_19SingleTileSchedulerILb1ELb0ELb0ELi128EEEEEEEEEvNT_6ParamsE,"aw",@nobits
	.sectionflags	@""
	.align	16
	.zero		1024


//--------------------- .nv.shared._ZN7cutlass13device_kernelIN5flash11enable_sm90INS1_16FlashAttnBwdSm90INS1_25CollectiveMainloopBwdSm90ILi2ELi2ELi2EN4cute5tupleIJNS5_1CILi1EEES8_S8_EEENS6_IJNS7_ILi64EEENS7_ILi128EEESB_EEENS_6half_tEfNS_4arch4Sm90ELb0ELb1ELb1ELb1ELb0ELb1ELb0ELb0ELi2ELi1ELi2ELi1ELb0EEENS1_24CollectiveEpilogueBwdGQAISC_fSF_Li256ELb1ELb0EEENS1_19SingleTileSchedulerILb1ELb0ELb0ELi128EEEEEEEEEvNT_6ParamsE --------------------------
	.section	.nv.shared._ZN7cutlass13device_kernelIN5flash11enable_sm90INS1_16FlashAttnBwdSm90INS1_25CollectiveMainloopBwdSm90ILi2ELi2ELi2EN4cute5tupleIJNS5_1CILi1EEES8_S8_EEENS6_IJNS7_ILi64EEENS7_ILi128EEESB_EEENS_6half_tEfNS_4arch4Sm90ELb0ELb1ELb1ELb1ELb0ELb1ELb0ELb0ELi2ELi1ELi2ELi1ELb0EEENS1_24CollectiveEpilogueBwdGQAISC_fSF_Li256ELb1ELb0EEENS1_19SingleTileSchedulerILb1ELb0ELb0ELi128EEEEEEEEEvNT_6ParamsE,"aw",@nobits
	.sectionflags	@""
	.align	16
	.zero		1024


//--------------------- .nv.shared._ZN7cutlass13device_kernelIN5flash11enable_sm90INS1_16FlashAttnBwdSm90INS1_25CollectiveMainloopBwdSm90ILi2ELi2ELi2EN4cute5tupleIJNS5_1CILi1EEES8_S8_EEENS6_IJNS7_ILi64EEENS7_ILi128EEESB_EEENS_6half_tEfNS_4arch4Sm90ELb0ELb1ELb1ELb1ELb1ELb1ELb0ELb0ELi2ELi1ELi2ELi1ELb0EEENS1_24CollectiveEpilogueBwdGQAISC_fSF_Li256ELb1ELb1EEENS1_19SingleTileSchedulerILb1ELb0ELb0ELi128EEEEEEEEEvNT_6ParamsE --------------------------
	.section	.nv.shared._ZN7cutlass13device_kernelIN5flash11enable_sm90INS1_16FlashAttnBwdSm90INS1_25CollectiveMainloopBwdSm90ILi2ELi2ELi2EN4cute5tupleIJNS5_1CILi1EEES8_S8_EEENS6_IJNS7_ILi64EEENS7_ILi128EEESB_EEENS_6half_tEfNS_4arch4Sm90ELb0ELb1ELb1ELb1ELb1ELb1ELb0ELb0ELi2ELi1ELi2ELi1ELb0EEENS1_24CollectiveEpilogueBwdGQAISC_fSF_Li256ELb1ELb1EEENS1_19SingleTileSchedulerILb1ELb0ELb0ELi128EEEEEEEEEvNT_6ParamsE,"aw",@nobits
	.sectionflags	@""
	.align	16
	.zero		1024


//--------------------- .nv.shared._ZN7cutlass13device_kernelIN5flash11enable_sm90INS1_16FlashAttnBwdSm90INS1_25CollectiveMainloopBwdSm90ILi2ELi2ELi2EN4cute5tupleIJNS5_1CILi1EEES8_S8_EEENS6_IJNS7_ILi64EEENS7_ILi128EEESB_EEENS_6half_tEfNS_4arch4Sm90ELb1ELb0ELb1ELb0ELb0ELb1ELb0ELb0ELi2ELi1ELi2ELi1ELb0EEENS1_21CollectiveEpilogueBwdISC_SD_SF_Li256ELb0ELb0ELi1EEENS1_25SingleTileBwdLPTSchedulerILb0ELi128ELb0EEEEEEEEEvNT_6ParamsE --------------------------
	.section	.nv.shared._ZN7cutlass13device_kernelIN5flash11enable_sm90INS1_16FlashAttnBwdSm90INS1_25CollectiveMainloopBwdSm90ILi2ELi2ELi2EN4cute5tupleIJNS5_1CILi1EEES8_S8_EEENS6_IJNS7_ILi64EEENS7_ILi128EEESB_EEENS_6half_tEfNS_4arch4Sm90ELb1ELb0ELb1ELb0ELb0ELb1ELb0ELb0ELi2ELi1ELi2ELi1ELb0EEENS1_21CollectiveEpilogueBwdISC_SD_SF_Li256ELb0ELb0ELi1EEENS1_25SingleTileBwdLPTSchedulerILb0ELi128ELb0EEEEEEEEEvNT_6ParamsE,"aw",@nobits
	.sectionflags	@""
	.align	16
	.zero		1024


//--------------------- .nv.shared._ZN7cutlass13device_kernelIN5flash11enable_sm90INS1_16FlashAttnBwdSm90INS1_25CollectiveMainloopBwdSm90ILi2ELi2ELi2EN4cute5tupleIJNS5_1CILi1EEES8_S8_EEENS6_IJNS7_ILi64EEENS7_ILi128EEESB_EEENS_6half_tEfNS_4arch4Sm90ELb1ELb0ELb1ELb0ELb1ELb1ELb0ELb0ELi2ELi1ELi2ELi1ELb0EEENS1_21CollectiveEpilogueBwdISC_SD_SF_Li256ELb0ELb0ELi1EEENS1_25SingleTileBwdLPTSchedulerILb0ELi128ELb1EEEEEEEEEvNT_6ParamsE --------------------------
	.section	.nv.shared._ZN7cutlass13device_kernelIN5flash11enable_sm90INS1_16FlashAttnBwdSm90INS1_25CollectiveMainloopBwdSm90ILi2ELi2ELi2EN4cute5tupleIJNS5_1CILi1EEES8_S8_EEENS6_IJNS7_ILi64EEENS7_ILi128EEESB_EEENS_6half_tEfNS_4arch4Sm90ELb1ELb0ELb1ELb0ELb1ELb1ELb0ELb0ELi2ELi1ELi2ELi1ELb0EEENS1_21CollectiveEpilogueBwdISC_SD_SF_Li256ELb0ELb0ELi1EEENS1_25SingleTileBwdLPTSchedulerILb0ELi128ELb1EEEEEEEEEvNT_6ParamsE,"aw",@nobits
	.sectionflags	@""
	.align	16
	.zero		1024


//--------------------- .nv.shared._ZN7cutlass13device_kernelIN5flash11enable_sm90INS1_16FlashAttnBwdSm90INS1_25CollectiveMainloopBwdSm90ILi2ELi2ELi2EN4cute5tupleIJNS5_1CILi1EEES8_S8_EEENS6_IJNS7_ILi64EEENS7_ILi128EEESB_EEENS_6half_tEfNS_4arch4Sm90ELb1ELb0ELb1ELb0ELb0ELb1ELb0ELb0ELi2ELi1ELi2ELi1ELb0EEENS1_24CollectiveEpilogueBwdGQAISC_fSF_Li256ELb0ELb0EEENS1_25SingleTileBwdLPTSchedulerILb0ELi128ELb0EEEEEEEEEvNT_6ParamsE --------------------------
	.section	.nv.shared._ZN7cutlass13device_kernelIN5flash11enable_sm90INS1_16FlashAttnBwdSm90INS1_25CollectiveMainloopBwdSm90ILi2ELi2ELi2EN4cute5tupleIJNS5_1CILi1EEES8_S8_EEENS6_IJNS7_ILi64EEENS7_ILi128EEESB_EEENS_6half_tEfNS_4arch4Sm90ELb1ELb0ELb1ELb0ELb0ELb1ELb0ELb0ELi2ELi1ELi2ELi1ELb0EEENS1_24CollectiveEpilogueBwdGQAISC_fSF_Li256ELb0ELb0EEENS1_25SingleTileBwdLPTSchedulerILb0ELi128ELb0EEEEEEEEEvNT_6ParamsE,"aw",@nobits
	.sectionflags	@""
	.align	16
	.zero		1024


//--------------------- .nv.shared._ZN7cutlass13device_kernelIN5flash11enable_sm90INS1_16FlashAttnBwdSm90INS1_25CollectiveMainloopBwdSm90ILi2ELi2ELi2EN4cute5tupleIJNS5_1CILi1EEES8_S8_EEENS6_IJNS7_ILi64EEENS7_ILi128EEESB_EEENS_6half_tEfNS_4arch4Sm90ELb1ELb0ELb1ELb0ELb1ELb1ELb0ELb0ELi2ELi1ELi2ELi1ELb0EEENS1_24CollectiveEpilogueBwdGQAISC_fSF_Li256ELb0ELb1EEENS1_25SingleTileBwdLPTSchedulerILb0ELi128ELb1EEEEEEEEEvNT_6ParamsE --------------------------
	.section	.nv.shared._ZN7cutlass13device_kernelIN5flash11enable_sm90INS1_16FlashAttnBwdSm90INS1_25CollectiveMainloopBwdSm90ILi2ELi2ELi2EN4cute5tupleIJNS5_1CILi1EEES8_S8_EEENS6_IJNS7_ILi64EEENS7_ILi128EEESB_EEENS_6half_tEfNS_4arch4Sm90ELb1ELb0ELb1ELb0ELb1ELb1ELb0ELb0ELi2ELi1ELi2ELi1ELb0EEENS1_24CollectiveEpilogueBwdGQAISC_fSF_Li256ELb0ELb1EEENS1_25SingleTileBwdLPTSchedulerILb0ELi128ELb1EEEEEEEEEvNT_6ParamsE,"aw",@nobits
	.sectionflags	@""
	.align	16
	.zero		1024


//--------------------- .nv.shared._ZN7cutlass13device_kernelIN5flash22FlashAttnBwdPreprocessIN4cute5tupleIJNS3_1CILi64EEENS5_ILi128EEEEEENS_6half_tEfNS_4arch4Sm90ELb1ELb0EEEEEvNT_6ParamsE --------------------------
	.section	.nv.shared._ZN7cutlass13device_kernelIN5flash22FlashAttnBwdPreprocessIN4cute5tupleIJNS3_1CILi64EEENS5_ILi128EEEEEENS_6half_tEfNS_4arch4Sm90ELb1ELb0EEEEEvNT_6ParamsE,"aw",@nobits
	.sectionflags	@""
	.align	16
	.zero		1024


//--------------------- .nv.shared._ZN7cutlass13device_kernelIN5flash11enable_sm90INS1_16FlashAttnBwdSm90INS1_25CollectiveMainloopBwdSm90ILi2ELi2ELi2EN4cute5tupleIJNS5_1CILi1EEES8_S8_EEENS6_IJNS7_ILi64EEENS7_ILi128EEESB_EEENS_6half_tEfNS_4arch4Sm90ELb1ELb0ELb1ELb1ELb0ELb1ELb0ELb0ELi2ELi1ELi2ELi1ELb0EEENS1_21CollectiveEpilogueBwdISC_SD_SF_Li256ELb1ELb0ELi1EEENS1_25SingleTileBwdLPTSchedulerILb1ELi128ELb0EEEEEEEEEvNT_6ParamsE --------------------------
	.section	.nv.shared._ZN7cutlass13device_kernelIN5flash11enable_sm90INS1_16FlashAttnBwdSm90INS1_25CollectiveMainloopBwdSm90ILi2ELi2ELi2EN4cute5tupleIJNS5_1CILi1EEES8_S8_EEENS6_IJNS7_ILi64EEENS7_ILi128EEESB_EEENS_6half_tEfNS_4arch4Sm90ELb1ELb0ELb1ELb1ELb0ELb1ELb0ELb0ELi2ELi1ELi2ELi1ELb0EEENS1_21CollectiveEpilogueBwdISC_SD_SF_Li256ELb1ELb0ELi1EEENS1_25SingleTileBwdLPTSchedulerILb1ELi128ELb0EEEEEEEEEvNT_6ParamsE,"aw",@nobits
	.sectionflags	@""
	.align	16
	.zero		1024


//--------------------- .nv.shared._ZN7cutlass13device_kernelIN5flash11enable_sm90INS1_16FlashAttnBwdSm90INS1_25CollectiveMainloopBwdSm90ILi2ELi2ELi2EN4cute5tupleIJNS5_1CILi1EEES8_S8_EEENS6_IJNS7_ILi64EEENS7_ILi128EEESB_EEENS_6half_tEfNS_4arch4Sm90ELb1ELb0ELb1ELb1ELb1ELb1ELb0ELb0ELi2ELi1ELi2ELi1ELb0EEENS1_21CollectiveEpilogueBwdISC_SD_SF_Li256ELb1ELb0ELi1EEENS1_25SingleTileBwdLPTSchedulerILb1ELi128ELb1EEEEEEEEEvNT_6ParamsE --------------------------
	.section	.nv.shared._ZN7cutlass13device_kernelIN5flash11enable_sm90INS1_16FlashAttnBwdSm90INS1_25CollectiveMainloopBwdSm90ILi2ELi2ELi2EN4cute5tupleIJNS5_1CILi1EEES8_S8_EEENS6_IJNS7_ILi64EEENS7_ILi128EEESB_EEENS_6half_tEfNS_4arch4Sm90ELb1ELb0ELb1ELb1ELb1ELb1ELb0ELb0ELi2ELi1ELi2ELi1ELb0EEENS1_21CollectiveEpilogueBwdISC_SD_SF_Li256ELb1ELb0ELi1EEENS1_25SingleTileBwdLPTSchedulerILb1ELi128ELb1EEEEEEEEEvNT_6ParamsE,"aw",@nobits
	.sectionflags	@""
	.align	16
	.zero		1024


//--------------------- .nv.shared._ZN7cutlass13device_kernelIN5flash11enable_sm90INS1_16FlashAttnBwdSm90INS1_25CollectiveMainloopBwdSm90ILi2ELi2ELi2EN4cute5tupleIJNS5_1CILi1EEES8_S8_EEENS6_IJNS7_ILi64EEENS7_ILi128EEESB_EEENS_6half_tEfNS_4arch4Sm90ELb1ELb0ELb1ELb1ELb0ELb1ELb0ELb0ELi2ELi1ELi2ELi1ELb0EEENS1_24CollectiveEpilogueBwdGQAISC_fSF_Li256ELb1ELb0EEENS1_25SingleTileBwdLPTSchedulerILb1ELi128ELb0EEEEEEEEEvNT_6ParamsE --------------------------
	.section	.nv.shared._ZN7cutlass13device_kernelIN5flash11enable_sm90INS1_16FlashAttnBwdSm90INS1_25CollectiveMainloopBwdSm90ILi2ELi2ELi2EN4cute5tupleIJNS5_1CILi1EEES8_S8_EEENS6_IJNS7_ILi64EEENS7_ILi128EEESB_EEENS_6half_tEfNS_4arch4Sm90ELb1ELb0ELb1ELb1ELb0ELb1ELb0ELb0ELi2ELi1ELi2ELi1ELb0EEENS1_24CollectiveEpilogueBwdGQAISC_fSF_Li256ELb1ELb0EEENS1_25SingleTileBwdLPTSchedulerILb1ELi128ELb0EEEEEEEEEvNT_6ParamsE,"aw",@nobits
	.sectionflags	@""
	.align	16
	.zero		1024


//--------------------- .nv.shared._ZN7cutlass13device_kernelIN5flash32FlashAttnBwdPostprocessConvertdQIN4cute5tupleIJNS3_1CILi128EEES6_EEENS_6half_tEfNS_4arch4Sm90ELi256ENS3_8TiledMMAINS3_8MMA_AtomIJNS3_4SM904GMMA26MMA_64x128x16_F32F16F16_RSILNSE_5MajorE0ELSG_1ELNSE_7ScaleInE1ELSH_1EEEEEENS3_6LayoutINS4_IJNS5_ILi2EEENS5_ILi1EEESM_EEENS4_IJSM_NS5_ILi0EEESO_EEEEENS4_IJNS3_10UnderscoreESR_SR_EEEEELb0EEEEEvNT_6ParamsE --------------------------
	.section	.nv.shared._ZN7cutlass13device_kernelIN5flash32FlashAttnBwdPostprocessConvertdQIN4cute5tupleIJNS3_1CILi128EEES6_EEENS_6half_tEfNS_4arch4Sm90ELi256ENS3_8TiledMMAINS3_8MMA_AtomIJNS3_4SM904GMMA26MMA_64x128x16_F32F16F16_RSILNSE_5MajorE0ELSG_1ELNSE_7ScaleInE1ELSH_1EEEEEENS3_6LayoutINS4_IJNS5_ILi2EEENS5_ILi1EEESM_EEENS4_IJSM_NS5_ILi0EEESO_EEEEENS4_IJNS3_10UnderscoreESR_SR_EEEEELb0EEEEEvNT_6ParamsE,"aw",@nobits
	.sectionflags	@""
	.align	16
	.zero		1024


//--------------------- .nv.shared._ZN7cutlass13device_kernelIN5flash32FlashAttnBwdPostprocessConvertdQIN4cute5tupleIJNS3_1CILi64EEENS5_ILi128EEEEEENS_6half_tEfNS_4arch4Sm90ELi256ENS3_8TiledMMAINS3_8MMA_AtomIJNS3_4SM904GMMA25MMA_64x64x16_F32F16F16_SSILNSF_5MajorE0ELSH_1ELNSF_7ScaleInE1ELSI_1EEEEEENS3_6LayoutINS4_IJNS5_ILi1EEENS5_ILi2EEESM_EEENS4_IJNS5_ILi0EEESM_SP_EEEEENS4_IJNS3_10UnderscoreESS_SS_EEEEELb0EEEEEvNT_6ParamsE --------------------------
	.section	.nv.shared._ZN7cutlass13device_kernelIN5flash32FlashAttnBwdPostprocessConvertdQIN4cute5tupleIJNS3_1CILi64EEENS5_ILi128EEEEEENS_6half_tEfNS_4arch4Sm90ELi256ENS3_8TiledMMAINS3_8MMA_AtomIJNS3_4SM904GMMA25MMA_64x64x16_F32F16F16_SSILNSF_5MajorE0ELSH_1ELNSF_7ScaleInE1ELSI_1EEEEEENS3_6LayoutINS4_IJNS5_ILi1EEENS5_ILi2EEESM_EEENS4_IJNS5_ILi0EEESM_SP_EEEEENS4_IJNS3_10UnderscoreESS_SS_EEEEELb0EEEEEvNT_6ParamsE,"aw",@nobits
	.sectionflags	@""
	.align	16
	.zero		1024


//--------------------- .nv.shared._ZN7cutlass13device_kernelIN5flash11enable_sm90INS1_16FlashAttnBwdSm90INS1_25CollectiveMainloopBwdSm90ILi2ELi2ELi2EN4cute5tupleIJNS5_1CILi1EEES8_S8_EEENS6_IJNS7_ILi64EEENS7_ILi128EEESB_EEENS_6half_tEfNS_4arch4Sm90ELb1ELb0ELb1ELb1ELb1ELb1ELb0ELb0ELi2ELi1ELi2ELi1ELb0EEENS1_24CollectiveEpilogueBwdGQAISC_fSF_Li256ELb1ELb1EEENS1_25SingleTileBwdLPTSchedulerILb1ELi128ELb1EEEEEEEEEvNT_6ParamsE --------------------------
	.section	.nv.shared._ZN7cutlass13device_kernelIN5flash11enable_sm90INS1_16FlashAttnBwdSm90INS1_25CollectiveMainloopBwdSm90ILi2ELi2ELi2EN4cute5tupleIJNS5_1CILi1EEES8_S8_EEENS6_IJNS7_ILi64EEENS7_ILi128EEESB_EEENS_6half_tEfNS_4arch4Sm90ELb1ELb0ELb1ELb1ELb1ELb1ELb0ELb0ELi2ELi1ELi2ELi1ELb0EEENS1_24CollectiveEpilogueBwdGQAISC_fSF_Li256ELb1ELb1EEENS1_25SingleTileBwdLPTSchedulerILb1ELi128ELb1EEEEEEEEEvNT_6ParamsE,"aw",@nobits
	.sectionflags	@""
	.align	16
	.zero		1024


//--------------------- .nv.shared._ZN7cutlass13device_kernelIN5flash22FlashAttnBwdPreprocessIN4cute5tupleIJNS3_1CILi64EEENS5_ILi128EEEEEENS_6half_tEfNS_4arch4Sm90ELb1ELb1EEEEEvNT_6ParamsE --------------------------
	.section	.nv.shared._ZN7cutlass13device_kernelIN5flash22FlashAttnBwdPreprocessIN4cute5tupleIJNS3_1CILi64EEENS5_ILi128EEEEEENS_6half_tEfNS_4arch4Sm90ELb1ELb1EEEEEvNT_6ParamsE,"aw",@nobits
	.sectionflags	@""
	.align	16
	.zero		1024


//--------------------- .nv.constant0._ZN7cutlass13device_kernelIN5flash11enable_sm90INS1_16FlashAttnBwdSm90INS1_25CollectiveMainloopBwdSm90ILi2ELi2ELi2EN4cute5tupleIJNS5_1CILi1EEES8_S8_EEENS6_IJNS7_ILi64EEENS7_ILi128EEESB_EEENS_6half_tEfNS_4arch4Sm90ELb0ELb0ELb1ELb0ELb0ELb1ELb0ELb0ELi2ELi1ELi2ELi1ELb0EEENS1_21CollectiveEpilogueBwdISC_SD_SF_Li256ELb0ELb0ELi1EEENS1_19SingleTileSchedulerILb0ELb0ELb0ELi128EEEEEEEEEvNT_6ParamsE --------------------------
	.section	.nv.constant0._ZN7cutlass13device_kernelIN5flash11enable_sm90INS1_16FlashAttnBwdSm90INS1_25CollectiveMainloopBwdSm90ILi2ELi2ELi2EN4cute5tupleIJNS5_1CILi1EEES8_S8_EEENS6_IJNS7_ILi64EEENS7_ILi128EEESB_EEENS_6half_tEfNS_4arch4Sm90ELb0ELb0ELb1ELb0ELb0ELb1ELb0ELb0ELi2ELi1ELi2ELi1ELb0EEENS1_21CollectiveEpilogueBwdISC_SD_SF_Li256ELb0ELb0ELi1EEENS1_19SingleTileSchedulerILb0ELb0ELb0ELi128EEEEEEEEEvNT_6ParamsE,"a",@progbits
	.sectionflags	@""
	.align	4
.nv.constant0._ZN7cutlass13device_kernelIN5flash11enable_sm90INS1_16FlashAttnBwdSm90INS1_25CollectiveMainloopBwdSm90ILi2ELi2ELi2EN4cute5tupleIJNS5_1CILi1EEES8_S8_EEENS6_IJNS7_ILi64EEENS7_ILi128EEESB_EEENS_6half_tEfNS_4arch4Sm90ELb0ELb0ELb1ELb0ELb0ELb1ELb0ELb0ELi2ELi1ELi2ELi1ELb0EEENS1_21CollectiveEpilogueBwdISC_SD_SF_Li256ELb0ELb0ELi1EEENS1_19SingleTileSchedulerILb0ELb0ELb0ELi128EEEEEEEEEvNT_6ParamsE:
	.zero		2944


//--------------------- .nv.constant0._ZN7cutlass13device_kernelIN5flash11enable_sm90INS1_16FlashAttnBwdSm90INS1_25CollectiveMainloopBwdSm90ILi2ELi2ELi2EN4cute5tupleIJNS5_1CILi1EEES8_S8_EEENS6_IJNS7_ILi64EEENS7_ILi128EEESB_EEENS_6half_tEfNS_4arch4Sm90ELb0ELb0ELb1ELb0ELb1ELb1ELb0ELb0ELi2ELi1ELi2ELi1ELb0EEENS1_21CollectiveEpilogueBwdISC_SD_SF_Li256ELb0ELb0ELi1EEENS1_19SingleTileSchedulerILb0ELb0ELb0ELi128EEEEEEEEEvNT_6ParamsE --------------------------
	.section	.nv.constant0._ZN7cutlass13device_kernelIN5flash11enable_sm90INS1_16FlashAttnBwdSm90INS1_25CollectiveMainloopBwdSm90ILi2ELi2ELi2EN4cute5tupleIJNS5_1CILi1EEES8_S8_EEENS6_IJNS7_ILi64EEENS7_ILi128EEESB_EEENS_6half_tEfNS_4arch4Sm90ELb0ELb0ELb1ELb0ELb1ELb1ELb0ELb0ELi2ELi1ELi2ELi1ELb0EEENS1_21CollectiveEpilogueBwdISC_SD_SF_Li256ELb0ELb0ELi1EEENS1_19SingleTileSchedulerILb0ELb0ELb0ELi128EEEEEEEEEvNT_6ParamsE,"a",@progbits
	.sectionflags	@""
	.align	4
.nv.constant0._ZN7cutlass13device_kernelIN5flash11enable_sm90INS1_16FlashAttnBwdSm90INS1_25CollectiveMainloopBwdSm90ILi2ELi2ELi2EN4cute5tupleIJNS5_1CILi1EEES8_S8_EEENS6_IJNS7_ILi64EEENS7_ILi128EEESB_EEENS_6half_tEfNS_4arch4Sm90ELb0ELb0ELb1ELb0ELb1ELb1ELb0ELb0ELi2ELi1ELi2ELi1ELb0EEENS1_21CollectiveEpilogueBwdISC_SD_SF_Li256ELb0ELb0ELi1EEENS1_19SingleTileSchedulerILb0ELb0ELb0ELi128EEEEEEEEEvNT_6ParamsE:
	.zero		2944


//--------------------- .nv.constant0._ZN7cutlass13device_kernelIN5flash11enable_sm90INS1_16FlashAttnBwdSm90INS1_25CollectiveMainloopBwdSm90ILi2ELi2ELi2EN4cute5tupleIJNS5_1CILi1EEES8_S8_EEENS6_IJNS7_ILi64EEENS7_ILi128EEESB_EEENS_6half_tEfNS_4arch4Sm90ELb0ELb0ELb1ELb0ELb0ELb1ELb0ELb0ELi2ELi1ELi2ELi1ELb0EEENS1_24CollectiveEpilogueBwdGQAISC_fSF_Li256ELb0ELb0EEENS1_19SingleTileSchedulerILb0ELb0ELb0ELi128EEEEEEEEEvNT_6ParamsE --------------------------
	.section	.nv.constant0._ZN7cutlass13device_kernelIN5flash11enable_sm90INS1_16FlashAttnBwdSm90INS1_25CollectiveMainloopBwdSm90ILi2ELi2ELi2EN4cute5tupleIJNS5_1CILi1EEES8_S8_EEENS6_IJNS7_ILi64EEENS7_ILi128EEESB_EEENS_6half_tEfNS_4arch4Sm90ELb0ELb0ELb1ELb0ELb0ELb1ELb0ELb0ELi2ELi1ELi2ELi1ELb0EEENS1_24CollectiveEpilogueBwdGQAISC_fSF_Li256ELb0ELb0EEENS1_19SingleTileSchedulerILb0ELb0ELb0ELi128EEEEEEEEEvNT_6ParamsE,"a",@progbits
	.sectionflags	@""
	.align	4
.nv.constant0._ZN7cutlass13device_kernelIN5flash11enable_sm90INS1_16FlashAttnBwdSm90INS1_25CollectiveMainloopBwdSm90ILi2ELi2ELi2EN4cute5tupleIJNS5_1CILi1EEES8_S8_EEENS6_IJNS7_ILi64EEENS7_ILi128EEESB_EEENS_6half_tEfNS_4arch4Sm90ELb0ELb0ELb1ELb0ELb0ELb1ELb0ELb0ELi2ELi1ELi2ELi1ELb0EEENS1_24CollectiveEpilogueBwdGQAISC_fSF_Li256ELb0ELb0EEENS1_19SingleTileSchedulerILb0ELb0ELb0ELi128EEEEEEEEEvNT_6ParamsE:
	.zero		2304


//--------------------- .nv.constant0._ZN7cutlass13device_kernelIN5flash11enable_sm90INS1_16FlashAttnBwdSm90INS1_25CollectiveMainloopBwdSm90ILi2ELi2ELi2EN4cute5tupleIJNS5_1CILi1EEES8_S8_EEENS6_IJNS7_ILi64EEENS7_ILi128EEESB_EEENS_6half_tEfNS_4arch4Sm90ELb0ELb0ELb1ELb0ELb1ELb1ELb0ELb0ELi2ELi1ELi2ELi1ELb0EEENS1_24CollectiveEpilogueBwdGQAISC_fSF_Li256ELb0ELb1EEENS1_19SingleTileSchedulerILb0ELb0ELb0ELi128EEEEEEEEEvNT_6ParamsE --------------------------
	.section	.nv.constant0._ZN7cutlass13device_kernelIN5flash11enable_sm90INS1_16FlashAttnBwdSm90INS1_25CollectiveMainloopBwdSm90ILi2ELi2ELi2EN4cute5tupleIJNS5_1CILi1EEES8_S8_EEENS6_IJNS7_ILi64EEENS7_ILi128EEESB_EEENS_6half_tEfNS_4arch4Sm90ELb0ELb0ELb1ELb0ELb1ELb1ELb0ELb0ELi2ELi1ELi2ELi1ELb0EEENS1_24CollectiveEpilogueBwdGQAISC_fSF_Li256ELb0ELb1EEENS1_19SingleTileSchedulerILb0ELb0ELb0ELi128EEEEEEEEEvNT_6ParamsE,"a",@progbits
	.sectionflags	@""
	.align	4
.nv.constant0._ZN7cutlass13device_kernelIN5flash11enable_sm90INS1_16FlashAttnBwdSm90INS1_25CollectiveMainloopBwdSm90ILi2ELi2ELi2EN4cute5tupleIJNS5_1CILi1EEES8_S8_EEENS6_IJNS7_ILi64EEENS7_ILi128EEESB_EEENS_6half_tEfNS_4arch4Sm90ELb0ELb0ELb1ELb0ELb1ELb1ELb0ELb0ELi2ELi1ELi2ELi1ELb0EEENS1_24CollectiveEpilogueBwdGQAISC_fSF_Li256ELb0ELb1EEENS1_19SingleTileSchedulerILb0ELb0ELb0ELi128EEEEEEEEEvNT_6ParamsE:
	.zero		2304


//--------------------- .nv.constant0._ZN7cutlass13device_kernelIN5flash11enable_sm90INS1_16FlashAttnBwdSm90INS1_25CollectiveMainloopBwdSm90ILi2ELi2ELi2EN4cute5tupleIJNS5_1CILi1EEES8_S8_EEENS6_IJNS7_ILi64EEENS7_ILi128EEESB_EEENS_6half_tEfNS_4arch4Sm90ELb0ELb0ELb1ELb1ELb0ELb1ELb0ELb0ELi2ELi1ELi2ELi1ELb0EEENS1_21CollectiveEpilogueBwdISC_SD_SF_Li256ELb1ELb0ELi1EEENS1_19SingleTileSchedulerILb1ELb0ELb0ELi128EEEEEEEEEvNT_6ParamsE --------------------------
	.section	.nv.constant0._ZN7cutlass13device_kernelIN5flash11enable_sm90INS1_16FlashAttnBwdSm90INS1_25CollectiveMainloopBwdSm90ILi2ELi2ELi2EN4cute5tupleIJNS5_1CILi1EEES8_S8_EEENS6_IJNS7_ILi64EEENS7_ILi128EEESB_EEENS_6half_tEfNS_4arch4Sm90ELb0ELb0ELb1ELb1ELb0ELb1ELb0ELb0ELi2ELi1ELi2ELi1ELb0EEENS1_21CollectiveEpilogueBwdISC_SD_SF_Li256ELb1ELb0ELi1EEENS1_19SingleTileSchedulerILb1ELb0ELb0ELi128EEEEEEEEEvNT_6ParamsE,"a",@progbits
	.sectionflags	@""
	.align	4
.nv.constant0._ZN7cutlass13device_kernelIN5flash11enable_sm90INS1_16FlashAttnBwdSm90INS1_25CollectiveMainloopBwdSm90ILi2ELi2ELi2EN4cute5tupleIJNS5_1CILi1EEES8_S8_EEENS6_IJNS7_ILi64EEENS7_ILi128EEESB_EEENS_6half_tEfNS_4arch4Sm90ELb0ELb0ELb1ELb1ELb0ELb1ELb0ELb0ELi2ELi1ELi2ELi1ELb0EEENS1_21CollectiveEpilogueBwdISC_SD_SF_Li256ELb1ELb0ELi1EEENS1_19SingleTileSchedulerILb1ELb0ELb0ELi128EEEEEEEEEvNT_6ParamsE:
	.zero		2304


//--------------------- .nv.constant0._ZN7cutlass13device_kernelIN5flash11enable_sm90INS1_16FlashAttnBwdSm90INS1_25CollectiveMainloopBwdSm90ILi2ELi2ELi2EN4cute5tupleIJNS5_1CILi1EEES8_S8_EEENS6_IJNS7_ILi64EEENS7_ILi128EEESB_EEENS_6half_tEfNS_4arch4Sm90ELb0ELb0ELb1ELb1ELb1ELb1ELb0ELb0ELi2ELi1ELi2ELi1ELb0EEENS1_21CollectiveEpilogueBwdISC_SD_SF_Li256ELb1ELb0ELi1EEENS1_19SingleTileSchedulerILb1ELb0ELb0ELi128EEEEEEEEEvNT_6ParamsE --------------------------
	.section	.nv.constant0._ZN7cutlass13device_kernelIN5flash11enable_sm90INS1_16FlashAttnBwdSm90INS1_25CollectiveMainloopBwdSm90ILi2ELi2ELi2EN4cute5tupleIJNS5_1CILi1EEES8_S8_EEENS6_IJNS7_ILi64EEENS7_ILi128EEESB_EEENS_6half_tEfNS_4arch4Sm90ELb0ELb0ELb1ELb1ELb1ELb1ELb0ELb0ELi2ELi1ELi2ELi1ELb0EEENS1_21CollectiveEpilogueBwdISC_SD_SF_Li256ELb1ELb0ELi1EEENS1_19SingleTileSchedulerILb1ELb0ELb0ELi128EEEEEEEEEvNT_6ParamsE,"a",@progbits
	.sectionflags	@""
	.align	4
.nv.constant0._ZN7cutlass13device_kernelIN5flash11enable_sm90INS1_16FlashAttnBwdSm90INS1_25CollectiveMainloopBwdSm90ILi2ELi2ELi2EN4cute5tupleIJNS5_1CILi1EEES8_S8_EEENS6_IJNS7_ILi64EEENS7_ILi128EEESB_EEENS_6half_tEfNS_4arch4Sm90ELb0ELb0ELb1ELb1ELb1ELb1ELb0ELb0ELi2ELi1ELi2ELi1ELb0EEENS1_21CollectiveEpilogueBwdISC_SD_SF_Li256ELb1ELb0ELi1EEENS1_19SingleTileSchedulerILb1ELb0ELb0ELi128EEEEEEEEEvNT_6ParamsE:
	.zero		2304


//--------------------- .nv.constant0._ZN7cutlass13device_kernelIN5flash11enable_sm90INS1_16FlashAttnBwdSm90INS1_25CollectiveMainloopBwdSm90ILi2ELi2ELi2EN4cute5tupleIJNS5_1CILi1EEES8_S8_EEENS6_IJNS7_ILi64EEENS7_ILi128EEESB_EEENS_6half_tEfNS_4arch4Sm90ELb0ELb0ELb1ELb1ELb0ELb1ELb0ELb0ELi2ELi1ELi2ELi1ELb0EEENS1_24CollectiveEpilogueBwdGQAISC_fSF_Li256ELb1ELb0EEENS1_19SingleTileSchedulerILb1ELb0ELb0ELi128EEEEEEEEEvNT_6ParamsE --------------------------
	.section	.nv.constant0._ZN7cutlass13device_kernelIN5flash11enable_sm90INS1_16FlashAttnBwdSm90INS1_25CollectiveMainloopBwdSm90ILi2ELi2ELi2EN4cute5tupleIJNS5_1CILi1EEES8_S8_EEENS6_IJNS7_ILi64EEENS7_ILi128EEESB_EEENS_6half_tEfNS_4arch4Sm90ELb0ELb0ELb1ELb1ELb0ELb1ELb0ELb0ELi2ELi1ELi2ELi1ELb0EEENS1_24CollectiveEpilogueBwdGQAISC_fSF_Li256ELb1ELb0EEENS1_19SingleTileSchedulerILb1ELb0ELb0ELi128EEEEEEEEEvNT_6ParamsE,"a",@progbits
	.sectionflags	@""
	.align	4
.nv.constant0._ZN7cutlass13device_kernelIN5flash11enable_sm90INS1_16FlashAttnBwdSm90INS1_25CollectiveMainloopBwdSm90ILi2ELi2ELi2EN4cute5tupleIJNS5_1CILi1EEES8_S8_EEENS6_IJNS7_ILi64EEENS7_ILi128EEESB_EEENS_6half_tEfNS_4arch4Sm90ELb0ELb0ELb1ELb1ELb0ELb1ELb0ELb0ELi2ELi1ELi2ELi1ELb0EEENS1_24CollectiveEpilogueBwdGQAISC_fSF_Li256ELb1ELb0EEENS1_19SingleTileSchedulerILb1ELb0ELb0ELi128EEEEEEEEEvNT_6ParamsE:
	.zero		2304


//--------------------- .nv.constant0._ZN7cutlass13device_kernelIN5flash11enable_sm90INS1_16FlashAttnBwdSm90INS1_25CollectiveMainloopBwdSm90ILi2ELi2ELi2EN4cute5tupleIJNS5_1CILi1EEES8_S8_EEENS6_IJNS7_ILi64EEENS7_ILi128EEESB_EEENS_6half_tEfNS_4arch4Sm90ELb0ELb0ELb1ELb1ELb1ELb1ELb0ELb0ELi2ELi1ELi2ELi1ELb0EEENS1_24CollectiveEpilogueBwdGQAISC_fSF_Li256ELb1ELb1EEENS1_19SingleTileSchedulerILb1ELb0ELb0ELi128EEEEEEEEEvNT_6ParamsE --------------------------
	.section	.nv.constant0._ZN7cutlass13device_kernelIN5flash11enable_sm90INS1_16FlashAttnBwdSm90INS1_25CollectiveMainloopBwdSm90ILi2ELi2ELi2EN4cute5tupleIJNS5_1CILi1EEES8_S8_EEENS6_IJNS7_ILi64EEENS7_ILi128EEESB_EEENS_6half_tEfNS_4arch4Sm90ELb0ELb0ELb1ELb1ELb1ELb1ELb0ELb0ELi2ELi1ELi2ELi1ELb0EEENS1_24CollectiveEpilogueBwdGQAISC_fSF_Li256ELb1ELb1EEENS1_19SingleTileSchedulerILb1ELb0ELb0ELi128EEEEEEEEEvNT_6ParamsE,"a",@progbits
	.sectionflags	@""
	.align	4
.nv.constant0._ZN7cutlass13device_kernelIN5flash11enable_sm90INS1_16FlashAttnBwdSm90INS1_25CollectiveMainloopBwdSm90ILi2ELi2ELi2EN4cute5tupleIJNS5_1CILi1EEES8_S8_EEENS6_IJNS7_ILi64EEENS7_ILi128EEESB_EEENS_6half_tEfNS_4arch4Sm90ELb0ELb0ELb1ELb1ELb1ELb1ELb0ELb0ELi2ELi1ELi2ELi1ELb0EEENS1_24CollectiveEpilogueBwdGQAISC_fSF_Li256ELb1ELb1EEENS1_19SingleTileSchedulerILb1ELb0ELb0ELi128EEEEEEEEEvNT_6ParamsE:
	.zero		2304


//--------------------- .nv.constant0._ZN7cutlass13device_kernelIN5flash11enable_sm90INS1_16FlashAttnBwdSm90INS1_25CollectiveMainloopBwdSm90ILi2ELi2ELi2EN4cute5tupleIJNS5_1CILi1EEES8_S8_EEENS6_IJNS7_ILi64EEENS7_ILi128EEESB_EEENS_6half_tEfNS_4arch4Sm90ELb0ELb1ELb1ELb0ELb0ELb1ELb0ELb0ELi2ELi1ELi2ELi1ELb0EEENS1_21CollectiveEpilogueBwdISC_SD_SF_Li256ELb0ELb0ELi1EEENS1_19SingleTileSchedulerILb0ELb0ELb0ELi128EEEEEEEEEvNT_6ParamsE --------------------------
	.section	.nv.constant0._ZN7cutlass13device_kernelIN5flash11enable_sm90INS1_16FlashAttnBwdSm90INS1_25CollectiveMainloopBwdSm90ILi2ELi2ELi2EN4cute5tupleIJNS5_1CILi1EEES8_S8_EEENS6_IJNS7_ILi64EEENS7_ILi128EEESB_EEENS_6half_tEfNS_4arch4Sm90ELb0ELb1ELb1ELb0ELb0ELb1ELb0ELb0ELi2ELi1ELi2ELi1ELb0EEENS1_21CollectiveEpilogueBwdISC_SD_SF_Li256ELb0ELb0ELi1EEENS1_19SingleTileSchedulerILb0ELb0ELb0ELi128EEEEEEEEEvNT_6ParamsE,"a",@progbits
	.sectionflags	@""
	.align	4
.nv.constant0._ZN7cutlass13device_kernelIN5flash11enable_sm90INS1_16FlashAttnBwdSm90INS1_25CollectiveMainloopBwdSm90ILi2ELi2ELi2EN4cute5tupleIJNS5_1CILi1EEES8_S8_EEENS6_IJNS7_ILi64EEENS7_ILi128EEESB_EEENS_6half_tEfNS_4arch4Sm90ELb0ELb1ELb1ELb0ELb0ELb1ELb0ELb0ELi2ELi1ELi2ELi1ELb0EEENS1_21CollectiveEpilogueBwdISC_SD_SF_Li256ELb0ELb0ELi1EEENS1_19SingleTileSchedulerILb0ELb0ELb0ELi128EEEEEEEEEvNT_6ParamsE:
	.zero		2944


//--------------------- .nv.constant0._ZN7cutlass13device_kernelIN5flash11enable_sm90INS1_16FlashAttnBwdSm90INS1_25CollectiveMainloopBwdSm90ILi2ELi2ELi2EN4cute5tupleIJNS5_1CILi1EEES8_S8_EEENS6_IJNS7_ILi64EEENS7_ILi128EEESB_EEENS_6half_tEfNS_4arch4Sm90ELb0ELb1ELb1ELb0ELb1ELb1ELb0ELb0ELi2ELi1ELi2ELi1ELb0EEENS1_21CollectiveEpilogueBwdISC_SD_SF_Li256ELb0ELb0ELi1EEENS1_19SingleTileSchedulerILb0ELb0ELb0ELi128EEEEEEEEEvNT_6ParamsE --------------------------
	.section	.nv.constant0._ZN7cutlass13device_kernelIN5flash11enable_sm90INS1_16FlashAttnBwdSm90INS1_25CollectiveMainloopBwdSm90ILi2ELi2ELi2EN4cute5tupleIJNS5_1CILi1EEES8_S8_EEENS6_IJNS7_ILi64EEENS7_ILi128EEESB_EEENS_6half_tEfNS_4arch4Sm90ELb0ELb1ELb1ELb0ELb1ELb1ELb0ELb0ELi2ELi1ELi2ELi1ELb0EEENS1_21CollectiveEpilogueBwdISC_SD_SF_Li256ELb0ELb0ELi1EEENS1_19SingleTileSchedulerILb0ELb0ELb0ELi128EEEEEEEEEvNT_6ParamsE,"a",@progbits
	.sectionflags	@""
	.align	4
.nv.constant0._ZN7cutlass13device_kernelIN5flash11enable_sm90INS1_16FlashAttnBwdSm90INS1_25CollectiveMainloopBwdSm90ILi2ELi2ELi2EN4cute5tupleIJNS5_1CILi1EEES8_S8_EEENS6_IJNS7_ILi64EEENS7_ILi128EEESB_EEENS_6half_tEfNS_4arch4Sm90ELb0ELb1ELb1ELb0ELb1ELb1ELb0ELb0ELi2ELi1ELi2ELi1ELb0EEENS1_21CollectiveEpilogueBwdISC_SD_SF_Li256ELb0ELb0ELi1EEENS1_19SingleTileSchedulerILb0ELb0ELb0ELi128EEEEEEEEEvNT_6ParamsE:
	.zero		2944


//--------------------- .nv.constant0._ZN7cutlass13device_kernelIN5flash11enable_sm90INS1_16FlashAttnBwdSm90INS1_25CollectiveMainloopBwdSm90ILi2ELi2ELi2EN4cute5tupleIJNS5_1CILi1EEES8_S8_EEENS6_IJNS7_ILi64EEENS7_ILi128EEESB_EEENS_6half_tEfNS_4arch4Sm90ELb0ELb1ELb1ELb0ELb0ELb1ELb0ELb0ELi2ELi1ELi2ELi1ELb0EEENS1_24CollectiveEpilogueBwdGQAISC_fSF_Li256ELb0ELb0EEENS1_19SingleTileSchedulerILb0ELb0ELb0ELi128EEEEEEEEEvNT_6ParamsE --------------------------
	.section	.nv.constant0._ZN7cutlass13device_kernelIN5flash11enable_sm90INS1_16FlashAttnBwdSm90INS1_25CollectiveMainloopBwdSm90ILi2ELi2ELi2EN4cute5tupleIJNS5_1CILi1EEES8_S8_EEENS6_IJNS7_ILi64EEENS7_ILi128EEESB_EEENS_6half_tEfNS_4arch4Sm90ELb0ELb1ELb1ELb0ELb0ELb1ELb0ELb0ELi2ELi1ELi2ELi1ELb0EEENS1_24CollectiveEpilogueBwdGQAISC_fSF_Li256ELb0ELb0EEENS1_19SingleTileSchedulerILb0ELb0ELb0ELi128EEEEEEEEEvNT_6ParamsE,"a",@progbits
	.sectionflags	@""
	.align	4
.nv.constant0._ZN7cutlass13device_kernelIN5flash11enable_sm90INS1_16FlashAttnBwdSm90INS1_25CollectiveMainloopBwdSm90ILi2ELi2ELi2EN4cute5tupleIJNS5_1CILi1EEES8_S8_EEENS6_IJNS7_ILi64EEENS7_ILi128EEESB_EEENS_6half_tEfNS_4arch4Sm90ELb0ELb1ELb1ELb0ELb0ELb1ELb0ELb0ELi2ELi1ELi2ELi1ELb0EEENS1_24CollectiveEpilogueBwdGQAISC_fSF_Li256ELb0ELb0EEENS1_19SingleTileSchedulerILb0ELb0ELb0ELi128EEEEEEEEEvNT_6ParamsE:
	.zero		2304


//--------------------- .nv.constant0._ZN7cutlass13device_kernelIN5flash11enable_sm90INS1_16FlashAttnBwdSm90INS1_25CollectiveMainloopBwdSm90ILi2ELi2ELi2EN4cute5tupleIJNS5_1CILi1EEES8_S8_EEENS6_IJNS7_ILi64EEENS7_ILi128EEESB_EEENS_6half_tEfNS_4arch4Sm90ELb0ELb1ELb1ELb0ELb1ELb1ELb0ELb0ELi2ELi1ELi2ELi1ELb0EEENS1_24CollectiveEpilogueBwdGQAISC_fSF_Li256ELb0ELb1EEENS1_19SingleTileSchedulerILb0ELb0ELb0ELi128EEEEEEEEEvNT_6ParamsE --------------------------
	.section	.nv.constant0._ZN7cutlass13device_kernelIN5flash11enable_sm90INS1_16FlashAttnBwdSm90INS1_25CollectiveMainloopBwdSm90ILi2ELi2ELi2EN4cute5tupleIJNS5_1CILi1EEES8_S8_EEENS6_IJNS7_ILi64EEENS7_ILi128EEESB_EEENS_6half_tEfNS_4arch4Sm90ELb0ELb1ELb1ELb0ELb1ELb1ELb0ELb0ELi2ELi1ELi2ELi1ELb0EEENS1_24CollectiveEpilogueBwdGQAISC_fSF_Li256ELb0ELb1EEENS1_19SingleTileSchedulerILb0ELb0ELb0ELi128EEEEEEEEEvNT_6ParamsE,"a",@progbits
	.sectionflags	@""
	.align	4
.nv.constant0._ZN7cutlass13device_kernelIN5flash11enable_sm90INS1_16FlashAttnBwdSm90INS1_25CollectiveMainloopBwdSm90ILi2ELi2ELi2EN4cute5tupleIJNS5_1CILi1EEES8_S8_EEENS6_IJNS7_ILi64EEENS7_ILi128EEESB_EEENS_6half_tEfNS_4arch4Sm90ELb0ELb1ELb1ELb0ELb1ELb1ELb0ELb0ELi2ELi1ELi2ELi1ELb0EEENS1_24CollectiveEpilogueBwdGQAISC_fSF_Li256ELb0ELb1EEENS1_19SingleTileSchedulerILb0ELb0ELb0ELi128EEEEEEEEEvNT_6ParamsE:
	.zero		2304


//--------------------- .nv.constant0._ZN7cutlass13device_kernelIN5flash11enable_sm90INS1_16FlashAttnBwdSm90INS1_25CollectiveMainloopBwdSm90ILi2ELi2ELi2EN4cute5tupleIJNS5_1CILi1EEES8_S8_EEENS6_IJNS7_ILi64EEENS7_ILi128EEESB_EEENS_6half_tEfNS_4arch4Sm90ELb0ELb1ELb1ELb1ELb0ELb1ELb0ELb0ELi2ELi1ELi2ELi1ELb0EEENS1_21CollectiveEpilogueBwdISC_SD_SF_Li256ELb1ELb0ELi1EEENS1_19SingleTileSchedulerILb1ELb0ELb0ELi128EEEEEEEEEvNT_6ParamsE --------------------------
	.section	.nv.constant0._ZN7cutlass13device_kernelIN5flash11enable_sm90INS1_16FlashAttnBwdSm90INS1_25CollectiveMainloopBwdSm90ILi2ELi2ELi2EN4cute5tupleIJNS5_1CILi1EEES8_S8_EEENS6_IJNS7_ILi64EEENS7_ILi128EEESB_EEENS_6half_tEfNS_4arch4Sm90ELb0ELb1ELb1ELb1ELb0ELb1ELb0ELb0ELi2ELi1ELi2ELi1ELb0EEENS1_21CollectiveEpilogueBwdISC_SD_SF_Li256ELb1ELb0ELi1EEENS1_19SingleTileSchedulerILb1ELb0ELb0ELi128EEEEEEEEEvNT_6ParamsE,"a",@progbits
	.sectionflags	@""
	.align	4
.nv.constant0._ZN7cutlass13device_kernelIN5flash11enable_sm90INS1_16FlashAttnBwdSm90INS1_25CollectiveMainloopBwdSm90ILi2ELi2ELi2EN4cute5tupleIJNS5_1CILi1EEES8_S8_EEENS6_IJNS7_ILi64EEENS7_ILi128EEESB_EEENS_6half_tEfNS_4arch4Sm90ELb0ELb1ELb1ELb1ELb0ELb1ELb0ELb0ELi2ELi1ELi2ELi1ELb0EEENS1_21CollectiveEpilogueBwdISC_SD_SF_Li256ELb1ELb0ELi1EEENS1_19SingleTileSchedulerILb1ELb0ELb0ELi128EEEEEEEEEvNT_6ParamsE:
	.zero		2304


//--------------------- .nv.constant0._ZN7cutlass13device_kernelIN5flash11enable_sm90INS1_16FlashAttnBwdSm90INS1_25CollectiveMainloopBwdSm90ILi2ELi2ELi2EN4cute5tupleIJNS5_1CILi1EEES8_S8_EEENS6_IJNS7_ILi64EEENS7_ILi128EEESB_EEENS_6half_tEfNS_4arch4Sm90ELb0ELb1ELb1ELb1ELb1ELb1ELb0ELb0ELi2ELi1ELi2ELi1ELb0EEENS1_21CollectiveEpilogueBwdISC_SD_SF_Li256ELb1ELb0ELi1EEENS1_19SingleTileSchedulerILb1ELb0ELb0ELi128EEEEEEEEEvNT_6ParamsE --------------------------
	.section	.nv.constant0._ZN7cutlass13device_kernelIN5flash11enable_sm90INS1_16FlashAttnBwdSm90INS1_25CollectiveMainloopBwdSm90ILi2ELi2ELi2EN4cute5tupleIJNS5_1CILi1EEES8_S8_EEENS6_IJNS7_ILi64EEENS7_ILi128EEESB_EEENS_6half_tEfNS_4arch4Sm90ELb0ELb1ELb1ELb1ELb1ELb1ELb0ELb0ELi2ELi1ELi2ELi1ELb0EEENS1_21CollectiveEpilogueBwdISC_SD_SF_Li256ELb1ELb0ELi1EEENS1_19SingleTileSchedulerILb1ELb0ELb0ELi128EEEEEEEEEvNT_6ParamsE,"a",@progbits
	.sectionflags	@""
	.align	4
.nv.constant0._ZN7cutlass13device_kernelIN5flash11enable_sm90INS1_16FlashAttnBwdSm90INS1_25CollectiveMainloopBwdSm90ILi2ELi2ELi2EN4cute5tupleIJNS5_1CILi1EEES8_S8_EEENS6_IJNS7_ILi64EEENS7_ILi128EEESB_EEENS_6half_tEfNS_4arch4Sm90ELb0ELb1ELb1ELb1ELb1ELb1ELb0ELb0ELi2ELi1ELi2ELi1ELb0EEENS1_21CollectiveEpilogueBwdISC_SD_SF_Li256ELb1ELb0ELi1EEENS1_19SingleTileSchedulerILb1ELb0ELb0ELi128EEEEEEEEEvNT_6ParamsE:
	.zero		2304


//--------------------- .nv.constant0._ZN7cutlass13device_kernelIN5flash11enable_sm90INS1_16FlashAttnBwdSm90INS1_25CollectiveMainloopBwdSm90ILi2ELi2ELi2EN4cute5tupleIJNS5_1CILi1EEES8_S8_EEENS6_IJNS7_ILi64EEENS7_ILi128EEESB_EEENS_6half_tEfNS_4arch4Sm90ELb0ELb1ELb1ELb1ELb0ELb1ELb0ELb0ELi2ELi1ELi2ELi1ELb0EEENS1_24CollectiveEpilogueBwdGQAISC_fSF_Li256ELb1ELb0EEENS1_19SingleTileSchedulerILb1ELb0ELb0ELi128EEEEEEEEEvNT_6ParamsE --------------------------
	.section	.nv.constant0._ZN7cutlass13device_kernelIN5flash11enable_sm90INS1_16FlashAttnBwdSm90INS1_25CollectiveMainloopBwdSm90ILi2ELi2ELi2EN4cute5tupleIJNS5_1CILi1EEES8_S8_EEENS6_IJNS7_ILi64EEENS7_ILi128EEESB_EEENS_6half_tEfNS_4arch4Sm90ELb0ELb1ELb1ELb1ELb0ELb1ELb0ELb0ELi2ELi1ELi2ELi1ELb0EEENS1_24CollectiveEpilogueBwdGQAISC_fSF_Li256ELb1ELb0EEENS1_19SingleTileSchedulerILb1ELb0ELb0ELi128EEEEEEEEEvNT_6ParamsE,"a",@progbits
	.sectionflags	@""
	.align	4
.nv.constant0._ZN7cutlass13device_kernelIN5flash11enable_sm90INS1_16FlashAttnBwdSm90INS1_25CollectiveMainloopBwdSm90ILi2ELi2ELi2EN4cute5tupleIJNS5_1CILi1EEES8_S8_EEENS6_IJNS7_ILi64EEENS7_ILi128EEESB_EEENS_6half_tEfNS_4arch4Sm90ELb0ELb1ELb1ELb1ELb0ELb1ELb0ELb0ELi2ELi1ELi2ELi1ELb0EEENS1_24CollectiveEpilogueBwdGQAISC_fSF_Li256ELb1ELb0EEENS1_19SingleTileSchedulerILb1ELb0ELb0ELi128EEEEEEEEEvNT_6ParamsE:
	.zero		2304


//--------------------- .nv.constant0._ZN7cutlass13device_kernelIN5flash11enable_sm90INS1_16FlashAttnBwdSm90INS1_25CollectiveMainloopBwdSm90ILi2ELi2ELi2EN4cute5tupleIJNS5_1CILi1EEES8_S8_EEENS6_IJNS7_ILi64EEENS7_ILi128EEESB_EEENS_6half_tEfNS_4arch4Sm90ELb0ELb1ELb1ELb1ELb1ELb1ELb0ELb0ELi2ELi1ELi2ELi1ELb0EEENS1_24CollectiveEpilogueBwdGQAISC_fSF_Li256ELb1ELb1EEENS1_19SingleTileSchedulerILb1ELb0ELb0ELi128EEEEEEEEEvNT_6ParamsE --------------------------
	.section	.nv.constant0._ZN7cutlass13device_kernelIN5flash11enable_sm90INS1_16FlashAttnBwdSm90INS1_25CollectiveMainloopBwdSm90ILi2ELi2ELi2EN4cute5tupleIJNS5_1CILi1EEES8_S8_EEENS6_IJNS7_ILi64EEENS7_ILi128EEESB_EEENS_6half_tEfNS_4arch4Sm90ELb0ELb1ELb1ELb1ELb1ELb1ELb0ELb0ELi2ELi1ELi2ELi1ELb0EEENS1_24CollectiveEpilogueBwdGQAISC_fSF_Li256ELb1ELb1EEENS1_19SingleTileSchedulerILb1ELb0ELb0ELi128EEEEEEEEEvNT_6ParamsE,"a",@progbits
	.sectionflags	@""
	.align	4
.nv.constant0._ZN7cutlass13device_kernelIN5flash11enable_sm90INS1_16FlashAttnBwdSm90INS1_25CollectiveMainloopBwdSm90ILi2ELi2ELi2EN4cute5tupleIJNS5_1CILi1EEES8_S8_EEENS6_IJNS7_ILi64EEENS7_ILi128EEESB_EEENS_6half_tEfNS_4arch4Sm90ELb0ELb1ELb1ELb1ELb1ELb1ELb0ELb0ELi2ELi1ELi2ELi1ELb0EEENS1_24CollectiveEpilogueBwdGQAISC_fSF_Li256ELb1ELb1EEENS1_19SingleTileSchedulerILb1ELb0ELb0ELi128EEEEEEEEEvNT_6ParamsE:
	.zero		2304


//--------------------- .nv.constant0._ZN7cutlass13device_kernelIN5flash11enable_sm90INS1_16FlashAttnBwdSm90INS1_25CollectiveMainloopBwdSm90ILi2ELi2ELi2EN4cute5tupleIJNS5_1CILi1EEES8_S8_EEENS6_IJNS7_ILi64EEENS7_ILi128EEESB_EEENS_6half_tEfNS_4arch4Sm90ELb1ELb0ELb1ELb0ELb0ELb1ELb0ELb0ELi2ELi1ELi2ELi1ELb0EEENS1_21CollectiveEpilogueBwdISC_SD_SF_Li256ELb0ELb0ELi1EEENS1_25SingleTileBwdLPTSchedulerILb0ELi128ELb0EEEEEEEEEvNT_6ParamsE --------------------------
	.section	.nv.constant0._ZN7cutlass13device_kernelIN5flash11enable_sm90INS1_16FlashAttnBwdSm90INS1_25CollectiveMainloopBwdSm90ILi2ELi2ELi2EN4cute5tupleIJNS5_1CILi1EEES8_S8_EEENS6_IJNS7_ILi64EEENS7_ILi128EEESB_EEENS_6half_tEfNS_4arch4Sm90ELb1ELb0ELb1ELb0ELb0ELb1ELb0ELb0ELi2ELi1ELi2ELi1ELb0EEENS1_21CollectiveEpilogueBwdISC_SD_SF_Li256ELb0ELb0ELi1EEENS1_25SingleTileBwdLPTSchedulerILb0ELi128ELb0EEEEEEEEEvNT_6ParamsE,"a",@progbits
	.sectionflags	@""
	.align	4
.nv.constant0._ZN7cutlass13device_kernelIN5flash11enable_sm90INS1_16FlashAttnBwdSm90INS1_25CollectiveMainloopBwdSm90ILi2ELi2ELi2EN4cute5tupleIJNS5_1CILi1EEES8_S8_EEENS6_IJNS7_ILi64EEENS7_ILi128EEESB_EEENS_6half_tEfNS_4arch4Sm90ELb1ELb0ELb1ELb0ELb0ELb1ELb0ELb0ELi2ELi1ELi2ELi1ELb0EEENS1_21CollectiveEpilogueBwdISC_SD_SF_Li256ELb0ELb0ELi1EEENS1_25SingleTileBwdLPTSchedulerILb0ELi128ELb0EEEEEEEEEvNT_6ParamsE:
	.zero		2944


//--------------------- .nv.constant0._ZN7cutlass13device_kernelIN5flash11enable_sm90INS1_16FlashAttnBwdSm90INS1_25CollectiveMainloopBwdSm90ILi2ELi2ELi2EN4cute5tupleIJNS5_1CILi1EEES8_S8_EEENS6_IJNS7_ILi64EEENS7_ILi128EEESB_EEENS_6half_tEfNS_4arch4Sm90ELb1ELb0ELb1ELb0ELb1ELb1ELb0ELb0ELi2ELi1ELi2ELi1ELb0EEENS1_21CollectiveEpilogueBwdISC_SD_SF_Li256ELb0ELb0ELi1EEENS1_25SingleTileBwdLPTSchedulerILb0ELi128ELb1EEEEEEEEEvNT_6ParamsE --------------------------
	.section	.nv.constant0._ZN7cutlass13device_kernelIN5flash11enable_sm90INS1_16FlashAttnBwdSm90INS1_25CollectiveMainloopBwdSm90ILi2ELi2ELi2EN4cute5tupleIJNS5_1CILi1EEES8_S8_EEENS6_IJNS7_ILi64EEENS7_ILi128EEESB_EEENS_6half_tEfNS_4arch4Sm90ELb1ELb0ELb1ELb0ELb1ELb1ELb0ELb0ELi2ELi1ELi2ELi1ELb0EEENS1_21CollectiveEpilogueBwdISC_SD_SF_Li256ELb0ELb0ELi1EEENS1_25SingleTileBwdLPTSchedulerILb0ELi128ELb1EEEEEEEEEvNT_6ParamsE,"a",@progbits
	.sectionflags	@""
	.align	4
.nv.constant0._ZN7cutlass13device_kernelIN5flash11enable_sm90INS1_16FlashAttnBwdSm90INS1_25CollectiveMainloopBwdSm90ILi2ELi2ELi2EN4cute5tupleIJNS5_1CILi1EEES8_S8_EEENS6_IJNS7_ILi64EEENS7_ILi128EEESB_EEENS_6half_tEfNS_4arch4Sm90ELb1ELb0ELb1ELb0ELb1ELb1ELb0ELb0ELi2ELi1ELi2ELi1ELb0EEENS1_21CollectiveEpilogueBwdISC_SD_SF_Li256ELb0ELb0ELi1EEENS1_25SingleTileBwdLPTSchedulerILb0ELi128ELb1EEEEEEEEEvNT_6ParamsE:
	.zero		2944


//--------------------- .nv.constant0._ZN7cutlass13device_kernelIN5flash11enable_sm90INS1_16FlashAttnBwdSm90INS1_25CollectiveMainloopBwdSm90ILi2ELi2ELi2EN4cute5tupleIJNS5_1CILi1EEES8_S8_EEENS6_IJNS7_ILi64EEENS7_ILi128EEESB_EEENS_6half_tEfNS_4arch4Sm90ELb1ELb0ELb1ELb0ELb0ELb1ELb0ELb0ELi2ELi1ELi2ELi1ELb0EEENS1_24CollectiveEpilogueBwdGQAISC_fSF_Li256ELb0ELb0EEENS1_25SingleTileBwdLPTSchedulerILb0ELi128ELb0EEEEEEEEEvNT_6ParamsE --------------------------
	.section	.nv.constant0._ZN7cutlass13device_kernelIN5flash11enable_sm90INS1_16FlashAttnBwdSm90INS1_25CollectiveMainloopBwdSm90ILi2ELi2ELi2EN4cute5tupleIJNS5_1CILi1EEES8_S8_EEENS6_IJNS7_ILi64EEENS7_ILi128EEESB_EEENS_6half_tEfNS_4arch4Sm90ELb1ELb0ELb1ELb0ELb0ELb1ELb0ELb0ELi2ELi1ELi2ELi1ELb0EEENS1_24CollectiveEpilogueBwdGQAISC_fSF_Li256ELb0ELb0EEENS1_25SingleTileBwdLPTSchedulerILb0ELi128ELb0EEEEEEEEEvNT_6ParamsE,"a",@progbits
	.sectionflags	@""
	.align	4
.nv.constant0._ZN7cutlass13device_kernelIN5flash11enable_sm90INS1_16FlashAttnBwdSm90INS1_25CollectiveMainloopBwdSm90ILi2ELi2ELi2EN4cute5tupleIJNS5_1CILi1EEES8_S8_EEENS6_IJNS7_ILi64EEENS7_ILi128EEESB_EEENS_6half_tEfNS_4arch4Sm90ELb1ELb0ELb1ELb0ELb0ELb1ELb0ELb0ELi2ELi1ELi2ELi1ELb0EEENS1_24CollectiveEpilogueBwdGQAISC_fSF_Li256ELb0ELb0EEENS1_25SingleTileBwdLPTSchedulerILb0ELi128ELb0EEEEEEEEEvNT_6ParamsE:
	.zero		2432


//--------------------- .nv.constant0._ZN7cutlass13device_kernelIN5flash11enable_sm90INS1_16FlashAttnBwdSm90INS1_25CollectiveMainloopBwdSm90ILi2ELi2ELi2EN4cute5tupleIJNS5_1CILi1EEES8_S8_EEENS6_IJNS7_ILi64EEENS7_ILi128EEESB_EEENS_6half_tEfNS_4arch4Sm90ELb1ELb0ELb1ELb0ELb1ELb1ELb0ELb0ELi2ELi1ELi2ELi1ELb0EEENS1_24CollectiveEpilogueBwdGQAISC_fSF_Li256ELb0ELb1EEENS1_25SingleTileBwdLPTSchedulerILb0ELi128ELb1EEEEEEEEEvNT_6ParamsE --------------------------
	.section	.nv.constant0._ZN7cutlass13device_kernelIN5flash11enable_sm90INS1_16FlashAttnBwdSm90INS1_25CollectiveMainloopBwdSm90ILi2ELi2ELi2EN4cute5tupleIJNS5_1CILi1EEES8_S8_EEENS6_IJNS7_ILi64EEENS7_ILi128EEESB_EEENS_6half_tEfNS_4arch4Sm90ELb1ELb0ELb1ELb0ELb1ELb1ELb0ELb0ELi2ELi1ELi2ELi1ELb0EEENS1_24CollectiveEpilogueBwdGQAISC_fSF_Li256ELb0ELb1EEENS1_25SingleTileBwdLPTSchedulerILb0ELi128ELb1EEEEEEEEEvNT_6ParamsE,"a",@progbits
	.sectionflags	@""
	.align	4
.nv.constant0._ZN7cutlass13device_kernelIN5flash11enable_sm90INS1_16FlashAttnBwdSm90INS1_25CollectiveMainloopBwdSm90ILi2ELi2ELi2EN4cute5tupleIJNS5_1CILi1EEES8_S8_EEENS6_IJNS7_ILi64EEENS7_ILi128EEESB_EEENS_6half_tEfNS_4arch4Sm90ELb1ELb0ELb1ELb0ELb1ELb1ELb0ELb0ELi2ELi1ELi2ELi1ELb0EEENS1_24CollectiveEpilogueBwdGQAISC_fSF_Li256ELb0ELb1EEENS1_25SingleTileBwdLPTSchedulerILb0ELi128ELb1EEEEEEEEEvNT_6ParamsE:
	.zero		2432


//--------------------- .nv.constant0._ZN7cutlass13device_kernelIN5flash22FlashAttnBwdPreprocessIN4cute5tupleIJNS3_1CILi64EEENS5_ILi128EEEEEENS_6half_tEfNS_4arch4Sm90ELb1ELb0EEEEEvNT_6ParamsE --------------------------
	.section	.nv.constant0._ZN7cutlass13device_kernelIN5flash22FlashAttnBwdPreprocessIN4cute5tupleIJNS3_1CILi64EEENS5_ILi128EEEEEENS_6half_tEfNS_4arch4Sm90ELb1ELb0EEEEEvNT_6ParamsE,"a",@progbits
	.sectionflags	@""
	.align	4
.nv.constant0._ZN7cutlass13device_kernelIN5flash22FlashAttnBwdPreprocessIN4cute5tupleIJNS3_1CILi64EEENS5_ILi128EEEEEENS_6half_tEfNS_4arch4Sm90ELb1ELb0EEEEEvNT_6ParamsE:
	.zero		768


//--------------------- .nv.constant0._ZN7cutlass13device_kernelIN5flash11enable_sm90INS1_16FlashAttnBwdSm90INS1_25CollectiveMainloopBwdSm90ILi2ELi2ELi2EN4cute5tupleIJNS5_1CILi1EEES8_S8_EEENS6_IJNS7_ILi64EEENS7_ILi128EEESB_EEENS_6half_tEfNS_4arch4Sm90ELb1ELb0ELb1ELb1ELb0ELb1ELb0ELb0ELi2ELi1ELi2ELi1ELb0EEENS1_21CollectiveEpilogueBwdISC_SD_SF_Li256ELb1ELb0ELi1EEENS1_25SingleTileBwdLPTSchedulerILb1ELi128ELb0EEEEEEEEEvNT_6ParamsE --------------------------
	.section	.nv.constant0._ZN7cutlass13device_kernelIN5flash11enable_sm90INS1_16FlashAttnBwdSm90INS1_25CollectiveMainloopBwdSm90ILi2ELi2ELi2EN4cute5tupleIJNS5_1CILi1EEES8_S8_EEENS6_IJNS7_ILi64EEENS7_ILi128EEESB_EEENS_6half_tEfNS_4arch4Sm90ELb1ELb0ELb1ELb1ELb0ELb1ELb0ELb0ELi2ELi1ELi2ELi1ELb0EEENS1_21CollectiveEpilogueBwdISC_SD_SF_Li256ELb1ELb0ELi1EEENS1_25SingleTileBwdLPTSchedulerILb1ELi128ELb0EEEEEEEEEvNT_6ParamsE,"a",@progbits
	.sectionflags	@""
	.align	4
.nv.constant0._ZN7cutlass13device_kernelIN5flash11enable_sm90INS1_16FlashAttnBwdSm90INS1_25CollectiveMainloopBwdSm90ILi2ELi2ELi2EN4cute5tupleIJNS5_1CILi1EEES8_S8_EEENS6_IJNS7_ILi64EEENS7_ILi128EEESB_EEENS_6half_tEfNS_4arch4Sm90ELb1ELb0ELb1ELb1ELb0ELb1ELb0ELb0ELi2ELi1ELi2ELi1ELb0EEENS1_21CollectiveEpilogueBwdISC_SD_SF_Li256ELb1ELb0ELi1EEENS1_25SingleTileBwdLPTSchedulerILb1ELi128ELb0EEEEEEEEEvNT_6ParamsE:
	.zero		2304


//--------------------- .nv.constant0._ZN7cutlass13device_kernelIN5flash11enable_sm90INS1_16FlashAttnBwdSm90INS1_25CollectiveMainloopBwdSm90ILi2ELi2ELi2EN4cute5tupleIJNS5_1CILi1EEES8_S8_EEENS6_IJNS7_ILi64EEENS7_ILi128EEESB_EEENS_6half_tEfNS_4arch4Sm90ELb1ELb0ELb1ELb1ELb1ELb1ELb0ELb0ELi2ELi1ELi2ELi1ELb0EEENS1_21CollectiveEpilogueBwdISC_SD_SF_Li256ELb1ELb0ELi1EEENS1_25SingleTileBwdLPTSchedulerILb1ELi128ELb1EEEEEEEEEvNT_6ParamsE --------------------------
	.section	.nv.constant0._ZN7cutlass13device_kernelIN5flash11enable_sm90INS1_16FlashAttnBwdSm90INS1_25CollectiveMainloopBwdSm90ILi2ELi2ELi2EN4cute5tupleIJNS5_1CILi1EEES8_S8_EEENS6_IJNS7_ILi64EEENS7_ILi128EEESB_EEENS_6half_tEfNS_4arch4Sm90ELb1ELb0ELb1ELb1ELb1ELb1ELb0ELb0ELi2ELi1ELi2ELi1ELb0EEENS1_21CollectiveEpilogueBwdISC_SD_SF_Li256ELb1ELb0ELi1EEENS1_25SingleTileBwdLPTSchedulerILb1ELi128ELb1EEEEEEEEEvNT_6ParamsE,"a",@progbits
	.sectionflags	@""
	.align	4
.nv.constant0._ZN7cutlass13device_kernelIN5flash11enable_sm90INS1_16FlashAttnBwdSm90INS1_25CollectiveMainloopBwdSm90ILi2ELi2ELi2EN4cute5tupleIJNS5_1CILi1EEES8_S8_EEENS6_IJNS7_ILi64EEENS7_ILi128EEESB_EEENS_6half_tEfNS_4arch4Sm90ELb1ELb0ELb1ELb1ELb1ELb1ELb0ELb0ELi2ELi1ELi2ELi1ELb0EEENS1_21CollectiveEpilogueBwdISC_SD_SF_Li256ELb1ELb0ELi1EEENS1_25SingleTileBwdLPTSchedulerILb1ELi128ELb1EEEEEEEEEvNT_6ParamsE:
	.zero		2304


//--------------------- .nv.constant0._ZN7cutlass13device_kernelIN5flash11enable_sm90INS1_16FlashAttnBwdSm90INS1_25CollectiveMainloopBwdSm90ILi2ELi2ELi2EN4cute5tupleIJNS5_1CILi1EEES8_S8_EEENS6_IJNS7_ILi64EEENS7_ILi128EEESB_EEENS_6half_tEfNS_4arch4Sm90ELb1ELb0ELb1ELb1ELb0ELb1ELb0ELb0ELi2ELi1ELi2ELi1ELb0EEENS1_24CollectiveEpilogueBwdGQAISC_fSF_Li256ELb1ELb0EEENS1_25SingleTileBwdLPTSchedulerILb1ELi128ELb0EEEEEEEEEvNT_6ParamsE --------------------------
	.section	.nv.constant0._ZN7cutlass13device_kernelIN5flash11enable_sm90INS1_16FlashAttnBwdSm90INS1_25CollectiveMainloopBwdSm90ILi2ELi2ELi2EN4cute5tupleIJNS5_1CILi1EEES8_S8_EEENS6_IJNS7_ILi64EEENS7_ILi128EEESB_EEENS_6half_tEfNS_4arch4Sm90ELb1ELb0ELb1ELb1ELb0ELb1ELb0ELb0ELi2ELi1ELi2ELi1ELb0EEENS1_24CollectiveEpilogueBwdGQAISC_fSF_Li256ELb1ELb0EEENS1_25SingleTileBwdLPTSchedulerILb1ELi128ELb0EEEEEEEEEvNT_6ParamsE,"a",@progbits
	.sectionflags	@""
	.align	4
.nv.constant0._ZN7cutlass13device_kernelIN5flash11enable_sm90INS1_16FlashAttnBwdSm90INS1_25CollectiveMainloopBwdSm90ILi2ELi2ELi2EN4cute5tupleIJNS5_1CILi1EEES8_S8_EEENS6_IJNS7_ILi64EEENS7_ILi128EEESB_EEENS_6half_tEfNS_4arch4Sm90ELb1ELb0ELb1ELb1ELb0ELb1ELb0ELb0ELi2ELi1ELi2ELi1ELb0EEENS1_24CollectiveEpilogueBwdGQAISC_fSF_Li256ELb1ELb0EEENS1_25SingleTileBwdLPTSchedulerILb1ELi128ELb0EEEEEEEEEvNT_6ParamsE:
	.zero		2432


//--------------------- .nv.constant0._ZN7cutlass13device_kernelIN5flash32FlashAttnBwdPostprocessConvertdQIN4cute5tupleIJNS3_1CILi128EEES6_EEENS_6half_tEfNS_4arch4Sm90ELi256ENS3_8TiledMMAINS3_8MMA_AtomIJNS3_4SM904GMMA26MMA_64x128x16_F32F16F16_RSILNSE_5MajorE0ELSG_1ELNSE_7ScaleInE1ELSH_1EEEEEENS3_6LayoutINS4_IJNS5_ILi2EEENS5_ILi1EEESM_EEENS4_IJSM_NS5_ILi0EEESO_EEEEENS4_IJNS3_10UnderscoreESR_SR_EEEEELb0EEEEEvNT_6ParamsE --------------------------
	.section	.nv.constant0._ZN7cutlass13device_kernelIN5flash32FlashAttnBwdPostprocessConvertdQIN4cute5tupleIJNS3_1CILi128EEES6_EEENS_6half_tEfNS_4arch4Sm90ELi256ENS3_8TiledMMAINS3_8MMA_AtomIJNS3_4SM904GMMA26MMA_64x128x16_F32F16F16_RSILNSE_5MajorE0ELSG_1ELNSE_7ScaleInE1ELSH_1EEEEEENS3_6LayoutINS4_IJNS5_ILi2EEENS5_ILi1EEESM_EEENS4_IJSM_NS5_ILi0EEESO_EEEEENS4_IJNS3_10UnderscoreESR_SR_EEEEELb0EEEEEvNT_6ParamsE,"a",@progbits
	.sectionflags	@""
	.align	4
.nv.constant0._ZN7cutlass13device_kernelIN5flash32FlashAttnBwdPostprocessConvertdQIN4cute5tupleIJNS3_1CILi128EEES6_EEENS_6half_tEfNS_4arch4Sm90ELi256ENS3_8TiledMMAINS3_8MMA_AtomIJNS3_4SM904GMMA26MMA_64x128x16_F32F16F16_RSILNSE_5MajorE0ELSG_1ELNSE_7ScaleInE1ELSH_1EEEEEENS3_6LayoutINS4_IJNS5_ILi2EEENS5_ILi1EEESM_EEENS4_IJSM_NS5_ILi0EEESO_EEEEENS4_IJNS3_10UnderscoreESR_SR_EEEEELb0EEEEEvNT_6ParamsE:
	.zero		640


//--------------------- .nv.constant0._ZN7cutlass13device_kernelIN5flash32FlashAttnBwdPostprocessConvertdQIN4cute5tupleIJNS3_1CILi64EEENS5_ILi128EEEEEENS_6half_tEfNS_4arch4Sm90ELi256ENS3_8TiledMMAINS3_8MMA_AtomIJNS3_4SM904GMMA25MMA_64x64x16_F32F16F16_SSILNSF_5MajorE0ELSH_1ELNSF_7ScaleInE1ELSI_1EEEEEENS3_6LayoutINS4_IJNS5_ILi1EEENS5_ILi2EEESM_EEENS4_IJNS5_ILi0EEESM_SP_EEEEENS4_IJNS3_10UnderscoreESS_SS_EEEEELb0EEEEEvNT_6ParamsE --------------------------
	.section	.nv.constant0._ZN7cutlass13device_kernelIN5flash32FlashAttnBwdPostprocessConvertdQIN4cute5tupleIJNS3_1CILi64EEENS5_ILi128EEEEEENS_6half_tEfNS_4arch4Sm90ELi256ENS3_8TiledMMAINS3_8MMA_AtomIJNS3_4SM904GMMA25MMA_64x64x16_F32F16F16_SSILNSF_5MajorE0ELSH_1ELNSF_7ScaleInE1ELSI_1EEEEEENS3_6LayoutINS4_IJNS5_ILi1EEENS5_ILi2EEESM_EEENS4_IJNS5_ILi0EEESM_SP_EEEEENS4_IJNS3_10UnderscoreESS_SS_EEEEELb0EEEEEvNT_6ParamsE,"a",@progbits
	.sectionflags	@""
	.align	4
.nv.constant0._ZN7cutlass13device_kernelIN5flash32FlashAttnBwdPostprocessConvertdQIN4cute5tupleIJNS3_1CILi64EEENS5_ILi128EEEEEENS_6half_tEfNS_4arch4Sm90ELi256ENS3_8TiledMMAINS3_8MMA_AtomIJNS3_4SM904GMMA25MMA_64x64x16_F32F16F16_SSILNSF_5MajorE0ELSH_1ELNSF_7ScaleInE1ELSI_1EEEEEENS3_6LayoutINS4_IJNS5_ILi1EEENS5_ILi2EEESM_EEENS4_IJNS5_ILi0EEESM_SP_EEEEENS4_IJNS3_10UnderscoreESS_SS_EEEEELb0EEEEEvNT_6ParamsE:
	.zero		640


//--------------------- .nv.constant0._ZN7cutlass13device_kernelIN5flash11enable_sm90INS1_16FlashAttnBwdSm90INS1_25CollectiveMainloopBwdSm90ILi2ELi2ELi2EN4cute5tupleIJNS5_1CILi1EEES8_S8_EEENS6_IJNS7_ILi64EEENS7_ILi128EEESB_EEENS_6half_tEfNS_4arch4Sm90ELb1ELb0ELb1ELb1ELb1ELb1ELb0ELb0ELi2ELi1ELi2ELi1ELb0EEENS1_24CollectiveEpilogueBwdGQAISC_fSF_Li256ELb1ELb1EEENS1_25SingleTileBwdLPTSchedulerILb1ELi128ELb1EEEEEEEEEvNT_6ParamsE --------------------------
	.section	.nv.constant0._ZN7cutlass13device_kernelIN5flash11enable_sm90INS1_16FlashAttnBwdSm90INS1_25CollectiveMainloopBwdSm90ILi2ELi2ELi2EN4cute5tupleIJNS5_1CILi1EEES8_S8_EEENS6_IJNS7_ILi64EEENS7_ILi128EEESB_EEENS_6half_tEfNS_4arch4Sm90ELb1ELb0ELb1ELb1ELb1ELb1ELb0ELb0ELi2ELi1ELi2ELi1ELb0EEENS1_24CollectiveEpilogueBwdGQAISC_fSF_Li256ELb1ELb1EEENS1_25SingleTileBwdLPTSchedulerILb1ELi128ELb1EEEEEEEEEvNT_6ParamsE,"a",@progbits
	.sectionflags	@""
	.align	4
.nv.constant0._ZN7cutlass13device_kernelIN5flash11enable_sm90INS1_16FlashAttnBwdSm90INS1_25CollectiveMainloopBwdSm90ILi2ELi2ELi2EN4cute5tupleIJNS5_1CILi1EEES8_S8_EEENS6_IJNS7_ILi64EEENS7_ILi128EEESB_EEENS_6half_tEfNS_4arch4Sm90ELb1ELb0ELb1ELb1ELb1ELb1ELb0ELb0ELi2ELi1ELi2ELi1ELb0EEENS1_24CollectiveEpilogueBwdGQAISC_fSF_Li256ELb1ELb1EEENS1_25SingleTileBwdLPTSchedulerILb1ELi128ELb1EEEEEEEEEvNT_6ParamsE:
	.zero		2432


//--------------------- .nv.constant0._ZN7cutlass13device_kernelIN5flash22FlashAttnBwdPreprocessIN4cute5tupleIJNS3_1CILi64EEENS5_ILi128EEEEEENS_6half_tEfNS_4arch4Sm90ELb1ELb1EEEEEvNT_6ParamsE --------------------------
	.section	.nv.constant0._ZN7cutlass13device_kernelIN5flash22FlashAttnBwdPreprocessIN4cute5tupleIJNS3_1CILi64EEENS5_ILi128EEEEEENS_6half_tEfNS_4arch4Sm90ELb1ELb1EEEEEvNT_6ParamsE,"a",@progbits
	.sectionflags	@""
	.align	4
.nv.constant0._ZN7cutlass13device_kernelIN5flash22FlashAttnBwdPreprocessIN4cute5tupleIJNS3_1CILi64EEENS5_ILi128EEEEEENS_6half_tEfNS_4arch4Sm90ELb1ELb1EEEEEvNT_6ParamsE:
	.zero		768


//--------------------- SYMBOLS --------------------------

	.type		.nv.reservedSmem.offset0,@object
	.size		.nv.reservedSmem.offset0,0x4
	.type		__assertfail,@function
